// Copyright (c) 2024, Jay Shah, Ganesh Bikshandi, Ying Zhang, Vijay Thakkar, Pradeep Ramani, Tri Dao.
// Splitting the different template instantiations to different files to speed up compilation.
// This file is auto-generated. See "generate_kernels.py"

#include "flash_fwd_launch_template.h"

#ifndef FLASHATTENTION_DISABLE_HDIM96
template void run_mha_fwd_<90, cutlass::float_e4m3_t, 96, 96, false, false, true, false>(Flash_fwd_params &params, cudaStream_t stream);
#endif


// ===== COMPILED SASS (sm_90a) =====

	.target	sm_90a

	.elftype	@"ET_EXEC"


//--------------------- .note.nv.tkinfo           --------------------------
	.section	.note.nv.tkinfo,"",@"SHT_NOTE"
	.sectionflags	@"SHF_NOTE_NV_TKINFO"
	.tkinfo
        /*0018*/ 	.word	0x00000002
        /*0030*/ 	.string	""
        /*0030*/ 	.string	"ptxas"
        /*0030*/ 	.string	"Cuda compilation tools, release 13.0, V13.0.88"
        /*0030*/ 	.string	"Build cuda_13.0.r13.0/compiler.36424714_0"
        /*0030*/ 	.string	"-arch sm_90a -m 64 "



//--------------------- .note.nv.cuinfo           --------------------------
	.section	.note.nv.cuinfo,"",@"SHT_NOTE"
	.sectionflags	@"SHF_NOTE_NV_CUINFO"
        /*0018*/ 	.short	0x0002
        /*001a*/ 	.short	0x005a
        /*001c*/ 	.short	0x0082
	.zero		2


//--------------------- .nv.info                  --------------------------
	.section	.nv.info,"",@"SHT_CUDA_INFO"
	.align	4


	//----- nvinfo : EIATTR_REGCOUNT
	.align		4
        /*0000*/ 	.byte	0x04, 0x2f
        /*0002*/ 	.short	(.L_21 - .L_20)
	.align		4
.L_20:
        /*0004*/ 	.word	index@(_ZN7cutlass13device_kernelIN5flash11enable_sm90INS1_16FlashAttnFwdSm90INS1_25CollectiveMainloopFwdSm90ILi2EN4cute5tupleIJNS5_1CILi1EEES8_S8_EEENS6_IJNS7_ILi192EEENS7_ILi128EEENS7_ILi96EEEEEELi96ENS_12float_e4m3_tEfNS_4arch4Sm90ELb1ELb0ELb1ELb1ELb0ELb1ELb0ELb1ELb1ELb0ELb0ELb0EEENS1_21CollectiveEpilogueFwdINS6_IJSA_SC_SB_EEES9_NS_10bfloat16_tESG_Li384ELb1ELb0ELb0ELb1EEENS1_36VarlenDynamicPersistentTileSchedulerILi192ELi128ELi384ELi128ELb0ELb0ELb1ELb1ELb1ELb1EEEEEEEEEvNT_6ParamsE)
        /*0008*/ 	.word	0x00000080


	//----- nvinfo : EIATTR_FRAME_SIZE
	.align		4
.L_21:
        /*000c*/ 	.byte	0x04, 0x11
        /*000e*/ 	.short	(.L_23 - .L_22)
	.align		4
.L_22:
        /*0010*/ 	.word	index@(_ZN7cutlass13device_kernelIN5flash11enable_sm90INS1_16FlashAttnFwdSm90INS1_25CollectiveMainloopFwdSm90ILi2EN4cute5tupleIJNS5_1CILi1EEES8_S8_EEENS6_IJNS7_ILi192EEENS7_ILi128EEENS7_ILi96EEEEEELi96ENS_12float_e4m3_tEfNS_4arch4Sm90ELb1ELb0ELb1ELb1ELb0ELb1ELb0ELb1ELb1ELb0ELb0ELb0EEENS1_21CollectiveEpilogueFwdINS6_IJSA_SC_SB_EEES9_NS_10bfloat16_tESG_Li384ELb1ELb0ELb0ELb1EEENS1_36VarlenDynamicPersistentTileSchedulerILi192ELi128ELi384ELi128ELb0ELb0ELb1ELb1ELb1ELb1EEEEEEEEEvNT_6ParamsE)
        /*0014*/ 	.word	0x00000068


	//----- nvinfo : EIATTR_REGCOUNT
	.align		4
.L_23:
        /*0018*/ 	.byte	0x04, 0x2f
        /*001a*/ 	.short	(.L_25 - .L_24)
	.align		4
.L_24:
        /*001c*/ 	.word	index@(_ZN7cutlass13device_kernelIN5flash11enable_sm90INS1_16FlashAttnFwdSm90INS1_25CollectiveMainloopFwdSm90ILi2EN4cute5tupleIJNS5_1CILi1EEES8_S8_EEENS6_IJNS7_ILi192EEENS7_ILi128EEENS7_ILi96EEEEEELi96ENS_12float_e4m3_tEfNS_4arch4Sm90ELb1ELb0ELb1ELb1ELb0ELb0ELb0ELb1ELb1ELb0ELb0ELb0EEENS1_21CollectiveEpilogueFwdINS6_IJSA_SC_SB_EEES9_NS_10bfloat16_tESG_Li384ELb1ELb0ELb0ELb1EEENS1_36VarlenDynamicPersistentTileSchedulerILi192ELi128ELi384ELi128ELb0ELb0ELb1ELb1ELb1ELb1EEEEEEEEEvNT_6ParamsE)
        /*0020*/ 	.word	0x00000080


	//----- nvinfo : EIATTR_FRAME_SIZE
	.align		4
.L_25:
        /*0024*/ 	.byte	0x04, 0x11
        /*0026*/ 	.short	(.L_27 - .L_26)
	.align		4
.L_26:
        /*0028*/ 	.word	index@(_ZN7cutlass13device_kernelIN5flash11enable_sm90INS1_16FlashAttnFwdSm90INS1_25CollectiveMainloopFwdSm90ILi2EN4cute5tupleIJNS5_1CILi1EEES8_S8_EEENS6_IJNS7_ILi192EEENS7_ILi128EEENS7_ILi96EEEEEELi96ENS_12float_e4m3_tEfNS_4arch4Sm90ELb1ELb0ELb1ELb1ELb0ELb0ELb0ELb1ELb1ELb0ELb0ELb0EEENS1_21CollectiveEpilogueFwdINS6_IJSA_SC_SB_EEES9_NS_10bfloat16_tESG_Li384ELb1ELb0ELb0ELb1EEENS1_36VarlenDynamicPersistentTileSchedulerILi192ELi128ELi384ELi128ELb0ELb0ELb1ELb1ELb1ELb1EEEEEEEEEvNT_6ParamsE)
        /*002c*/ 	.word	0x00000008


	//----- nvinfo : EIATTR_REGCOUNT
	.align		4
.L_27:
        /*0030*/ 	.byte	0x04, 0x2f
        /*0032*/ 	.short	(.L_29 - .L_28)
	.align		4
.L_28:
        /*0034*/ 	.word	index@(_ZN7cutlass13device_kernelIN5flash11enable_sm90INS1_16FlashAttnFwdSm90INS1_25CollectiveMainloopFwdSm90ILi2EN4cute5tupleIJNS5_1CILi1EEES8_S8_EEENS6_IJNS7_ILi192EEENS7_ILi128EEENS7_ILi96EEEEEELi96ENS_12float_e4m3_tEfNS_4arch4Sm90ELb1ELb0ELb1ELb0ELb0ELb0ELb0ELb1ELb1ELb0ELb0ELb0EEENS1_21CollectiveEpilogueFwdINS6_IJSA_SC_SB_EEES9_NS_10bfloat16_tESG_Li384ELb0ELb0ELb0ELb1EEENS1_30DynamicPersistentTileSchedulerILi384ELi128ELb0ELb0ELb1EEEEEEEEEvNT_6ParamsE)
        /*0038*/ 	.word	0x00000080


	//----- nvinfo : EIATTR_FRAME_SIZE
	.align		4
.L_29:
        /*003c*/ 	.byte	0x04, 0x11
        /*003e*/ 	.short	(.L_31 - .L_30)
	.align		4
.L_30:
        /*0040*/ 	.word	index@(_ZN7cutlass13device_kernelIN5flash11enable_sm90INS1_16FlashAttnFwdSm90INS1_25CollectiveMainloopFwdSm90ILi2EN4cute5tupleIJNS5_1CILi1EEES8_S8_EEENS6_IJNS7_ILi192EEENS7_ILi128EEENS7_ILi96EEEEEELi96ENS_12float_e4m3_tEfNS_4arch4Sm90ELb1ELb0ELb1ELb0ELb0ELb0ELb0ELb1ELb1ELb0ELb0ELb0EEENS1_21CollectiveEpilogueFwdINS6_IJSA_SC_SB_EEES9_NS_10bfloat16_tESG_Li384ELb0ELb0ELb0ELb1EEENS1_30DynamicPersistentTileSchedulerILi384ELi128ELb0ELb0ELb1EEEEEEEEEvNT_6ParamsE)
        /*0044*/ 	.word	0x00000008


	//----- nvinfo : EIATTR_REGCOUNT
	.align		4
.L_31:
        /*0048*/ 	.byte	0x04, 0x2f
        /*004a*/ 	.short	(.L_33 - .L_32)
	.align		4
.L_32:
        /*004c*/ 	.word	index@(_ZN7cutlass13device_kernelIN5flash11enable_sm90INS1_16FlashAttnFwdSm90INS1_25CollectiveMainloopFwdSm90ILi2EN4cute5tupleIJNS5_1CILi1EEES8_S8_EEENS6_IJNS7_ILi192EEENS7_ILi128EEENS7_ILi96EEEEEELi96ENS_12float_e4m3_tEfNS_4arch4Sm90ELb0ELb1ELb1ELb1ELb0ELb1ELb0ELb1ELb1ELb0ELb0ELb0EEENS1_21CollectiveEpilogueFwdINS6_IJSA_SC_SB_EEES9_NS_10bfloat16_tESG_Li384ELb1ELb0ELb0ELb1EEENS1_36VarlenDynamicPersistentTileSchedulerILi192ELi128ELi384ELi128ELb0ELb0ELb1ELb1ELb0ELb1EEEEEEEEEvNT_6ParamsE)
        /*0050*/ 	.word	0x00000080


	//----- nvinfo : EIATTR_FRAME_SIZE
	.align		4
.L_33:
        /*0054*/ 	.byte	0x04, 0x11
        /*0056*/ 	.short	(.L_35 - .L_34)
	.align		4
.L_34:
        /*0058*/ 	.word	index@(_ZN7cutlass13device_kernelIN5flash11enable_sm90INS1_16FlashAttnFwdSm90INS1_25CollectiveMainloopFwdSm90ILi2EN4cute5tupleIJNS5_1CILi1EEES8_S8_EEENS6_IJNS7_ILi192EEENS7_ILi128EEENS7_ILi96EEEEEELi96ENS_12float_e4m3_tEfNS_4arch4Sm90ELb0ELb1ELb1ELb1ELb0ELb1ELb0ELb1ELb1ELb0ELb0ELb0EEENS1_21CollectiveEpilogueFwdINS6_IJSA_SC_SB_EEES9_NS_10bfloat16_tESG_Li384ELb1ELb0ELb0ELb1EEENS1_36VarlenDynamicPersistentTileSchedulerILi192ELi128ELi384ELi128ELb0ELb0ELb1ELb1ELb0ELb1EEEEEEEEEvNT_6ParamsE)
        /*005c*/ 	.word	0x00000068


	//----- nvinfo : EIATTR_REGCOUNT
	.align		4
.L_35:
        /*0060*/ 	.byte	0x04, 0x2f
        /*0062*/ 	.short	(.L_37 - .L_36)
	.align		4
.L_36:
        /*0064*/ 	.word	index@(_ZN7cutlass13device_kernelIN5flash11enable_sm90INS1_16FlashAttnFwdSm90INS1_25CollectiveMainloopFwdSm90ILi2EN4cute5tupleIJNS5_1CILi1EEES8_S8_EEENS6_IJNS7_ILi192EEENS7_ILi128EEENS7_ILi96EEEEEELi96ENS_12float_e4m3_tEfNS_4arch4Sm90ELb0ELb1ELb1ELb1ELb0ELb0ELb0ELb1ELb1ELb0ELb0ELb0EEENS1_21CollectiveEpilogueFwdINS6_IJSA_SC_SB_EEES9_NS_10bfloat16_tESG_Li384ELb1ELb0ELb0ELb1EEENS1_36VarlenDynamicPersistentTileSchedulerILi192ELi128ELi384ELi128ELb0ELb0ELb1ELb1ELb0ELb1EEEEEEEEEvNT_6ParamsE)
        /*0068*/ 	.word	0x00000080


	//----- nvinfo : EIATTR_FRAME_SIZE
	.align		4
.L_37:
        /*006c*/ 	.byte	0x04, 0x11
        /*006e*/ 	.short	(.L_39 - .L_38)
	.align		4
.L_38:
        /*0070*/ 	.word	index@(_ZN7cutlass13device_kernelIN5flash11enable_sm90INS1_16FlashAttnFwdSm90INS1_25CollectiveMainloopFwdSm90ILi2EN4cute5tupleIJNS5_1CILi1EEES8_S8_EEENS6_IJNS7_ILi192EEENS7_ILi128EEENS7_ILi96EEEEEELi96ENS_12float_e4m3_tEfNS_4arch4Sm90ELb0ELb1ELb1ELb1ELb0ELb0ELb0ELb1ELb1ELb0ELb0ELb0EEENS1_21CollectiveEpilogueFwdINS6_IJSA_SC_SB_EEES9_NS_10bfloat16_tESG_Li384ELb1ELb0ELb0ELb1EEENS1_36VarlenDynamicPersistentTileSchedulerILi192ELi128ELi384ELi128ELb0ELb0ELb1ELb1ELb0ELb1EEEEEEEEEvNT_6ParamsE)
        /*0074*/ 	.word	0x00000008


	//----- nvinfo : EIATTR_REGCOUNT
	.align		4
.L_39:
        /*0078*/ 	.byte	0x04, 0x2f
        /*007a*/ 	.short	(.L_41 - .L_40)
	.align		4
.L_40:
        /*007c*/ 	.word	index@(_ZN7cutlass13device_kernelIN5flash11enable_sm90INS1_16FlashAttnFwdSm90INS1_25CollectiveMainloopFwdSm90ILi2EN4cute5tupleIJNS5_1CILi1EEES8_S8_EEENS6_IJNS7_ILi192EEENS7_ILi128EEENS7_ILi96EEEEEELi96ENS_12float_e4m3_tEfNS_4arch4Sm90ELb0ELb1ELb1ELb0ELb0ELb0ELb0ELb1ELb1ELb0ELb0ELb0EEENS1_21CollectiveEpilogueFwdINS6_IJSA_SC_SB_EEES9_NS_10bfloat16_tESG_Li384ELb0ELb0ELb0ELb1EEENS1_30DynamicPersistentTileSchedulerILi384ELi128ELb0ELb0ELb1EEEEEEEEEvNT_6ParamsE)
        /*0080*/ 	.word	0x00000080


	//----- nvinfo : EIATTR_FRAME_SIZE
	.align		4
.L_41:
        /*0084*/ 	.byte	0x04, 0x11
        /*0086*/ 	.short	(.L_43 - .L_42)
	.align		4
.L_42:
        /*0088*/ 	.word	index@(_ZN7cutlass13device_kernelIN5flash11enable_sm90INS1_16FlashAttnFwdSm90INS1_25CollectiveMainloopFwdSm90ILi2EN4cute5tupleIJNS5_1CILi1EEES8_S8_EEENS6_IJNS7_ILi192EEENS7_ILi128EEENS7_ILi96EEEEEELi96ENS_12float_e4m3_tEfNS_4arch4Sm90ELb0ELb1ELb1ELb0ELb0ELb0ELb0ELb1ELb1ELb0ELb0ELb0EEENS1_21CollectiveEpilogueFwdINS6_IJSA_SC_SB_EEES9_NS_10bfloat16_tESG_Li384ELb0ELb0ELb0ELb1EEENS1_30DynamicPersistentTileSchedulerILi384ELi128ELb0ELb0ELb1EEEEEEEEEvNT_6ParamsE)
        /*008c*/ 	.word	0x00000008


	//----- nvinfo : EIATTR_REGCOUNT
	.align		4
.L_43:
        /*0090*/ 	.byte	0x04, 0x2f
        /*0092*/ 	.short	(.L_45 - .L_44)
	.align		4
.L_44:
        /*0094*/ 	.word	index@(_ZN7cutlass13device_kernelIN5flash11enable_sm90INS1_16FlashAttnFwdSm90INS1_25CollectiveMainloopFwdSm90ILi2EN4cute5tupleIJNS5_1CILi1EEES8_S8_EEENS6_IJNS7_ILi192EEENS7_ILi128EEENS7_ILi96EEEEEELi96ENS_12float_e4m3_tEfNS_4arch4Sm90ELb0ELb0ELb1ELb1ELb0ELb1ELb0ELb1ELb1ELb0ELb0ELb0EEENS1_21CollectiveEpilogueFwdINS6_IJSA_SC_SB_EEES9_NS_10bfloat16_tESG_Li384ELb1ELb0ELb0ELb1EEENS1_36VarlenDynamicPersistentTileSchedulerILi192ELi128ELi384ELi128ELb0ELb0ELb1ELb0ELb1ELb1EEEEEEEEEvNT_6ParamsE)
        /*0098*/ 	.word	0x00000080


	//----- nvinfo : EIATTR_FRAME_SIZE
	.align		4
.L_45:
        /*009c*/ 	.byte	0x04, 0x11
        /*009e*/ 	.short	(.L_47 - .L_46)
	.align		4
.L_46:
        /*00a0*/ 	.word	index@(_ZN7cutlass13device_kernelIN5flash11enable_sm90INS1_16FlashAttnFwdSm90INS1_25CollectiveMainloopFwdSm90ILi2EN4cute5tupleIJNS5_1CILi1EEES8_S8_EEENS6_IJNS7_ILi192EEENS7_ILi128EEENS7_ILi96EEEEEELi96ENS_12float_e4m3_tEfNS_4arch4Sm90ELb0ELb0ELb1ELb1ELb0ELb1ELb0ELb1ELb1ELb0ELb0ELb0EEENS1_21CollectiveEpilogueFwdINS6_IJSA_SC_SB_EEES9_NS_10bfloat16_tESG_Li384ELb1ELb0ELb0ELb1EEENS1_36VarlenDynamicPersistentTileSchedulerILi192ELi128ELi384ELi128ELb0ELb0ELb1ELb0ELb1ELb1EEEEEEEEEvNT_6ParamsE)
        /*00a4*/ 	.word	0x00000060


	//----- nvinfo : EIATTR_REGCOUNT
	.align		4
.L_47:
        /*00a8*/ 	.byte	0x04, 0x2f
        /*00aa*/ 	.short	(.L_49 - .L_48)
	.align		4
.L_48:
        /*00ac*/ 	.word	index@(_ZN7cutlass13device_kernelIN5flash11enable_sm90INS1_16FlashAttnFwdSm90INS1_25CollectiveMainloopFwdSm90ILi2EN4cute5tupleIJNS5_1CILi1EEES8_S8_EEENS6_IJNS7_ILi192EEENS7_ILi128EEENS7_ILi96EEEEEELi96ENS_12float_e4m3_tEfNS_4arch4Sm90ELb0ELb0ELb1ELb1ELb0ELb0ELb0ELb1ELb1ELb0ELb0ELb0EEENS1_21CollectiveEpilogueFwdINS6_IJSA_SC_SB_EEES9_NS_10bfloat16_tESG_Li384ELb1ELb0ELb0ELb1EEENS1_36VarlenDynamicPersistentTileSchedulerILi192ELi128ELi384ELi128ELb0ELb0ELb1ELb0ELb1ELb1EEEEEEEEEvNT_6ParamsE)
        /*00b0*/ 	.word	0x00000080


	//----- nvinfo : EIATTR_FRAME_SIZE
	.align		4
.L_49:
        /*00b4*/ 	.byte	0x04, 0x11
        /*00b6*/ 	.short	(.L_51 - .L_50)
	.align		4
.L_50:
        /*00b8*/ 	.word	index@(_ZN7cutlass13device_kernelIN5flash11enable_sm90INS1_16FlashAttnFwdSm90INS1_25CollectiveMainloopFwdSm90ILi2EN4cute5tupleIJNS5_1CILi1EEES8_S8_EEENS6_IJNS7_ILi192EEENS7_ILi128EEENS7_ILi96EEEEEELi96ENS_12float_e4m3_tEfNS_4arch4Sm90ELb0ELb0ELb1ELb1ELb0ELb0ELb0ELb1ELb1ELb0ELb0ELb0EEENS1_21CollectiveEpilogueFwdINS6_IJSA_SC_SB_EEES9_NS_10bfloat16_tESG_Li384ELb1ELb0ELb0ELb1EEENS1_36VarlenDynamicPersistentTileSchedulerILi192ELi128ELi384ELi128ELb0ELb0ELb1ELb0ELb1ELb1EEEEEEEEEvNT_6ParamsE)
        /*00bc*/ 	.word	0x00000008


	//----- nvinfo : EIATTR_REGCOUNT
	.align		4
.L_51:
        /*00c0*/ 	.byte	0x04, 0x2f
        /*00c2*/ 	.short	(.L_53 - .L_52)
	.align		4
.L_52:
        /*00c4*/ 	.word	index@(_ZN7cutlass13device_kernelIN5flash11enable_sm90INS1_16FlashAttnFwdSm90INS1_25CollectiveMainloopFwdSm90ILi2EN4cute5tupleIJNS5_1CILi1EEES8_S8_EEENS6_IJNS7_ILi192EEENS7_ILi128EEENS7_ILi96EEEEEELi96ENS_12float_e4m3_tEfNS_4arch4Sm90ELb0ELb0ELb1ELb0ELb0ELb0ELb0ELb1ELb1ELb0ELb0ELb0EEENS1_21CollectiveEpilogueFwdINS6_IJSA_SC_SB_EEES9_NS_10bfloat16_tESG_Li384ELb0ELb0ELb0ELb1EEENS1_29StaticPersistentTileSchedulerILb0EEEEEEEEEvNT_6ParamsE)
        /*00c8*/ 	.word	0x00000080


	//----- nvinfo : EIATTR_FRAME_SIZE
	.align		4
.L_53:
        /*00cc*/ 	.byte	0x04, 0x11
        /*00ce*/ 	.short	(.L_55 - .L_54)
	.align		4
.L_54:
        /*00d0*/ 	.word	index@(_ZN7cutlass13device_kernelIN5flash11enable_sm90INS1_16FlashAttnFwdSm90INS1_25CollectiveMainloopFwdSm90ILi2EN4cute5tupleIJNS5_1CILi1EEES8_S8_EEENS6_IJNS7_ILi192EEENS7_ILi128EEENS7_ILi96EEEEEELi96ENS_12float_e4m3_tEfNS_4arch4Sm90ELb0ELb0ELb1ELb0ELb0ELb0ELb0ELb1ELb1ELb0ELb0ELb0EEENS1_21CollectiveEpilogueFwdINS6_IJSA_SC_SB_EEES9_NS_10bfloat16_tESG_Li384ELb0ELb0ELb0ELb1EEENS1_29StaticPersistentTileSchedulerILb0EEEEEEEEEvNT_6ParamsE)
        /*00d4*/ 	.word	0x00000000


	//----- nvinfo : EIATTR_MIN_STACK_SIZE
	.align		4
.L_55:
        /*00d8*/ 	.byte	0x04, 0x12
        /*00da*/ 	.short	(.L_57 - .L_56)
	.align		4
.L_56:
        /*00dc*/ 	.word	index@(_ZN7cutlass13device_kernelIN5flash11enable_sm90INS1_16FlashAttnFwdSm90INS1_25CollectiveMainloopFwdSm90ILi2EN4cute5tupleIJNS5_1CILi1EEES8_S8_EEENS6_IJNS7_ILi192EEENS7_ILi128EEENS7_ILi96EEEEEELi96ENS_12float_e4m3_tEfNS_4arch4Sm90ELb0ELb0ELb1ELb0ELb0ELb0ELb0ELb1ELb1ELb0ELb0ELb0EEENS1_21CollectiveEpilogueFwdINS6_IJSA_SC_SB_EEES9_NS_10bfloat16_tESG_Li384ELb0ELb0ELb0ELb1EEENS1_29StaticPersistentTileSchedulerILb0EEEEEEEEEvNT_6ParamsE)
        /*00e0*/ 	.word	0x00000000


	//----- nvinfo : EIATTR_MIN_STACK_SIZE
	.align		4
.L_57:
        /*00e4*/ 	.byte	0x04, 0x12
        /*00e6*/ 	.short	(.L_59 - .L_58)
	.align		4
.L_58:
        /*00e8*/ 	.word	index@(_ZN7cutlass13device_kernelIN5flash11enable_sm90INS1_16FlashAttnFwdSm90INS1_25CollectiveMainloopFwdSm90ILi2EN4cute5tupleIJNS5_1CILi1EEES8_S8_EEENS6_IJNS7_ILi192EEENS7_ILi128EEENS7_ILi96EEEEEELi96ENS_12float_e4m3_tEfNS_4arch4Sm90ELb0ELb0ELb1ELb1ELb0ELb0ELb0ELb1ELb1ELb0ELb0ELb0EEENS1_21CollectiveEpilogueFwdINS6_IJSA_SC_SB_EEES9_NS_10bfloat16_tESG_Li384ELb1ELb0ELb0ELb1EEENS1_36VarlenDynamicPersistentTileSchedulerILi192ELi128ELi384ELi128ELb0ELb0ELb1ELb0ELb1ELb1EEEEEEEEEvNT_6ParamsE)
        /*00ec*/ 	.word	0x00000008


	//----- nvinfo : EIATTR_MIN_STACK_SIZE
	.align		4
.L_59:
        /*00f0*/ 	.byte	0x04, 0x12
        /*00f2*/ 	.short	(.L_61 - .L_60)
	.align		4
.L_60:
        /*00f4*/ 	.word	index@(_ZN7cutlass13device_kernelIN5flash11enable_sm90INS1_16FlashAttnFwdSm90INS1_25CollectiveMainloopFwdSm90ILi2EN4cute5tupleIJNS5_1CILi1EEES8_S8_EEENS6_IJNS7_ILi192EEENS7_ILi128EEENS7_ILi96EEEEEELi96ENS_12float_e4m3_tEfNS_4arch4Sm90ELb0ELb0ELb1ELb1ELb0ELb1ELb0ELb1ELb1ELb0ELb0ELb0EEENS1_21CollectiveEpilogueFwdINS6_IJSA_SC_SB_EEES9_NS_10bfloat16_tESG_Li384ELb1ELb0ELb0ELb1EEENS1_36VarlenDynamicPersistentTileSchedulerILi192ELi128ELi384ELi128ELb0ELb0ELb1ELb0ELb1ELb1EEEEEEEEEvNT_6ParamsE)
        /*00f8*/ 	.word	0x00000060


	//----- nvinfo : EIATTR_MIN_STACK_SIZE
	.align		4
.L_61:
        /*00fc*/ 	.byte	0x04, 0x12
        /*00fe*/ 	.short	(.L_63 - .L_62)
	.align		4
.L_62:
        /*0100*/ 	.word	index@(_ZN7cutlass13device_kernelIN5flash11enable_sm90INS1_16FlashAttnFwdSm90INS1_25CollectiveMainloopFwdSm90ILi2EN4cute5tupleIJNS5_1CILi1EEES8_S8_EEENS6_IJNS7_ILi192EEENS7_ILi128EEENS7_ILi96EEEEEELi96ENS_12float_e4m3_tEfNS_4arch4Sm90ELb0ELb1ELb1ELb0ELb0ELb0ELb0ELb1ELb1ELb0ELb0ELb0EEENS1_21CollectiveEpilogueFwdINS6_IJSA_SC_SB_EEES9_NS_10bfloat16_tESG_Li384ELb0ELb0ELb0ELb1EEENS1_30DynamicPersistentTileSchedulerILi384ELi128ELb0ELb0ELb1EEEEEEEEEvNT_6ParamsE)
        /*0104*/ 	.word	0x00000008


	//----- nvinfo : EIATTR_MIN_STACK_SIZE
	.align		4
.L_63:
        /*0108*/ 	.byte	0x04, 0x12
        /*010a*/ 	.short	(.L_65 - .L_64)
	.align		4
.L_64:
        /*010c*/ 	.word	index@(_ZN7cutlass13device_kernelIN5flash11enable_sm90INS1_16FlashAttnFwdSm90INS1_25CollectiveMainloopFwdSm90ILi2EN4cute5tupleIJNS5_1CILi1EEES8_S8_EEENS6_IJNS7_ILi192EEENS7_ILi128EEENS7_ILi96EEEEEELi96ENS_12float_e4m3_tEfNS_4arch4Sm90ELb0ELb1ELb1ELb1ELb0ELb0ELb0ELb1ELb1ELb0ELb0ELb0EEENS1_21CollectiveEpilogueFwdINS6_IJSA_SC_SB_EEES9_NS_10bfloat16_tESG_Li384ELb1ELb0ELb0ELb1EEENS1_36VarlenDynamicPersistentTileSchedulerILi192ELi128ELi384ELi128ELb0ELb0ELb1ELb1ELb0ELb1EEEEEEEEEvNT_6ParamsE)
        /*0110*/ 	.word	0x00000008


	//----- nvinfo : EIATTR_MIN_STACK_SIZE
	.align		4
.L_65:
        /*0114*/ 	.byte	0x04, 0x12
        /*0116*/ 	.short	(.L_67 - .L_66)
	.align		4
.L_66:
        /*0118*/ 	.word	index@(_ZN7cutlass13device_kernelIN5flash11enable_sm90INS1_16FlashAttnFwdSm90INS1_25CollectiveMainloopFwdSm90ILi2EN4cute5tupleIJNS5_1CILi1EEES8_S8_EEENS6_IJNS7_ILi192EEENS7_ILi128EEENS7_ILi96EEEEEELi96ENS_12float_e4m3_tEfNS_4arch4Sm90ELb0ELb1ELb1ELb1ELb0ELb1ELb0ELb1ELb1ELb0ELb0ELb0EEENS1_21CollectiveEpilogueFwdINS6_IJSA_SC_SB_EEES9_NS_10bfloat16_tESG_Li384ELb1ELb0ELb0ELb1EEENS1_36VarlenDynamicPersistentTileSchedulerILi192ELi128ELi384ELi128ELb0ELb0ELb1ELb1ELb0ELb1EEEEEEEEEvNT_6ParamsE)
        /*011c*/ 	.word	0x00000068


	//----- nvinfo : EIATTR_MIN_STACK_SIZE
	.align		4
.L_67:
        /*0120*/ 	.byte	0x04, 0x12
        /*0122*/ 	.short	(.L_69 - .L_68)
	.align		4
.L_68:
        /*0124*/ 	.word	index@(_ZN7cutlass13device_kernelIN5flash11enable_sm90INS1_16FlashAttnFwdSm90INS1_25CollectiveMainloopFwdSm90ILi2EN4cute5tupleIJNS5_1CILi1EEES8_S8_EEENS6_IJNS7_ILi192EEENS7_ILi128EEENS7_ILi96EEEEEELi96ENS_12float_e4m3_tEfNS_4arch4Sm90ELb1ELb0ELb1ELb0ELb0ELb0ELb0ELb1ELb1ELb0ELb0ELb0EEENS1_21CollectiveEpilogueFwdINS6_IJSA_SC_SB_EEES9_NS_10bfloat16_tESG_Li384ELb0ELb0ELb0ELb1EEENS1_30DynamicPersistentTileSchedulerILi384ELi128ELb0ELb0ELb1EEEEEEEEEvNT_6ParamsE)
        /*0128*/ 	.word	0x00000008


	//----- nvinfo : EIATTR_MIN_STACK_SIZE
	.align		4
.L_69:
        /*012c*/ 	.byte	0x04, 0x12
        /*012e*/ 	.short	(.L_71 - .L_70)
	.align		4
.L_70:
        /*0130*/ 	.word	index@(_ZN7cutlass13device_kernelIN5flash11enable_sm90INS1_16FlashAttnFwdSm90INS1_25CollectiveMainloopFwdSm90ILi2EN4cute5tupleIJNS5_1CILi1EEES8_S8_EEENS6_IJNS7_ILi192EEENS7_ILi128EEENS7_ILi96EEEEEELi96ENS_12float_e4m3_tEfNS_4arch4Sm90ELb1ELb0ELb1ELb1ELb0ELb0ELb0ELb1ELb1ELb0ELb0ELb0EEENS1_21CollectiveEpilogueFwdINS6_IJSA_SC_SB_EEES9_NS_10bfloat16_tESG_Li384ELb1ELb0ELb0ELb1EEENS1_36VarlenDynamicPersistentTileSchedulerILi192ELi128ELi384ELi128ELb0ELb0ELb1ELb1ELb1ELb1EEEEEEEEEvNT_6ParamsE)
        /*0134*/ 	.word	0x00000008


	//----- nvinfo : EIATTR_MIN_STACK_SIZE
	.align		4
.L_71:
        /*0138*/ 	.byte	0x04, 0x12
        /*013a*/ 	.short	(.L_73 - .L_72)
	.align		4
.L_72:
        /*013c*/ 	.word	index@(_ZN7cutlass13device_kernelIN5flash11enable_sm90INS1_16FlashAttnFwdSm90INS1_25CollectiveMainloopFwdSm90ILi2EN4cute5tupleIJNS5_1CILi1EEES8_S8_EEENS6_IJNS7_ILi192EEENS7_ILi128EEENS7_ILi96EEEEEELi96ENS_12float_e4m3_tEfNS_4arch4Sm90ELb1ELb0ELb1ELb1ELb0ELb1ELb0ELb1ELb1ELb0ELb0ELb0EEENS1_21CollectiveEpilogueFwdINS6_IJSA_SC_SB_EEES9_NS_10bfloat16_tESG_Li384ELb1ELb0ELb0ELb1EEENS1_36VarlenDynamicPersistentTileSchedulerILi192ELi128ELi384ELi128ELb0ELb0ELb1ELb1ELb1ELb1EEEEEEEEEvNT_6ParamsE)
        /*0140*/ 	.word	0x00000068
.L_73:


//--------------------- .nv.compat                --------------------------
	.section	.nv.compat,"",@"SHT_CUDA_COMPAT_INFO"
	.align	4
        /*0000*/ 	.byte	0x02, 0x09, 0x01, 0x00, 0x02, 0x02, 0x04, 0x00, 0x02, 0x05, 0x05, 0x00, 0x03, 0x07, 0x01, 0x01
        /*0010*/ 	.byte	0x02, 0x03, 0x01, 0x00, 0x02, 0x06, 0x01, 0x00, 0x04, 0x0b, 0x08, 0x00, 0x00, 0x00, 0x00, 0x00
        /*0020*/ 	.byte	0x00, 0x00, 0x00, 0x00


//--------------------- .nv.info._ZN7cutlass13device_kernelIN5flash11enable_sm90INS1_16FlashAttnFwdSm90INS1_25CollectiveMainloopFwdSm90ILi2EN4cute5tupleIJNS5_1CILi1EEES8_S8_EEENS6_IJNS7_ILi192EEENS7_ILi128EEENS7_ILi96EEEEEELi96ENS_12float_e4m3_tEfNS_4arch4Sm90ELb0ELb0ELb1ELb0ELb0ELb0ELb0ELb1ELb1ELb0ELb0ELb0EEENS1_21CollectiveEpilogueFwdINS6_IJSA_SC_SB_EEES9_NS_10bfloat16_tESG_Li384ELb0ELb0ELb0ELb1EEENS1_29StaticPersistentTileSchedulerILb0EEEEEEEEEvNT_6ParamsE --------------------------
	.section	.nv.info._ZN7cutlass13device_kernelIN5flash11enable_sm90INS1_16FlashAttnFwdSm90INS1_25CollectiveMainloopFwdSm90ILi2EN4cute5tupleIJNS5_1CILi1EEES8_S8_EEENS6_IJNS7_ILi192EEENS7_ILi128EEENS7_ILi96EEEEEELi96ENS_12float_e4m3_tEfNS_4arch4Sm90ELb0ELb0ELb1ELb0ELb0ELb0ELb0ELb1ELb1ELb0ELb0ELb0EEENS1_21CollectiveEpilogueFwdINS6_IJSA_SC_SB_EEES9_NS_10bfloat16_tESG_Li384ELb0ELb0ELb0ELb1EEENS1_29StaticPersistentTileSchedulerILb0EEEEEEEEEvNT_6ParamsE,"",@"SHT_CUDA_INFO"
	.sectionflags	@""
	.align	4


	//----- nvinfo : EIATTR_CUDA_API_VERSION
	.align		4
        /*0000*/ 	.byte	0x04, 0x37
        /*0002*/ 	.short	(.L_75 - .L_74)
.L_74:
        /*0004*/ 	.word	0x00000082


	//----- nvinfo : EIATTR_KPARAM_INFO
	.align		4
.L_75:
        /*0008*/ 	.byte	0x04, 0x17
        /*000a*/ 	.short	(.L_77 - .L_76)
.L_76:
        /*000c*/ 	.word	0x00000000
        /*0010*/ 	.short	0x0000
        /*0012*/ 	.short	0x0070
        /*0014*/ 	.byte	0x00, 0xf0, 0x01, 0x2e


	//----- nvinfo : EIATTR_SPARSE_MMA_MASK
	.align		4
.L_77:
        /*0018*/ 	.byte	0x03, 0x50
        /*001a*/ 	.short	0x0000


	//----- nvinfo : EIATTR_MAXREG_COUNT
	.align		4
        /*001c*/ 	.byte	0x03, 0x1b
        /*001e*/ 	.short	0x0080


	//----- nvinfo : EIATTR_NUM_BARRIERS
	.align		4
        /*0020*/ 	.byte	0x02, 0x4c
        /*0022*/ 	.byte	0x09
	.zero		1


	//----- nvinfo : EIATTR_EXTERNS
	.align		4
        /*0024*/ 	.byte	0x04, 0x0f
        /*0026*/ 	.short	(.L_79 - .L_78)


	//   ....[0]....
	.align		4
.L_78:
        /*0028*/ 	.word	index@(__assertfail)


	//----- nvinfo : EIATTR_MERCURY_ISA_VERSION
	.align		4
.L_79:
        /*002c*/ 	.byte	0x03, 0x5f
        /*002e*/ 	.short	0x0101


	//----- nvinfo : EIATTR_INT_WARP_WIDE_INSTR_OFFSETS
	.align		4
        /*0030*/ 	.byte	0x04, 0x31
        /*0032*/ 	.short	(.L_81 - .L_80)


	//   ....[0]....
.L_80:
        /*0034*/ 	.word	0x00000180


	//   ....[1]....
        /*0038*/ 	.word	0x000001b0


	//   ....[2]....
        /*003c*/ 	.word	0x000001c0


	//   ....[3]....
        /*0040*/ 	.word	0x00008260


	//----- nvinfo : EIATTR_COOP_GROUP_MASK_REGIDS
	.align		4
.L_81:
        /*0044*/ 	.byte	0x04, 0x29
        /*0046*/ 	.short	(.L_83 - .L_82)


	//   ....[0]....
.L_82:
        /*0048*/ 	.word	0xffffffff


	//   ....[1]....
        /*004c*/ 	.word	0xffffffff


	//   ....[2]....
        /*0050*/ 	.word	0xffffffff


	//   ....[3]....
        /*0054*/ 	.word	0xffffffff


	//   ....[4]....
        /*0058*/ 	.word	0xffffffff


	//   ....[5]....
        /*005c*/ 	.word	0xffffffff


	//   ....[6]....
        /*0060*/ 	.word	0xffffffff


	//   ....[7]....
        /*0064*/ 	.word	0xffffffff


	//   ....[8]....
        /*0068*/ 	.word	0xffffffff


	//   ....[9]....
        /*006c*/ 	.word	0xffffffff


	//   ....[10]....
        /*0070*/ 	.word	0xffffffff


	//   ....[11]....
        /*0074*/ 	.word	0xffffffff


	//   ....[12]....
        /*0078*/ 	.word	0xffffffff


	//   ....[13]....
        /*007c*/ 	.word	0xffffffff


	//   ....[14]....
        /*0080*/ 	.word	0xffffffff


	//   ....[15]....
        /*0084*/ 	.word	0xffffffff


	//   ....[16]....
        /*0088*/ 	.word	0xffffffff


	//   ....[17]....
        /*008c*/ 	.word	0xffffffff


	//   ....[18]....
        /*0090*/ 	.word	0xffffffff


	//   ....[19]....
        /*0094*/ 	.word	0xffffffff


	//   ....[20]....
        /*0098*/ 	.word	0xffffffff


	//   ....[21]....
        /*009c*/ 	.word	0xffffffff


	//   ....[22]....
        /*00a0*/ 	.word	0xffffffff


	//   ....[23]....
        /*00a4*/ 	.word	0xffffffff


	//   ....[24]....
        /*00a8*/ 	.word	0xffffffff


	//   ....[25]....
        /*00ac*/ 	.word	0xffffffff


	//   ....[26]....
        /*00b0*/ 	.word	0xffffffff


	//   ....[27]....
        /*00b4*/ 	.word	0xffffffff


	//   ....[28]....
        /*00b8*/ 	.word	0xffffffff


	//   ....[29]....
        /*00bc*/ 	.word	0xffffffff


	//   ....[30]....
        /*00c0*/ 	.word	0xffffffff


	//   ....[31]....
        /*00c4*/ 	.word	0xffffffff


	//   ....[32]....
        /*00c8*/ 	.word	0xffffffff


	//   ....[33]....
        /*00cc*/ 	.word	0xffffffff


	//   ....[34]....
        /*00d0*/ 	.word	0xffffffff


	//   ....[35]....
        /*00d4*/ 	.word	0xffffffff


	//   ....[36]....
        /*00d8*/ 	.word	0xffffffff


	//   ....[37]....
        /*00dc*/ 	.word	0xffffffff


	//   ....[38]....
        /*00e0*/ 	.word	0xffffffff


	//   ....[39]....
        /*00e4*/ 	.word	0xffffffff


	//   ....[40]....
        /*00e8*/ 	.word	0xffffffff


	//   ....[41]....
        /*00ec*/ 	.word	0xffffffff


	//   ....[42]....
        /*00f0*/ 	.word	0xffffffff


	//   ....[43]....
        /*00f4*/ 	.word	0xffffffff


	//   ....[44]....
        /*00f8*/ 	.word	0xffffffff


	//   ....[45]....
        /*00fc*/ 	.word	0xffffffff


	//   ....[46]....
        /*0100*/ 	.word	0xffffffff


	//   ....[47]....
        /*0104*/ 	.word	0x0500000f


	//----- nvinfo : EIATTR_COOP_GROUP_INSTR_OFFSETS
	.align		4
.L_83:
        /*0108*/ 	.byte	0x04, 0x28
        /*010a*/ 	.short	(.L_85 - .L_84)


	//   ....[0]....
.L_84:
        /*010c*/ 	.word	0x00000050


	//   ....[1]....
        /*0110*/ 	.word	0x00000190


	//   ....[2]....
        /*0114*/ 	.word	0x000001e0


	//   ....[3]....
        /*0118*/ 	.word	0x000003d0


	//   ....[4]....
        /*011c*/ 	.word	0x00000530


	//   ....[5]....
        /*0120*/ 	.word	0x00000650


	//   ....[6]....
        /*0124*/ 	.word	0x000007b0


	//   ....[7]....
        /*0128*/ 	.word	0x00000d40


	//   ....[8]....
        /*012c*/ 	.word	0x000029d0


	//   ....[9]....
        /*0130*/ 	.word	0x00002a10


	//   ....[10]....
        /*0134*/ 	.word	0x00002fb0


	//   ....[11]....
        /*0138*/ 	.word	0x00003020


	//   ....[12]....
        /*013c*/ 	.word	0x00004c30


	//   ....[13]....
        /*0140*/ 	.word	0x00004c70


	//   ....[14]....
        /*0144*/ 	.word	0x00004d10


	//   ....[15]....
        /*0148*/ 	.word	0x00004d20


	//   ....[16]....
        /*014c*/ 	.word	0x000063f0


	//   ....[17]....
        /*0150*/ 	.word	0x00006400


	//   ....[18]....
        /*0154*/ 	.word	0x00006480


	//   ....[19]....
        /*0158*/ 	.word	0x00006490


	//   ....[20]....
        /*015c*/ 	.word	0x00007130


	//   ....[21]....
        /*0160*/ 	.word	0x00007140


	//   ....[22]....
        /*0164*/ 	.word	0x00007150


	//   ....[23]....
        /*0168*/ 	.word	0x00007160


	//   ....[24]....
        /*016c*/ 	.word	0x00007170


	//   ....[25]....
        /*0170*/ 	.word	0x00007190


	//   ....[26]....
        /*0174*/ 	.word	0x000071a0


	//   ....[27]....
        /*0178*/ 	.word	0x000071b0


	//   ....[28]....
        /*017c*/ 	.word	0x000071c0


	//   ....[29]....
        /*0180*/ 	.word	0x000071f0


	//   ....[30]....
        /*0184*/ 	.word	0x00007220


	//   ....[31]....
        /*0188*/ 	.word	0x00007230


	//   ....[32]....
        /*018c*/ 	.word	0x00007240


	//   ....[33]....
        /*0190*/ 	.word	0x00007270


	//   ....[34]....
        /*0194*/ 	.word	0x000072d0


	//   ....[35]....
        /*0198*/ 	.word	0x000072e0


	//   ....[36]....
        /*019c*/ 	.word	0x00007310


	//   ....[37]....
        /*01a0*/ 	.word	0x00007320


	//   ....[38]....
        /*01a4*/ 	.word	0x00007350


	//   ....[39]....
        /*01a8*/ 	.word	0x00007360


	//   ....[40]....
        /*01ac*/ 	.word	0x00007370


	//   ....[41]....
        /*01b0*/ 	.word	0x00007380


	//   ....[42]....
        /*01b4*/ 	.word	0x00007390


	//   ....[43]....
        /*01b8*/ 	.word	0x000073b0


	//   ....[44]....
        /*01bc*/ 	.word	0x00007450


	//   ....[45]....
        /*01c0*/ 	.word	0x000083a0


	//   ....[46]....
        /*01c4*/ 	.word	0x0000a120


	//   ....[47]....
        /*01c8*/ 	.word	0x0000a610


	//----- nvinfo : EIATTR_REG_RECONFIG
	.align		4
.L_85:
        /*01cc*/ 	.byte	0x01, 0x54
	.zero		2


	//----- nvinfo : EIATTR_SYSCALL_OFFSETS
	.align		4
        /*01d0*/ 	.byte	0x04, 0x46
        /*01d2*/ 	.short	(.L_87 - .L_86)


	//   ....[0]....
.L_86:
        /*01d4*/ 	.word	0x00001100


	//   ....[1]....
        /*01d8*/ 	.word	0x00007d30


	//   ....[2]....
        /*01dc*/ 	.word	0x00007e80


	//   ....[3]....
        /*01e0*/ 	.word	0x00007fc0


	//   ....[4]....
        /*01e4*/ 	.word	0x000080e0


	//----- nvinfo : EIATTR_MBARRIER_INSTR_OFFSETS
	.align		4
.L_87:
        /*01e8*/ 	.byte	0x04, 0x39
        /*01ea*/ 	.short	(.L_89 - .L_88)


	//   ....[0]....
.L_88:
        /*01ec*/ 	.word	0x00000280
        /*01f0*/ 	.word	0x000000ff
        /*01f4*/ 	.word	0x00019c00
        /*01f8*/ 	.short	0x0100
        /*01fa*/ 	.byte	0x06
	.zero		1


	//   ....[1]....
        /*01fc*/ 	.word	0x00000290
        /*0200*/ 	.word	0x000000ff
        /*0204*/ 	.word	0x00019c20
        /*0208*/ 	.short	0x0100
        /*020a*/ 	.byte	0x06
	.zero		1


	//   ....[2]....
        /*020c*/ 	.word	0x00000380
        /*0210*/ 	.word	0x000000ff
        /*0214*/ 	.word	0x00019c30
        /*0218*/ 	.short	0x0100
        /*021a*/ 	.byte	0x08
	.zero		1


	//   ....[3]....
        /*021c*/ 	.word	0x00000390
        /*0220*/ 	.word	0x000000ff
        /*0224*/ 	.word	0x00019c40
        /*0228*/ 	.short	0x0100
        /*022a*/ 	.byte	0x08
	.zero		1


	//   ....[4]....
        /*022c*/ 	.word	0x000003a0
        /*0230*/ 	.word	0x000000ff
        /*0234*/ 	.word	0x00019c38
        /*0238*/ 	.short	0x0100
        /*023a*/ 	.byte	0x08
	.zero		1


	//   ....[5]....
        /*023c*/ 	.word	0x000003b0
        /*0240*/ 	.word	0x000000ff
        /*0244*/ 	.word	0x00019c48
        /*0248*/ 	.short	0x0100
        /*024a*/ 	.byte	0x08
	.zero		1


	//   ....[6]....
        /*024c*/ 	.word	0x000004e0
        /*0250*/ 	.word	0x000000ff
        /*0254*/ 	.word	0x00019c50
        /*0258*/ 	.short	0x0100
        /*025a*/ 	.byte	0x08
	.zero		1


	//   ....[7]....
        /*025c*/ 	.word	0x000004f0
        /*0260*/ 	.word	0x000000ff
        /*0264*/ 	.word	0x00019c60
        /*0268*/ 	.short	0x0100
        /*026a*/ 	.byte	0x08
	.zero		1


	//   ....[8]....
        /*026c*/ 	.word	0x00000500
        /*0270*/ 	.word	0x000000ff
        /*0274*/ 	.word	0x00019c58
        /*0278*/ 	.short	0x0100
        /*027a*/ 	.byte	0x08
	.zero		1


	//   ....[9]....
        /*027c*/ 	.word	0x00000510
        /*0280*/ 	.word	0x000000ff
        /*0284*/ 	.word	0x00019c68
        /*0288*/ 	.short	0x0100
        /*028a*/ 	.byte	0x08
	.zero		1


	//   ....[10]....
        /*028c*/ 	.word	0x00000600
        /*0290*/ 	.word	0x000000ff
        /*0294*/ 	.word	0x00019c70
        /*0298*/ 	.short	0x0100
        /*029a*/ 	.byte	0x06
	.zero		1


	//   ....[11]....
        /*029c*/ 	.word	0x00000610
        /*02a0*/ 	.word	0x000000ff
        /*02a4*/ 	.word	0x00019c80
        /*02a8*/ 	.short	0x0100
        /*02aa*/ 	.byte	0x06
	.zero		1


	//   ....[12]....
        /*02ac*/ 	.word	0x00000620
        /*02b0*/ 	.word	0x000000ff
        /*02b4*/ 	.word	0x00019c78
        /*02b8*/ 	.short	0x0100
        /*02ba*/ 	.byte	0x06
	.zero		1


	//   ....[13]....
        /*02bc*/ 	.word	0x00000630
        /*02c0*/ 	.word	0x000000ff
        /*02c4*/ 	.word	0x00019c88
        /*02c8*/ 	.short	0x0100
        /*02ca*/ 	.byte	0x06
	.zero		1


	//   ....[14]....
        /*02cc*/ 	.word	0x00000760
        /*02d0*/ 	.word	0x000000ff
        /*02d4*/ 	.word	0x00019c90
        /*02d8*/ 	.short	0x0100
        /*02da*/ 	.byte	0x08
	.zero		1


	//   ....[15]....
        /*02dc*/ 	.word	0x00000770
        /*02e0*/ 	.word	0x000000ff
        /*02e4*/ 	.word	0x00019ca0
        /*02e8*/ 	.short	0x0100
        /*02ea*/ 	.byte	0x08
	.zero		1


	//   ....[16]....
        /*02ec*/ 	.word	0x00000780
        /*02f0*/ 	.word	0x000000ff
        /*02f4*/ 	.word	0x00019c98
        /*02f8*/ 	.short	0x0100
        /*02fa*/ 	.byte	0x08
	.zero		1


	//   ....[17]....
        /*02fc*/ 	.word	0x00000790
        /*0300*/ 	.word	0x000000ff
        /*0304*/ 	.word	0x00019ca8
        /*0308*/ 	.short	0x0100
        /*030a*/ 	.byte	0x08
	.zero		1


	//   ....[18]....
        /*030c*/ 	.word	0x000008c0
        /*0310*/ 	.word	0x000000ff
        /*0314*/ 	.word	0x00019cb0
        /*0318*/ 	.short	0x0100
        /*031a*/ 	.byte	0x08
	.zero		1


	//   ....[19]....
        /*031c*/ 	.word	0x000008d0
        /*0320*/ 	.word	0x000000ff
        /*0324*/ 	.word	0x00019cc0
        /*0328*/ 	.short	0x0100
        /*032a*/ 	.byte	0x08
	.zero		1


	//   ....[20]....
        /*032c*/ 	.word	0x000008e0
        /*0330*/ 	.word	0x000000ff
        /*0334*/ 	.word	0x00019cb8
        /*0338*/ 	.short	0x0100
        /*033a*/ 	.byte	0x08
	.zero		1


	//   ....[21]....
        /*033c*/ 	.word	0x000008f0
        /*0340*/ 	.word	0x000000ff
        /*0344*/ 	.word	0x00019cc8
        /*0348*/ 	.short	0x0100
        /*034a*/ 	.byte	0x08
	.zero		1


	//   ....[22]....
        /*034c*/ 	.word	0x00001430
        /*0350*/ 	.word	0x000000ff
        /*0354*/ 	.word	0x00019c00
        /*0358*/ 	.short	0x010a
        /*035a*/ 	.byte	0x30
	.zero		1


	//   ....[23]....
        /*035c*/ 	.word	0x000014d0
        /*0360*/ 	.word	0x00000004
        /*0364*/ 	.word	0x00019c30
        /*0368*/ 	.short	0x010a
        /*036a*/ 	.byte	0x3f
	.zero		1


	//   ....[24]....
        /*036c*/ 	.word	0x00001540
        /*0370*/ 	.word	0x00000004
        /*0374*/ 	.word	0x00019c30
        /*0378*/ 	.short	0x010a
        /*037a*/ 	.byte	0x3f
	.zero		1


	//   ....[25]....
        /*037c*/ 	.word	0x000033c0
        /*0380*/ 	.word	0x0000000f
        /*0384*/ 	.word	0x00000000
        /*0388*/ 	.short	0x0101
        /*038a*/ 	.byte	0x3f
	.zero		1


	//   ....[26]....
        /*038c*/ 	.word	0x00003df0
        /*0390*/ 	.word	0x000000ff
        /*0394*/ 	.word	0x00019c30
        /*0398*/ 	.short	0x010a
        /*039a*/ 	.byte	0x14
	.zero		1


	//   ....[27]....
        /*039c*/ 	.word	0x00003e30
        /*03a0*/ 	.word	0x000000ff
        /*03a4*/ 	.word	0x00019c30
        /*03a8*/ 	.short	0x010a
        /*03aa*/ 	.byte	0x14
	.zero		1


	//   ....[28]....
        /*03ac*/ 	.word	0x00003f90
        /*03b0*/ 	.word	0x000000ff
        /*03b4*/ 	.word	0x00019c50
        /*03b8*/ 	.short	0x010a
        /*03ba*/ 	.byte	0x0e
	.zero		1


	//   ....[29]....
        /*03bc*/ 	.word	0x00004bc0
        /*03c0*/ 	.word	0x000000ff
        /*03c4*/ 	.word	0x00019c50
        /*03c8*/ 	.short	0x010a
        /*03ca*/ 	.byte	0x0e
	.zero		1


	//   ....[30]....
        /*03cc*/ 	.word	0x00005970
        /*03d0*/ 	.word	0x00000006
        /*03d4*/ 	.word	0x00000000
        /*03d8*/ 	.short	0x0101
        /*03da*/ 	.byte	0x3f
	.zero		1


	//   ....[31]....
        /*03dc*/ 	.word	0x00005c00
        /*03e0*/ 	.word	0x000000ff
        /*03e4*/ 	.word	0x00000000
        /*03e8*/ 	.short	0x0101
        /*03ea*/ 	.byte	0x06
	.zero		1


	//   ....[32]....
        /*03ec*/ 	.word	0x00006130
        /*03f0*/ 	.word	0x000000ff
        /*03f4*/ 	.word	0x00019c50
        /*03f8*/ 	.short	0x010a
        /*03fa*/ 	.byte	0x05
	.zero		1


	//   ....[33]....
        /*03fc*/ 	.word	0x00006170
        /*0400*/ 	.word	0x000000ff
        /*0404*/ 	.word	0x00019c50
        /*0408*/ 	.short	0x010a
        /*040a*/ 	.byte	0x05
	.zero		1


	//   ....[34]....
        /*040c*/ 	.word	0x00006e60
        /*0410*/ 	.word	0x000000ff
        /*0414*/ 	.word	0x00000000
        /*0418*/ 	.short	0x0101
        /*041a*/ 	.byte	0x05
	.zero		1


	//   ....[35]....
        /*041c*/ 	.word	0x000076f0
        /*0420*/ 	.word	0x000000ff
        /*0424*/ 	.word	0x00000000
        /*0428*/ 	.short	0x0101
        /*042a*/ 	.byte	0x05
	.zero		1


	//   ....[36]....
        /*042c*/ 	.word	0x000085c0
        /*0430*/ 	.word	0x00000007
        /*0434*/ 	.word	0x00019c80
        /*0438*/ 	.short	0x010a
        /*043a*/ 	.byte	0x3f
	.zero		1


	//   ....[37]....
        /*043c*/ 	.word	0x000087e0
        /*0440*/ 	.word	0x00000007
        /*0444*/ 	.word	0x00019c40
        /*0448*/ 	.short	0x010a
        /*044a*/ 	.byte	0x3f
	.zero		1


	//   ....[38]....
        /*044c*/ 	.word	0x00008c00
        /*0450*/ 	.word	0x000000ff
        /*0454*/ 	.word	0x00019c20
        /*0458*/ 	.short	0x010a
        /*045a*/ 	.byte	0x28
	.zero		1


	//   ....[39]....
        /*045c*/ 	.word	0x00008e70
        /*0460*/ 	.word	0x00000008
        /*0464*/ 	.word	0x00019c80
        /*0468*/ 	.short	0x010a
        /*046a*/ 	.byte	0x3f
	.zero		1


	//   ....[40]....
        /*046c*/ 	.word	0x000092a0
        /*0470*/ 	.word	0x00000008
        /*0474*/ 	.word	0x00019c40
        /*0478*/ 	.short	0x010a
        /*047a*/ 	.byte	0x3f
	.zero		1


	//   ....[41]....
        /*047c*/ 	.word	0x00009730
        /*0480*/ 	.word	0x0000000d
        /*0484*/ 	.word	0x00019c70
        /*0488*/ 	.short	0x010a
        /*048a*/ 	.byte	0x3f
	.zero		1


	//   ....[42]....
        /*048c*/ 	.word	0x000097a0
        /*0490*/ 	.word	0x0000000d
        /*0494*/ 	.word	0x00019c60
        /*0498*/ 	.short	0x010a
        /*049a*/ 	.byte	0x3f
	.zero		1


	//   ....[43]....
        /*049c*/ 	.word	0x00009ad0
        /*04a0*/ 	.word	0x0000000d
        /*04a4*/ 	.word	0x00019c50
        /*04a8*/ 	.short	0x0101
        /*04aa*/ 	.byte	0x3f
	.zero		1


	//   ....[44]....
        /*04ac*/ 	.word	0x00009b50
        /*04b0*/ 	.word	0x00000004
        /*04b4*/ 	.word	0x00000000
        /*04b8*/ 	.short	0x0101
        /*04ba*/ 	.byte	0x3f
	.zero		1


	//   ....[45]....
        /*04bc*/ 	.word	0x00009c10
        /*04c0*/ 	.word	0x00000000
        /*04c4*/ 	.word	0x00019c70
        /*04c8*/ 	.short	0x010a
        /*04ca*/ 	.byte	0x3f
	.zero		1


	//   ....[46]....
        /*04cc*/ 	.word	0x00009c80
        /*04d0*/ 	.word	0x00000000
        /*04d4*/ 	.word	0x00019c60
        /*04d8*/ 	.short	0x010a
        /*04da*/ 	.byte	0x3f
	.zero		1


	//   ....[47]....
        /*04dc*/ 	.word	0x0000a010
        /*04e0*/ 	.word	0x00000000
        /*04e4*/ 	.word	0x00019c50
        /*04e8*/ 	.short	0x0101
        /*04ea*/ 	.byte	0x3f
	.zero		1


	//   ....[48]....
        /*04ec*/ 	.word	0x0000a060
        /*04f0*/ 	.word	0x00000003
        /*04f4*/ 	.word	0x00000000
        /*04f8*/ 	.short	0x0101
        /*04fa*/ 	.byte	0x3f
	.zero		1


	//   ....[49]....
        /*04fc*/ 	.word	0x0000a100
        /*0500*/ 	.word	0x00000006
        /*0504*/ 	.word	0x00019c20
        /*0508*/ 	.short	0x010a
        /*050a*/ 	.byte	0x3f
	.zero		1


	//   ....[50]....
        /*050c*/ 	.word	0x0000a220
        /*0510*/ 	.word	0x00000005
        /*0514*/ 	.word	0x00000000
        /*0518*/ 	.short	0x010a
        /*051a*/ 	.byte	0x3f
	.zero		1


	//   ....[51]....
        /*051c*/ 	.word	0x0000a290
        /*0520*/ 	.word	0x00000009
        /*0524*/ 	.word	0x00000000
        /*0528*/ 	.short	0x010a
        /*052a*/ 	.byte	0x3f
	.zero		1


	//   ....[52]....
        /*052c*/ 	.word	0x0000a2e0
        /*0530*/ 	.word	0x00000013
        /*0534*/ 	.word	0x00019c60
        /*0538*/ 	.short	0x010a
        /*053a*/ 	.byte	0x3f
	.zero		1


	//   ....[53]....
        /*053c*/ 	.word	0x0000a330
        /*0540*/ 	.word	0x00000007
        /*0544*/ 	.word	0x00019c60
        /*0548*/ 	.short	0x010a
        /*054a*/ 	.byte	0x3f
	.zero		1


	//   ....[54]....
        /*054c*/ 	.word	0x0000a370
        /*0550*/ 	.word	0x00000013
        /*0554*/ 	.word	0x00019c80
        /*0558*/ 	.short	0x010a
        /*055a*/ 	.byte	0x3f
	.zero		1


	//   ....[55]....
        /*055c*/ 	.word	0x0000a390
        /*0560*/ 	.word	0x00000007
        /*0564*/ 	.word	0x00019c80
        /*0568*/ 	.short	0x010a
        /*056a*/ 	.byte	0x3f
	.zero		1


	//   ....[56]....
        /*056c*/ 	.word	0x0000a400
        /*0570*/ 	.word	0x00000003
        /*0574*/ 	.word	0x00019c00
        /*0578*/ 	.short	0x010a
        /*057a*/ 	.byte	0x3f
	.zero		1


	//   ....[57]....
        /*057c*/ 	.word	0x0000a450
        /*0580*/ 	.word	0x00000004
        /*0584*/ 	.word	0x00019c30
        /*0588*/ 	.short	0x010a
        /*058a*/ 	.byte	0x3f
	.zero		1


	//   ....[58]....
        /*058c*/ 	.word	0x0000a4b0
        /*0590*/ 	.word	0x00000008
        /*0594*/ 	.word	0x00019c30
        /*0598*/ 	.short	0x010a
        /*059a*/ 	.byte	0x3f
	.zero		1


	//   ....[59]....
        /*059c*/ 	.word	0x0000a510
        /*05a0*/ 	.word	0x0000004a
        /*05a4*/ 	.word	0x00019c50
        /*05a8*/ 	.short	0x010a
        /*05aa*/ 	.byte	0x3f
	.zero		1


	//   ....[60]....
        /*05ac*/ 	.word	0x0000a570
        /*05b0*/ 	.word	0x00000005
        /*05b4*/ 	.word	0x00019c50
        /*05b8*/ 	.short	0x010a
        /*05ba*/ 	.byte	0x3f
	.zero		1


	//   ....[61]....
        /*05bc*/ 	.word	0x0000a6c0
        /*05c0*/ 	.word	0x00000007
        /*05c4*/ 	.word	0x00019c80
        /*05c8*/ 	.short	0x010a
        /*05ca*/ 	.byte	0x3f
	.zero		1


	//   ....[62]....
        /*05cc*/ 	.word	0x0000a710
        /*05d0*/ 	.word	0x00000007
        /*05d4*/ 	.word	0x00019c40
        /*05d8*/ 	.short	0x010a
        /*05da*/ 	.byte	0x3f
	.zero		1


	//   ....[63]....
        /*05dc*/ 	.word	0x0000a770
        /*05e0*/ 	.word	0x00000005
        /*05e4*/ 	.word	0x00019c20
        /*05e8*/ 	.short	0x010a
        /*05ea*/ 	.byte	0x3f
	.zero		1


	//   ....[64]....
        /*05ec*/ 	.word	0x0000a7c0
        /*05f0*/ 	.word	0x00000008
        /*05f4*/ 	.word	0x00019c80
        /*05f8*/ 	.short	0x010a
        /*05fa*/ 	.byte	0x3f
	.zero		1


	//   ....[65]....
        /*05fc*/ 	.word	0x0000a810
        /*0600*/ 	.word	0x00000008
        /*0604*/ 	.word	0x00019c40
        /*0608*/ 	.short	0x010a
        /*060a*/ 	.byte	0x3f
	.zero		1


	//   ....[66]....
        /*060c*/ 	.word	0x0000a860
        /*0610*/ 	.word	0x0000000d
        /*0614*/ 	.word	0x00019c70
        /*0618*/ 	.short	0x010a
        /*061a*/ 	.byte	0x3f
	.zero		1


	//   ....[67]....
        /*061c*/ 	.word	0x0000a8b0
        /*0620*/ 	.word	0x0000000d
        /*0624*/ 	.word	0x00019c60
        /*0628*/ 	.short	0x010a
        /*062a*/ 	.byte	0x3f
	.zero		1


	//   ....[68]....
        /*062c*/ 	.word	0x0000a900
        /*0630*/ 	.word	0x00000000
        /*0634*/ 	.word	0x00019c70
        /*0638*/ 	.short	0x010a
        /*063a*/ 	.byte	0x3f
	.zero		1


	//   ....[69]....
        /*063c*/ 	.word	0x0000a950
        /*0640*/ 	.word	0x00000000
        /*0644*/ 	.word	0x00019c60
        /*0648*/ 	.short	0x010a
        /*064a*/ 	.byte	0x3f
	.zero		1


	//   ....[70]....
        /*064c*/ 	.word	0x0000a9a0
        /*0650*/ 	.word	0x00000006
        /*0654*/ 	.word	0x00019c20
        /*0658*/ 	.short	0x010a
        /*065a*/ 	.byte	0x3f
	.zero		1


	//   ....[71]....
        /*065c*/ 	.word	0x0000a9f0
        /*0660*/ 	.word	0x00000005
        /*0664*/ 	.word	0x00000000
        /*0668*/ 	.short	0x010a
        /*066a*/ 	.byte	0x3f
	.zero		1


	//   ....[72]....
        /*066c*/ 	.word	0x0000aa40
        /*0670*/ 	.word	0x00000009
        /*0674*/ 	.word	0x00000000
        /*0678*/ 	.short	0x010a
        /*067a*/ 	.byte	0x3f
	.zero		1


	//   ....[73]....
        /*067c*/ 	.word	0x0000aa90
        /*0680*/ 	.word	0x00000013
        /*0684*/ 	.word	0x00019c60
        /*0688*/ 	.short	0x010a
        /*068a*/ 	.byte	0x3f
	.zero		1


	//   ....[74]....
        /*068c*/ 	.word	0x0000aae0
        /*0690*/ 	.word	0x00000007
        /*0694*/ 	.word	0x00019c60
        /*0698*/ 	.short	0x010a
        /*069a*/ 	.byte	0x3f
	.zero		1


	//   ....[75]....
        /*069c*/ 	.word	0x0000ab30
        /*06a0*/ 	.word	0x00000013
        /*06a4*/ 	.word	0x00019c80
        /*06a8*/ 	.short	0x010a
        /*06aa*/ 	.byte	0x3f
	.zero		1


	//----- nvinfo : EIATTR_NUM_MBARRIERS
	.align		4
.L_89:
        /*06ac*/ 	.byte	0x03, 0x38
        /*06ae*/ 	.short	0x0016


	//----- nvinfo : EIATTR_EXIT_INSTR_OFFSETS
	.align		4
        /*06b0*/ 	.byte	0x04, 0x1c
        /*06b2*/ 	.short	(.L_91 - .L_90)


	//   ....[0]....
.L_90:
        /*06b4*/ 	.word	0x00000a10


	//   ....[1]....
        /*06b8*/ 	.word	0x000077a0


	//   ....[2]....
        /*06bc*/ 	.word	0x0000a140


	//   ....[3]....
        /*06c0*/ 	.word	0x0000a3e0


	//----- nvinfo : EIATTR_MAX_THREADS
	.align		4
.L_91:
        /*06c4*/ 	.byte	0x04, 0x05
        /*06c6*/ 	.short	(.L_93 - .L_92)
.L_92:
        /*06c8*/ 	.word	0x00000200
        /*06cc*/ 	.word	0x00000001
        /*06d0*/ 	.word	0x00000001


	//----- nvinfo : EIATTR_CRS_STACK_SIZE
	.align		4
.L_93:
        /*06d4*/ 	.byte	0x04, 0x1e
        /*06d6*/ 	.short	(.L_95 - .L_94)
.L_94:
        /*06d8*/ 	.word	0x00000000


	//----- nvinfo : EIATTR_CBANK_PARAM_SIZE
	.align		4
.L_95:
        /*06dc*/ 	.byte	0x03, 0x19
        /*06de*/ 	.short	0x0bf0


	//----- nvinfo : EIATTR_PARAM_CBANK
	.align		4
        /*06e0*/ 	.byte	0x04, 0x0a
        /*06e2*/ 	.short	(.L_97 - .L_96)
	.align		4
.L_96:
        /*06e4*/ 	.word	index@(.nv.constant0._ZN7cutlass13device_kernelIN5flash11enable_sm90INS1_16FlashAttnFwdSm90INS1_25CollectiveMainloopFwdSm90ILi2EN4cute5tupleIJNS5_1CILi1EEES8_S8_EEENS6_IJNS7_ILi192EEENS7_ILi128EEENS7_ILi96EEEEEELi96ENS_12float_e4m3_tEfNS_4arch4Sm90ELb0ELb0ELb1ELb0ELb0ELb0ELb0ELb1ELb1ELb0ELb0ELb0EEENS1_21CollectiveEpilogueFwdINS6_IJSA_SC_SB_EEES9_NS_10bfloat16_tESG_Li384ELb0ELb0ELb0ELb1EEENS1_29StaticPersistentTileSchedulerILb0EEEEEEEEEvNT_6ParamsE)
        /*06e8*/ 	.short	0x0210
        /*06ea*/ 	.short	0x0bf0


	//----- nvinfo : EIATTR_SW_WAR
	.align		4
.L_97:
        /*06ec*/ 	.byte	0x04, 0x36
        /*06ee*/ 	.short	(.L_99 - .L_98)
.L_98:
        /*06f0*/ 	.word	0x00000008
.L_99:


//--------------------- .nv.info._ZN7cutlass13device_kernelIN5flash11enable_sm90INS1_16FlashAttnFwdSm90INS1_25CollectiveMainloopFwdSm90ILi2EN4cute5tupleIJNS5_1CILi1EEES8_S8_EEENS6_IJNS7_ILi192EEENS7_ILi128EEENS7_ILi96EEEEEELi96ENS_12float_e4m3_tEfNS_4arch4Sm90ELb0ELb0ELb1ELb1ELb0ELb0ELb0ELb1ELb1ELb0ELb0ELb0EEENS1_21CollectiveEpilogueFwdINS6_IJSA_SC_SB_EEES9_NS_10bfloat16_tESG_Li384ELb1ELb0ELb0ELb1EEENS1_36VarlenDynamicPersistentTileSchedulerILi192ELi128ELi384ELi128ELb0ELb0ELb1ELb0ELb1ELb1EEEEEEEEEvNT_6ParamsE --------------------------
	.section	.nv.info._ZN7cutlass13device_kernelIN5flash11enable_sm90INS1_16FlashAttnFwdSm90INS1_25CollectiveMainloopFwdSm90ILi2EN4cute5tupleIJNS5_1CILi1EEES8_S8_EEENS6_IJNS7_ILi192EEENS7_ILi128EEENS7_ILi96EEEEEELi96ENS_12float_e4m3_tEfNS_4arch4Sm90ELb0ELb0ELb1ELb1ELb0ELb0ELb0ELb1ELb1ELb0ELb0ELb0EEENS1_21CollectiveEpilogueFwdINS6_IJSA_SC_SB_EEES9_NS_10bfloat16_tESG_Li384ELb1ELb0ELb0ELb1EEENS1_36VarlenDynamicPersistentTileSchedulerILi192ELi128ELi384ELi128ELb0ELb0ELb1ELb0ELb1ELb1EEEEEEEEEvNT_6ParamsE,"",@"SHT_CUDA_INFO"
	.sectionflags	@""
	.align	4


	//----- nvinfo : EIATTR_CUDA_API_VERSION
	.align		4
        /*0000*/ 	.byte	0x04, 0x37
        /*0002*/ 	.short	(.L_101 - .L_100)
.L_100:
        /*0004*/ 	.word	0x00000082


	//----- nvinfo : EIATTR_KPARAM_INFO
	.align		4
.L_101:
        /*0008*/ 	.byte	0x04, 0x17
        /*000a*/ 	.short	(.L_103 - .L_102)
.L_102:
        /*000c*/ 	.word	0x00000000
        /*0010*/ 	.short	0x0000
        /*0012*/ 	.short	0x0070
        /*0014*/ 	.byte	0x00, 0xf0, 0x01, 0x28


	//----- nvinfo : EIATTR_SPARSE_MMA_MASK
	.align		4
.L_103:
        /*0018*/ 	.byte	0x03, 0x50
        /*001a*/ 	.short	0x0000


	//----- nvinfo : EIATTR_MAXREG_COUNT
	.align		4
        /*001c*/ 	.byte	0x03, 0x1b
        /*001e*/ 	.short	0x0080


	//----- nvinfo : EIATTR_NUM_BARRIERS
	.align		4
        /*0020*/ 	.byte	0x02, 0x4c
        /*0022*/ 	.byte	0x09
	.zero		1


	//----- nvinfo : EIATTR_EXTERNS
	.align		4
        /*0024*/ 	.byte	0x04, 0x0f
        /*0026*/ 	.short	(.L_105 - .L_104)


	//   ....[0]....
	.align		4
.L_104:
        /*0028*/ 	.word	index@(__assertfail)


	//----- nvinfo : EIATTR_ANNOTATIONS
	.align		4
.L_105:
        /*002c*/ 	.byte	0x04, 0x55
        /*002e*/ 	.short	(.L_107 - .L_106)


	//   ....[0]....
.L_106:
        /*0030*/ 	.word	0x00000001
        /*0034*/ 	.byte	0x60, 0x8d, 0x00, 0x00, 0x01, 0x00, 0x00, 0x00, 0x90, 0xc5, 0x00, 0x00


	//----- nvinfo : EIATTR_MERCURY_ISA_VERSION
	.align		4
.L_107:
        /*0040*/ 	.byte	0x03, 0x5f
        /*0042*/ 	.short	0x0101


	//----- nvinfo : EIATTR_UNUSED_LOAD_BYTE_OFFSET
	.align		4
        /*0044*/ 	.byte	0x04, 0x44
        /*0046*/ 	.short	(.L_109 - .L_108)


	//   ....[0]....
.L_108:
        /*0048*/ 	.word	0x00000a30
        /*004c*/ 	.word	0x0000fff0


	//   ....[1]....
        /*0050*/ 	.word	0x00007020
        /*0054*/ 	.word	0x0000fff0


	//----- nvinfo : EIATTR_INT_WARP_WIDE_INSTR_OFFSETS
	.align		4
.L_109:
        /*0058*/ 	.byte	0x04, 0x31
        /*005a*/ 	.short	(.L_111 - .L_110)


	//   ....[0]....
.L_110:
        /*005c*/ 	.word	0x00000160


	//   ....[1]....
        /*0060*/ 	.word	0x000001a0


	//   ....[2]....
        /*0064*/ 	.word	0x00000210


	//   ....[3]....
        /*0068*/ 	.word	0x00009dc0


	//   ....[4]....
        /*006c*/ 	.word	0x00009e50


	//   ....[5]....
        /*0070*/ 	.word	0x0000a500


	//   ....[6]....
        /*0074*/ 	.word	0x0000bfe0


	//   ....[7]....
        /*0078*/ 	.word	0x0000c070


	//----- nvinfo : EIATTR_COOP_GROUP_MASK_REGIDS
	.align		4
.L_111:
        /*007c*/ 	.byte	0x04, 0x29
        /*007e*/ 	.short	(.L_113 - .L_112)


	//   ....[0]....
.L_112:
        /*0080*/ 	.word	0xffffffff


	//   ....[1]....
        /*0084*/ 	.word	0xffffffff


	//   ....[2]....
        /*0088*/ 	.word	0xffffffff


	//   ....[3]....
        /*008c*/ 	.word	0xffffffff


	//   ....[4]....
        /*0090*/ 	.word	0xffffffff


	//   ....[5]....
        /*0094*/ 	.word	0xffffffff


	//   ....[6]....
        /*0098*/ 	.word	0xffffffff


	//   ....[7]....
        /*009c*/ 	.word	0xffffffff


	//   ....[8]....
        /*00a0*/ 	.word	0xffffffff


	//   ....[9]....
        /*00a4*/ 	.word	0xffffffff


	//   ....[10]....
        /*00a8*/ 	.word	0xffffffff


	//   ....[11]....
        /*00ac*/ 	.word	0xffffffff


	//   ....[12]....
        /*00b0*/ 	.word	0xffffffff


	//   ....[13]....
        /*00b4*/ 	.word	0xffffffff


	//   ....[14]....
        /*00b8*/ 	.word	0xffffffff


	//   ....[15]....
        /*00bc*/ 	.word	0xffffffff


	//   ....[16]....
        /*00c0*/ 	.word	0xffffffff


	//   ....[17]....
        /*00c4*/ 	.word	0xffffffff


	//   ....[18]....
        /*00c8*/ 	.word	0xffffffff


	//   ....[19]....
        /*00cc*/ 	.word	0xffffffff


	//   ....[20]....
        /*00d0*/ 	.word	0xffffffff


	//   ....[21]....
        /*00d4*/ 	.word	0xffffffff


	//   ....[22]....
        /*00d8*/ 	.word	0xffffffff


	//   ....[23]....
        /*00dc*/ 	.word	0xffffffff


	//   ....[24]....
        /*00e0*/ 	.word	0xffffffff


	//   ....[25]....
        /*00e4*/ 	.word	0xffffffff


	//   ....[26]....
        /*00e8*/ 	.word	0xffffffff


	//   ....[27]....
        /*00ec*/ 	.word	0xffffffff


	//   ....[28]....
        /*00f0*/ 	.word	0xffffffff


	//   ....[29]....
        /*00f4*/ 	.word	0xffffffff


	//   ....[30]....
        /*00f8*/ 	.word	0xffffffff


	//   ....[31]....
        /*00fc*/ 	.word	0xffffffff


	//   ....[32]....
        /*0100*/ 	.word	0xffffffff


	//   ....[33]....
        /*0104*/ 	.word	0xffffffff


	//   ....[34]....
        /*0108*/ 	.word	0xffffffff


	//   ....[35]....
        /*010c*/ 	.word	0xffffffff


	//   ....[36]....
        /*0110*/ 	.word	0xffffffff


	//   ....[37]....
        /*0114*/ 	.word	0xffffffff


	//   ....[38]....
        /*0118*/ 	.word	0xffffffff


	//   ....[39]....
        /*011c*/ 	.word	0xffffffff


	//   ....[40]....
        /*0120*/ 	.word	0xffffffff


	//   ....[41]....
        /*0124*/ 	.word	0xffffffff


	//   ....[42]....
        /*0128*/ 	.word	0xffffffff


	//   ....[43]....
        /*012c*/ 	.word	0xffffffff


	//   ....[44]....
        /*0130*/ 	.word	0xffffffff


	//   ....[45]....
        /*0134*/ 	.word	0xffffffff


	//   ....[46]....
        /*0138*/ 	.word	0xffffffff


	//   ....[47]....
        /*013c*/ 	.word	0xffffffff


	//   ....[48]....
        /*0140*/ 	.word	0xffffffff


	//   ....[49]....
        /*0144*/ 	.word	0xffffffff


	//   ....[50]....
        /*0148*/ 	.word	0xffffffff


	//   ....[51]....
        /*014c*/ 	.word	0xffffffff


	//   ....[52]....
        /*0150*/ 	.word	0xffffffff


	//   ....[53]....
        /*0154*/ 	.word	0xffffffff


	//   ....[54]....
        /*0158*/ 	.word	0xffffffff


	//   ....[55]....
        /*015c*/ 	.word	0xffffffff


	//   ....[56]....
        /*0160*/ 	.word	0xffffffff


	//   ....[57]....
        /*0164*/ 	.word	0xffffffff


	//   ....[58]....
        /*0168*/ 	.word	0xffffffff


	//   ....[59]....
        /*016c*/ 	.word	0xffffffff


	//   ....[60]....
        /*0170*/ 	.word	0xffffffff


	//   ....[61]....
        /*0174*/ 	.word	0xffffffff


	//   ....[62]....
        /*0178*/ 	.word	0xffffffff


	//   ....[63]....
        /*017c*/ 	.word	0xffffffff


	//   ....[64]....
        /*0180*/ 	.word	0xffffffff


	//   ....[65]....
        /*0184*/ 	.word	0xffffffff


	//   ....[66]....
        /*0188*/ 	.word	0xffffffff


	//   ....[67]....
        /*018c*/ 	.word	0xffffffff


	//   ....[68]....
        /*0190*/ 	.word	0xffffffff


	//   ....[69]....
        /*0194*/ 	.word	0xffffffff


	//   ....[70]....
        /*0198*/ 	.word	0xffffffff


	//   ....[71]....
        /*019c*/ 	.word	0xffffffff


	//   ....[72]....
        /*01a0*/ 	.word	0xffffffff


	//   ....[73]....
        /*01a4*/ 	.word	0xffffffff


	//   ....[74]....
        /*01a8*/ 	.word	0xffffffff


	//   ....[75]....
        /*01ac*/ 	.word	0xffffffff


	//   ....[76]....
        /*01b0*/ 	.word	0xffffffff


	//   ....[77]....
        /*01b4*/ 	.word	0xffffffff


	//   ....[78]....
        /*01b8*/ 	.word	0xffffffff


	//   ....[79]....
        /*01bc*/ 	.word	0x0500000f


	//   ....[80]....
        /*01c0*/ 	.word	0x0500000f


	//----- nvinfo : EIATTR_COOP_GROUP_INSTR_OFFSETS
	.align		4
.L_113:
        /*01c4*/ 	.byte	0x04, 0x28
        /*01c6*/ 	.short	(.L_115 - .L_114)


	//   ....[0]....
.L_114:
        /*01c8*/ 	.word	0x00000060


	//   ....[1]....
        /*01cc*/ 	.word	0x00000170


	//   ....[2]....
        /*01d0*/ 	.word	0x000001c0


	//   ....[3]....
        /*01d4*/ 	.word	0x000003f0


	//   ....[4]....
        /*01d8*/ 	.word	0x00000550


	//   ....[5]....
        /*01dc*/ 	.word	0x00000670


	//   ....[6]....
        /*01e0*/ 	.word	0x000007d0


	//   ....[7]....
        /*01e4*/ 	.word	0x00001320


	//   ....[8]....
        /*01e8*/ 	.word	0x00002df0


	//   ....[9]....
        /*01ec*/ 	.word	0x00002e70


	//   ....[10]....
        /*01f0*/ 	.word	0x000033d0


	//   ....[11]....
        /*01f4*/ 	.word	0x00003490


	//   ....[12]....
        /*01f8*/ 	.word	0x00005170


	//   ....[13]....
        /*01fc*/ 	.word	0x00005210


	//   ....[14]....
        /*0200*/ 	.word	0x00005240


	//   ....[15]....
        /*0204*/ 	.word	0x00005260


	//   ....[16]....
        /*0208*/ 	.word	0x00006970


	//   ....[17]....
        /*020c*/ 	.word	0x00006990


	//   ....[18]....
        /*0210*/ 	.word	0x00006a10


	//   ....[19]....
        /*0214*/ 	.word	0x00006a20


	//   ....[20]....
        /*0218*/ 	.word	0x000076c0


	//   ....[21]....
        /*021c*/ 	.word	0x000076d0


	//   ....[22]....
        /*0220*/ 	.word	0x000076e0


	//   ....[23]....
        /*0224*/ 	.word	0x000076f0


	//   ....[24]....
        /*0228*/ 	.word	0x00007700


	//   ....[25]....
        /*022c*/ 	.word	0x00007710


	//   ....[26]....
        /*0230*/ 	.word	0x00007720


	//   ....[27]....
        /*0234*/ 	.word	0x00007730


	//   ....[28]....
        /*0238*/ 	.word	0x00007760


	//   ....[29]....
        /*023c*/ 	.word	0x00007770


	//   ....[30]....
        /*0240*/ 	.word	0x000077a0


	//   ....[31]....
        /*0244*/ 	.word	0x000077b0


	//   ....[32]....
        /*0248*/ 	.word	0x000077e0


	//   ....[33]....
        /*024c*/ 	.word	0x000077f0


	//   ....[34]....
        /*0250*/ 	.word	0x00007820


	//   ....[35]....
        /*0254*/ 	.word	0x00007830


	//   ....[36]....
        /*0258*/ 	.word	0x00007840


	//   ....[37]....
        /*025c*/ 	.word	0x00007850


	//   ....[38]....
        /*0260*/ 	.word	0x00007870


	//   ....[39]....
        /*0264*/ 	.word	0x00007880


	//   ....[40]....
        /*0268*/ 	.word	0x000078b0


	//   ....[41]....
        /*026c*/ 	.word	0x000078d0


	//   ....[42]....
        /*0270*/ 	.word	0x00007900


	//   ....[43]....
        /*0274*/ 	.word	0x00007910


	//   ....[44]....
        /*0278*/ 	.word	0x00008d30


	//   ....[45]....
        /*027c*/ 	.word	0x00008f10


	//   ....[46]....
        /*0280*/ 	.word	0x00008f40


	//   ....[47]....
        /*0284*/ 	.word	0x00008f70


	//   ....[48]....
        /*0288*/ 	.word	0x00008fa0


	//   ....[49]....
        /*028c*/ 	.word	0x00008fd0


	//   ....[50]....
        /*0290*/ 	.word	0x00009010


	//   ....[51]....
        /*0294*/ 	.word	0x00009190


	//   ....[52]....
        /*0298*/ 	.word	0x000091c0


	//   ....[53]....
        /*029c*/ 	.word	0x000091f0


	//   ....[54]....
        /*02a0*/ 	.word	0x00009220


	//   ....[55]....
        /*02a4*/ 	.word	0x00009250


	//   ....[56]....
        /*02a8*/ 	.word	0x00009290


	//   ....[57]....
        /*02ac*/ 	.word	0x00009310


	//   ....[58]....
        /*02b0*/ 	.word	0x00009350


	//   ....[59]....
        /*02b4*/ 	.word	0x000093e0


	//   ....[60]....
        /*02b8*/ 	.word	0x0000a6d0


	//   ....[61]....
        /*02bc*/ 	.word	0x0000c750


	//   ....[62]....
        /*02c0*/ 	.word	0x0000c780


	//   ....[63]....
        /*02c4*/ 	.word	0x0000c7b0


	//   ....[64]....
        /*02c8*/ 	.word	0x0000c7c0


	//   ....[65]....
        /*02cc*/ 	.word	0x0000c7f0


	//   ....[66]....
        /*02d0*/ 	.word	0x0000c800


	//   ....[67]....
        /*02d4*/ 	.word	0x0000c830


	//   ....[68]....
        /*02d8*/ 	.word	0x0000c870


	//   ....[69]....
        /*02dc*/ 	.word	0x0000c9b0


	//   ....[70]....
        /*02e0*/ 	.word	0x0000c9e0


	//   ....[71]....
        /*02e4*/ 	.word	0x0000ca10


	//   ....[72]....
        /*02e8*/ 	.word	0x0000ca40


	//   ....[73]....
        /*02ec*/ 	.word	0x0000ca70


	//   ....[74]....
        /*02f0*/ 	.word	0x0000cab0


	//   ....[75]....
        /*02f4*/ 	.word	0x0000cb40


	//   ....[76]....
        /*02f8*/ 	.word	0x0000cb80


	//   ....[77]....
        /*02fc*/ 	.word	0x0000cc10


	//   ....[78]....
        /*0300*/ 	.word	0x0000d030


	//   ....[79]....
        /*0304*/ 	.word	0x0000d510


	//   ....[80]....
        /*0308*/ 	.word	0x0000d980


	//----- nvinfo : EIATTR_REG_RECONFIG
	.align		4
.L_115:
        /*030c*/ 	.byte	0x01, 0x54
	.zero		2


	//----- nvinfo : EIATTR_SYSCALL_OFFSETS
	.align		4
        /*0310*/ 	.byte	0x04, 0x46
        /*0312*/ 	.short	(.L_117 - .L_116)


	//   ....[0]....
.L_116:
        /*0314*/ 	.word	0x00001510


	//   ....[1]....
        /*0318*/ 	.word	0x00009fe0


	//   ....[2]....
        /*031c*/ 	.word	0x0000a120


	//   ....[3]....
        /*0320*/ 	.word	0x0000a260


	//   ....[4]....
        /*0324*/ 	.word	0x0000a380


	//----- nvinfo : EIATTR_MBARRIER_INSTR_OFFSETS
	.align		4
.L_117:
        /*0328*/ 	.byte	0x04, 0x39
        /*032a*/ 	.short	(.L_119 - .L_118)


	//   ....[0]....
.L_118:
        /*032c*/ 	.word	0x000002a0
        /*0330*/ 	.word	0x000000ff
        /*0334*/ 	.word	0x00019c00
        /*0338*/ 	.short	0x0100
        /*033a*/ 	.byte	0x08
	.zero		1


	//   ....[1]....
        /*033c*/ 	.word	0x000002b0
        /*0340*/ 	.word	0x000000ff
        /*0344*/ 	.word	0x00019c20
        /*0348*/ 	.short	0x0100
        /*034a*/ 	.byte	0x08
	.zero		1


	//   ....[2]....
        /*034c*/ 	.word	0x000003a0
        /*0350*/ 	.word	0x000000ff
        /*0354*/ 	.word	0x00019c30
        /*0358*/ 	.short	0x0100
        /*035a*/ 	.byte	0x08
	.zero		1


	//   ....[3]....
        /*035c*/ 	.word	0x000003b0
        /*0360*/ 	.word	0x000000ff
        /*0364*/ 	.word	0x00019c40
        /*0368*/ 	.short	0x0100
        /*036a*/ 	.byte	0x08
	.zero		1


	//   ....[4]....
        /*036c*/ 	.word	0x000003c0
        /*0370*/ 	.word	0x000000ff
        /*0374*/ 	.word	0x00019c38
        /*0378*/ 	.short	0x0100
        /*037a*/ 	.byte	0x08
	.zero		1


	//   ....[5]....
        /*037c*/ 	.word	0x000003d0
        /*0380*/ 	.word	0x000000ff
        /*0384*/ 	.word	0x00019c48
        /*0388*/ 	.short	0x0100
        /*038a*/ 	.byte	0x08
	.zero		1


	//   ....[6]....
        /*038c*/ 	.word	0x00000500
        /*0390*/ 	.word	0x000000ff
        /*0394*/ 	.word	0x00019c50
        /*0398*/ 	.short	0x0100
        /*039a*/ 	.byte	0x08
	.zero		1


	//   ....[7]....
        /*039c*/ 	.word	0x00000510
        /*03a0*/ 	.word	0x000000ff
        /*03a4*/ 	.word	0x00019c60
        /*03a8*/ 	.short	0x0100
        /*03aa*/ 	.byte	0x08
	.zero		1


	//   ....[8]....
        /*03ac*/ 	.word	0x00000520
        /*03b0*/ 	.word	0x000000ff
        /*03b4*/ 	.word	0x00019c58
        /*03b8*/ 	.short	0x0100
        /*03ba*/ 	.byte	0x08
	.zero		1


	//   ....[9]....
        /*03bc*/ 	.word	0x00000530
        /*03c0*/ 	.word	0x000000ff
        /*03c4*/ 	.word	0x00019c68
        /*03c8*/ 	.short	0x0100
        /*03ca*/ 	.byte	0x08
	.zero		1


	//   ....[10]....
        /*03cc*/ 	.word	0x00000620
        /*03d0*/ 	.word	0x000000ff
        /*03d4*/ 	.word	0x00019c70
        /*03d8*/ 	.short	0x0100
        /*03da*/ 	.byte	0x06
	.zero		1


	//   ....[11]....
        /*03dc*/ 	.word	0x00000630
        /*03e0*/ 	.word	0x000000ff
        /*03e4*/ 	.word	0x00019c80
        /*03e8*/ 	.short	0x0100
        /*03ea*/ 	.byte	0x06
	.zero		1


	//   ....[12]....
        /*03ec*/ 	.word	0x00000640
        /*03f0*/ 	.word	0x000000ff
        /*03f4*/ 	.word	0x00019c78
        /*03f8*/ 	.short	0x0100
        /*03fa*/ 	.byte	0x06
	.zero		1


	//   ....[13]....
        /*03fc*/ 	.word	0x00000650
        /*0400*/ 	.word	0x000000ff
        /*0404*/ 	.word	0x00019c88
        /*0408*/ 	.short	0x0100
        /*040a*/ 	.byte	0x06
	.zero		1


	//   ....[14]....
        /*040c*/ 	.word	0x00000780
        /*0410*/ 	.word	0x000000ff
        /*0414*/ 	.word	0x00019c90
        /*0418*/ 	.short	0x0100
        /*041a*/ 	.byte	0x08
	.zero		1


	//   ....[15]....
        /*041c*/ 	.word	0x00000790
        /*0420*/ 	.word	0x000000ff
        /*0424*/ 	.word	0x00019ca0
        /*0428*/ 	.short	0x0100
        /*042a*/ 	.byte	0x08
	.zero		1


	//   ....[16]....
        /*042c*/ 	.word	0x000007a0
        /*0430*/ 	.word	0x000000ff
        /*0434*/ 	.word	0x00019c98
        /*0438*/ 	.short	0x0100
        /*043a*/ 	.byte	0x08
	.zero		1


	//   ....[17]....
        /*043c*/ 	.word	0x000007b0
        /*0440*/ 	.word	0x000000ff
        /*0444*/ 	.word	0x00019ca8
        /*0448*/ 	.short	0x0100
        /*044a*/ 	.byte	0x08
	.zero		1


	//   ....[18]....
        /*044c*/ 	.word	0x000008e0
        /*0450*/ 	.word	0x000000ff
        /*0454*/ 	.word	0x00019cb0
        /*0458*/ 	.short	0x0100
        /*045a*/ 	.byte	0x08
	.zero		1


	//   ....[19]....
        /*045c*/ 	.word	0x000008f0
        /*0460*/ 	.word	0x000000ff
        /*0464*/ 	.word	0x00019cc0
        /*0468*/ 	.short	0x0100
        /*046a*/ 	.byte	0x08
	.zero		1


	//   ....[20]....
        /*046c*/ 	.word	0x00000900
        /*0470*/ 	.word	0x000000ff
        /*0474*/ 	.word	0x00019cb8
        /*0478*/ 	.short	0x0100
        /*047a*/ 	.byte	0x08
	.zero		1


	//   ....[21]....
        /*047c*/ 	.word	0x00000910
        /*0480*/ 	.word	0x000000ff
        /*0484*/ 	.word	0x00019cc8
        /*0488*/ 	.short	0x0100
        /*048a*/ 	.byte	0x08
	.zero		1


	//   ....[22]....
        /*048c*/ 	.word	0x00001880
        /*0490*/ 	.word	0x00000002
        /*0494*/ 	.word	0x00019c00
        /*0498*/ 	.short	0x010a
        /*049a*/ 	.byte	0x3f
	.zero		1


	//   ....[23]....
        /*049c*/ 	.word	0x00001920
        /*04a0*/ 	.word	0x00000004
        /*04a4*/ 	.word	0x00019c30
        /*04a8*/ 	.short	0x010a
        /*04aa*/ 	.byte	0x3f
	.zero		1


	//   ....[24]....
        /*04ac*/ 	.word	0x00001990
        /*04b0*/ 	.word	0x00000004
        /*04b4*/ 	.word	0x00019c30
        /*04b8*/ 	.short	0x010a
        /*04ba*/ 	.byte	0x3f
	.zero		1


	//   ....[25]....
        /*04bc*/ 	.word	0x00003730
        /*04c0*/ 	.word	0x00000015
        /*04c4*/ 	.word	0x00000000
        /*04c8*/ 	.short	0x0101
        /*04ca*/ 	.byte	0x3f
	.zero		1


	//   ....[26]....
        /*04cc*/ 	.word	0x000042b0
        /*04d0*/ 	.word	0x00000005
        /*04d4*/ 	.word	0x00019c30
        /*04d8*/ 	.short	0x010a
        /*04da*/ 	.byte	0x3f
	.zero		1


	//   ....[27]....
        /*04dc*/ 	.word	0x000042f0
        /*04e0*/ 	.word	0x00000005
        /*04e4*/ 	.word	0x00019c30
        /*04e8*/ 	.short	0x010a
        /*04ea*/ 	.byte	0x3f
	.zero		1


	//   ....[28]....
        /*04ec*/ 	.word	0x00004460
        /*04f0*/ 	.word	0x000000ff
        /*04f4*/ 	.word	0x00019c50
        /*04f8*/ 	.short	0x010a
        /*04fa*/ 	.byte	0x0f
	.zero		1


	//   ....[29]....
        /*04fc*/ 	.word	0x00004ad0
        /*0500*/ 	.word	0x000000ff
        /*0504*/ 	.word	0x00019c50
        /*0508*/ 	.short	0x010a
        /*050a*/ 	.byte	0x0f
	.zero		1


	//   ....[30]....
        /*050c*/ 	.word	0x00005e50
        /*0510*/ 	.word	0x00000008
        /*0514*/ 	.word	0x00000000
        /*0518*/ 	.short	0x0101
        /*051a*/ 	.byte	0x3f
	.zero		1


	//   ....[31]....
        /*051c*/ 	.word	0x00006170
        /*0520*/ 	.word	0x000000ff
        /*0524*/ 	.word	0x00000000
        /*0528*/ 	.short	0x0101
        /*052a*/ 	.byte	0x07
	.zero		1


	//   ....[32]....
        /*052c*/ 	.word	0x00006630
        /*0530*/ 	.word	0x0000000d
        /*0534*/ 	.word	0x00019c50
        /*0538*/ 	.short	0x010a
        /*053a*/ 	.byte	0x3f
	.zero		1


	//   ....[33]....
        /*053c*/ 	.word	0x00006680
        /*0540*/ 	.word	0x0000000d
        /*0544*/ 	.word	0x00019c50
        /*0548*/ 	.short	0x010a
        /*054a*/ 	.byte	0x3f
	.zero		1


	//   ....[34]....
        /*054c*/ 	.word	0x00006cc0
        /*0550*/ 	.word	0x00000003
        /*0554*/ 	.word	0x00000000
        /*0558*/ 	.short	0x0101
        /*055a*/ 	.byte	0x3f
	.zero		1


	//   ....[35]....
        /*055c*/ 	.word	0x000081c0
        /*0560*/ 	.word	0x00000000
        /*0564*/ 	.word	0x00000000
        /*0568*/ 	.short	0x0101
        /*056a*/ 	.byte	0x3f
	.zero		1


	//   ....[36]....
        /*056c*/ 	.word	0x0000a8f0
        /*0570*/ 	.word	0x00000005
        /*0574*/ 	.word	0x00019c80
        /*0578*/ 	.short	0x010a
        /*057a*/ 	.byte	0x3f
	.zero		1


	//   ....[37]....
        /*057c*/ 	.word	0x0000ab30
        /*0580*/ 	.word	0x00000005
        /*0584*/ 	.word	0x00019c40
        /*0588*/ 	.short	0x010a
        /*058a*/ 	.byte	0x3f
	.zero		1


	//   ....[38]....
        /*058c*/ 	.word	0x0000afa0
        /*0590*/ 	.word	0x000000ff
        /*0594*/ 	.word	0x00019c20
        /*0598*/ 	.short	0x010a
        /*059a*/ 	.byte	0x28
	.zero		1


	//   ....[39]....
        /*059c*/ 	.word	0x0000b250
        /*05a0*/ 	.word	0x00000009
        /*05a4*/ 	.word	0x00019c80
        /*05a8*/ 	.short	0x010a
        /*05aa*/ 	.byte	0x3f
	.zero		1


	//   ....[40]....
        /*05ac*/ 	.word	0x0000b6c0
        /*05b0*/ 	.word	0x00000009
        /*05b4*/ 	.word	0x00019c40
        /*05b8*/ 	.short	0x010a
        /*05ba*/ 	.byte	0x3f
	.zero		1


	//   ....[41]....
        /*05bc*/ 	.word	0x0000bb70
        /*05c0*/ 	.word	0x0000000c
        /*05c4*/ 	.word	0x00019c70
        /*05c8*/ 	.short	0x010a
        /*05ca*/ 	.byte	0x3f
	.zero		1


	//   ....[42]....
        /*05cc*/ 	.word	0x0000bbe0
        /*05d0*/ 	.word	0x0000000c
        /*05d4*/ 	.word	0x00019c60
        /*05d8*/ 	.short	0x010a
        /*05da*/ 	.byte	0x3f
	.zero		1


	//   ....[43]....
        /*05dc*/ 	.word	0x0000bf10
        /*05e0*/ 	.word	0x0000000c
        /*05e4*/ 	.word	0x00019c50
        /*05e8*/ 	.short	0x0101
        /*05ea*/ 	.byte	0x3f
	.zero		1


	//   ....[44]....
        /*05ec*/ 	.word	0x0000bf80
        /*05f0*/ 	.word	0x00000003
        /*05f4*/ 	.word	0x00000000
        /*05f8*/ 	.short	0x0101
        /*05fa*/ 	.byte	0x3f
	.zero		1


	//   ....[45]....
        /*05fc*/ 	.word	0x0000c140
        /*0600*/ 	.word	0x00000002
        /*0604*/ 	.word	0x00019c70
        /*0608*/ 	.short	0x010a
        /*060a*/ 	.byte	0x3f
	.zero		1


	//   ....[46]....
        /*060c*/ 	.word	0x0000c1b0
        /*0610*/ 	.word	0x00000002
        /*0614*/ 	.word	0x00019c60
        /*0618*/ 	.short	0x010a
        /*061a*/ 	.byte	0x3f
	.zero		1


	//   ....[47]....
        /*061c*/ 	.word	0x0000c4e0
        /*0620*/ 	.word	0x00000002
        /*0624*/ 	.word	0x00019c50
        /*0628*/ 	.short	0x0101
        /*062a*/ 	.byte	0x3f
	.zero		1


	//   ....[48]....
        /*062c*/ 	.word	0x0000c570
        /*0630*/ 	.word	0x00000000
        /*0634*/ 	.word	0x00000000
        /*0638*/ 	.short	0x0101
        /*063a*/ 	.byte	0x3f
	.zero		1


	//   ....[49]....
        /*063c*/ 	.word	0x0000cfb0
        /*0640*/ 	.word	0x00000006
        /*0644*/ 	.word	0x00019c20
        /*0648*/ 	.short	0x010a
        /*064a*/ 	.byte	0x3f
	.zero		1


	//   ....[50]....
        /*064c*/ 	.word	0x0000d150
        /*0650*/ 	.word	0x00000005
        /*0654*/ 	.word	0x00000000
        /*0658*/ 	.short	0x010a
        /*065a*/ 	.byte	0x3f
	.zero		1


	//   ....[51]....
        /*065c*/ 	.word	0x0000d1c0
        /*0660*/ 	.word	0x00000009
        /*0664*/ 	.word	0x00000000
        /*0668*/ 	.short	0x010a
        /*066a*/ 	.byte	0x3f
	.zero		1


	//   ....[52]....
        /*066c*/ 	.word	0x0000d210
        /*0670*/ 	.word	0x00000011
        /*0674*/ 	.word	0x00019c60
        /*0678*/ 	.short	0x010a
        /*067a*/ 	.byte	0x3f
	.zero		1


	//   ....[53]....
        /*067c*/ 	.word	0x0000d260
        /*0680*/ 	.word	0x00000007
        /*0684*/ 	.word	0x00019c60
        /*0688*/ 	.short	0x010a
        /*068a*/ 	.byte	0x3f
	.zero		1


	//   ....[54]....
        /*068c*/ 	.word	0x0000d2a0
        /*0690*/ 	.word	0x00000011
        /*0694*/ 	.word	0x00019c80
        /*0698*/ 	.short	0x010a
        /*069a*/ 	.byte	0x3f
	.zero		1


	//   ....[55]....
        /*069c*/ 	.word	0x0000d2c0
        /*06a0*/ 	.word	0x00000007
        /*06a4*/ 	.word	0x00019c80
        /*06a8*/ 	.short	0x010a
        /*06aa*/ 	.byte	0x3f
	.zero		1


	//   ....[56]....
        /*06ac*/ 	.word	0x0000d320
        /*06b0*/ 	.word	0x00000002
        /*06b4*/ 	.word	0x00019c00
        /*06b8*/ 	.short	0x010a
        /*06ba*/ 	.byte	0x3f
	.zero		1


	//   ....[57]....
        /*06bc*/ 	.word	0x0000d370
        /*06c0*/ 	.word	0x00000004
        /*06c4*/ 	.word	0x00019c30
        /*06c8*/ 	.short	0x010a
        /*06ca*/ 	.byte	0x3f
	.zero		1


	//   ....[58]....
        /*06cc*/ 	.word	0x0000d3c0
        /*06d0*/ 	.word	0x00000005
        /*06d4*/ 	.word	0x00019c30
        /*06d8*/ 	.short	0x010a
        /*06da*/ 	.byte	0x3f
	.zero		1


	//   ....[59]....
        /*06dc*/ 	.word	0x0000d420
        /*06e0*/ 	.word	0x00000041
        /*06e4*/ 	.word	0x00019c50
        /*06e8*/ 	.short	0x010a
        /*06ea*/ 	.byte	0x3f
	.zero		1


	//   ....[60]....
        /*06ec*/ 	.word	0x0000d470
        /*06f0*/ 	.word	0x0000000d
        /*06f4*/ 	.word	0x00019c50
        /*06f8*/ 	.short	0x010a
        /*06fa*/ 	.byte	0x3f
	.zero		1


	//   ....[61]....
        /*06fc*/ 	.word	0x0000d5c0
        /*0700*/ 	.word	0x00000005
        /*0704*/ 	.word	0x00019c80
        /*0708*/ 	.short	0x010a
        /*070a*/ 	.byte	0x3f
	.zero		1


	//   ....[62]....
        /*070c*/ 	.word	0x0000d610
        /*0710*/ 	.word	0x00000005
        /*0714*/ 	.word	0x00019c40
        /*0718*/ 	.short	0x010a
        /*071a*/ 	.byte	0x3f
	.zero		1


	//   ....[63]....
        /*071c*/ 	.word	0x0000d670
        /*0720*/ 	.word	0x00000003
        /*0724*/ 	.word	0x00019c20
        /*0728*/ 	.short	0x010a
        /*072a*/ 	.byte	0x3f
	.zero		1


	//   ....[64]....
        /*072c*/ 	.word	0x0000d6c0
        /*0730*/ 	.word	0x00000009
        /*0734*/ 	.word	0x00019c80
        /*0738*/ 	.short	0x010a
        /*073a*/ 	.byte	0x3f
	.zero		1


	//   ....[65]....
        /*073c*/ 	.word	0x0000d710
        /*0740*/ 	.word	0x00000009
        /*0744*/ 	.word	0x00019c40
        /*0748*/ 	.short	0x010a
        /*074a*/ 	.byte	0x3f
	.zero		1


	//   ....[66]....
        /*074c*/ 	.word	0x0000d760
        /*0750*/ 	.word	0x0000000c
        /*0754*/ 	.word	0x00019c70
        /*0758*/ 	.short	0x010a
        /*075a*/ 	.byte	0x3f
	.zero		1


	//   ....[67]....
        /*075c*/ 	.word	0x0000d7b0
        /*0760*/ 	.word	0x0000000c
        /*0764*/ 	.word	0x00019c60
        /*0768*/ 	.short	0x010a
        /*076a*/ 	.byte	0x3f
	.zero		1


	//   ....[68]....
        /*076c*/ 	.word	0x0000d800
        /*0770*/ 	.word	0x00000002
        /*0774*/ 	.word	0x00019c70
        /*0778*/ 	.short	0x010a
        /*077a*/ 	.byte	0x3f
	.zero		1


	//   ....[69]....
        /*077c*/ 	.word	0x0000d850
        /*0780*/ 	.word	0x00000002
        /*0784*/ 	.word	0x00019c60
        /*0788*/ 	.short	0x010a
        /*078a*/ 	.byte	0x3f
	.zero		1


	//   ....[70]....
        /*078c*/ 	.word	0x0000d8a0
        /*0790*/ 	.word	0x00000006
        /*0794*/ 	.word	0x00019c20
        /*0798*/ 	.short	0x010a
        /*079a*/ 	.byte	0x3f
	.zero		1


	//   ....[71]....
        /*079c*/ 	.word	0x0000da40
        /*07a0*/ 	.word	0x00000005
        /*07a4*/ 	.word	0x00000000
        /*07a8*/ 	.short	0x010a
        /*07aa*/ 	.byte	0x3f
	.zero		1


	//   ....[72]....
        /*07ac*/ 	.word	0x0000da90
        /*07b0*/ 	.word	0x00000009
        /*07b4*/ 	.word	0x00000000
        /*07b8*/ 	.short	0x010a
        /*07ba*/ 	.byte	0x3f
	.zero		1


	//   ....[73]....
        /*07bc*/ 	.word	0x0000dae0
        /*07c0*/ 	.word	0x00000011
        /*07c4*/ 	.word	0x00019c60
        /*07c8*/ 	.short	0x010a
        /*07ca*/ 	.byte	0x3f
	.zero		1


	//   ....[74]....
        /*07cc*/ 	.word	0x0000db30
        /*07d0*/ 	.word	0x00000007
        /*07d4*/ 	.word	0x00019c60
        /*07d8*/ 	.short	0x010a
        /*07da*/ 	.byte	0x3f
	.zero		1


	//   ....[75]....
        /*07dc*/ 	.word	0x0000db80
        /*07e0*/ 	.word	0x00000011
        /*07e4*/ 	.word	0x00019c80
        /*07e8*/ 	.short	0x010a
        /*07ea*/ 	.byte	0x3f
	.zero		1


	//----- nvinfo : EIATTR_NUM_MBARRIERS
	.align		4
.L_119:
        /*07ec*/ 	.byte	0x03, 0x38
        /*07ee*/ 	.short	0x0016


	//----- nvinfo : EIATTR_EXIT_INSTR_OFFSETS
	.align		4
        /*07f0*/ 	.byte	0x04, 0x1c
        /*07f2*/ 	.short	(.L_121 - .L_120)


	//   ....[0]....
.L_120:
        /*07f4*/ 	.word	0x00000a70


	//   ....[1]....
        /*07f8*/ 	.word	0x00008ce0


	//   ....[2]....
        /*07fc*/ 	.word	0x0000d310


	//----- nvinfo : EIATTR_MAX_THREADS
	.align		4
.L_121:
        /*0800*/ 	.byte	0x04, 0x05
        /*0802*/ 	.short	(.L_123 - .L_122)
.L_122:
        /*0804*/ 	.word	0x00000200
        /*0808*/ 	.word	0x00000001
        /*080c*/ 	.word	0x00000001


	//----- nvinfo : EIATTR_CRS_STACK_SIZE
	.align		4
.L_123:
        /*0810*/ 	.byte	0x04, 0x1e
        /*0812*/ 	.short	(.L_125 - .L_124)
.L_124:
        /*0814*/ 	.word	0x00000000


	//----- nvinfo : EIATTR_CBANK_PARAM_SIZE
	.align		4
.L_125:
        /*0818*/ 	.byte	0x03, 0x19
        /*081a*/ 	.short	0x0a70


	//----- nvinfo : EIATTR_PARAM_CBANK
	.align		4
        /*081c*/ 	.byte	0x04, 0x0a
        /*081e*/ 	.short	(.L_127 - .L_126)
	.align		4
.L_126:
        /*0820*/ 	.word	index@(.nv.constant0._ZN7cutlass13device_kernelIN5flash11enable_sm90INS1_16FlashAttnFwdSm90INS1_25CollectiveMainloopFwdSm90ILi2EN4cute5tupleIJNS5_1CILi1EEES8_S8_EEENS6_IJNS7_ILi192EEENS7_ILi128EEENS7_ILi96EEEEEELi96ENS_12float_e4m3_tEfNS_4arch4Sm90ELb0ELb0ELb1ELb1ELb0ELb0ELb0ELb1ELb1ELb0ELb0ELb0EEENS1_21CollectiveEpilogueFwdINS6_IJSA_SC_SB_EEES9_NS_10bfloat16_tESG_Li384ELb1ELb0ELb0ELb1EEENS1_36VarlenDynamicPersistentTileSchedulerILi192ELi128ELi384ELi128ELb0ELb0ELb1ELb0ELb1ELb1EEEEEEEEEvNT_6ParamsE)
        /*0824*/ 	.short	0x0210
        /*0826*/ 	.short	0x0a70


	//----- nvinfo : EIATTR_SW_WAR
	.align		4
.L_127:
        /*0828*/ 	.byte	0x04, 0x36
        /*082a*/ 	.short	(.L_129 - .L_128)
.L_128:
        /*082c*/ 	.word	0x00000008
.L_129:


//--------------------- .nv.info._ZN7cutlass13device_kernelIN5flash11enable_sm90INS1_16FlashAttnFwdSm90INS1_25CollectiveMainloopFwdSm90ILi2EN4cute5tupleIJNS5_1CILi1EEES8_S8_EEENS6_IJNS7_ILi192EEENS7_ILi128EEENS7_ILi96EEEEEELi96ENS_12float_e4m3_tEfNS_4arch4Sm90ELb0ELb0ELb1ELb1ELb0ELb1ELb0ELb1ELb1ELb0ELb0ELb0EEENS1_21CollectiveEpilogueFwdINS6_IJSA_SC_SB_EEES9_NS_10bfloat16_tESG_Li384ELb1ELb0ELb0ELb1EEENS1_36VarlenDynamicPersistentTileSchedulerILi192ELi128ELi384ELi128ELb0ELb0ELb1ELb0ELb1ELb1EEEEEEEEEvNT_6ParamsE --------------------------
	.section	.nv.info._ZN7cutlass13device_kernelIN5flash11enable_sm90INS1_16FlashAttnFwdSm90INS1_25CollectiveMainloopFwdSm90ILi2EN4cute5tupleIJNS5_1CILi1EEES8_S8_EEENS6_IJNS7_ILi192EEENS7_ILi128EEENS7_ILi96EEEEEELi96ENS_12float_e4m3_tEfNS_4arch4Sm90ELb0ELb0ELb1ELb1ELb0ELb1ELb0ELb1ELb1ELb0ELb0ELb0EEENS1_21CollectiveEpilogueFwdINS6_IJSA_SC_SB_EEES9_NS_10bfloat16_tESG_Li384ELb1ELb0ELb0ELb1EEENS1_36VarlenDynamicPersistentTileSchedulerILi192ELi128ELi384ELi128ELb0ELb0ELb1ELb0ELb1ELb1EEEEEEEEEvNT_6ParamsE,"",@"SHT_CUDA_INFO"
	.sectionflags	@""
	.align	4


	//----- nvinfo : EIATTR_CUDA_API_VERSION
	.align		4
        /*0000*/ 	.byte	0x04, 0x37
        /*0002*/ 	.short	(.L_131 - .L_130)
.L_130:
        /*0004*/ 	.word	0x00000082


	//----- nvinfo : EIATTR_KPARAM_INFO
	.align		4
.L_131:
        /*0008*/ 	.byte	0x04, 0x17
        /*000a*/ 	.short	(.L_133 - .L_132)
.L_132:
        /*000c*/ 	.word	0x00000000
        /*0010*/ 	.short	0x0000
        /*0012*/ 	.short	0x0070
        /*0014*/ 	.byte	0x00, 0xf0, 0x01, 0x28


	//----- nvinfo : EIATTR_SPARSE_MMA_MASK
	.align		4
.L_133:
        /*0018*/ 	.byte	0x03, 0x50
        /*001a*/ 	.short	0x0000


	//----- nvinfo : EIATTR_MAXREG_COUNT
	.align		4
        /*001c*/ 	.byte	0x03, 0x1b
        /*001e*/ 	.short	0x0080


	//----- nvinfo : EIATTR_NUM_BARRIERS
	.align		4
        /*0020*/ 	.byte	0x02, 0x4c
        /*0022*/ 	.byte	0x10
	.zero		1


	//----- nvinfo : EIATTR_EXTERNS
	.align		4
        /*0024*/ 	.byte	0x04, 0x0f
        /*0026*/ 	.short	(.L_135 - .L_134)


	//   ....[0]....
	.align		4
.L_134:
        /*0028*/ 	.word	index@(__assertfail)


	//----- nvinfo : EIATTR_ANNOTATIONS
	.align		4
.L_135:
        /*002c*/ 	.byte	0x04, 0x55
        /*002e*/ 	.short	(.L_137 - .L_136)


	//   ....[0]....
.L_136:
        /*0030*/ 	.word	0x00000001
        /*0034*/ 	.byte	0xd0, 0x09, 0x00, 0x00, 0x01, 0x00, 0x00, 0x00, 0xb0, 0x0a, 0x00, 0x00, 0x01, 0x00, 0x00, 0x00
        /* <DEDUP_REMOVED lines=54> */
        /*03a4*/ 	.byte	0xd0, 0x82, 0x01, 0x00


	//----- nvinfo : EIATTR_MERCURY_ISA_VERSION
	.align		4
.L_137:
        /*03a8*/ 	.byte	0x03, 0x5f
        /*03aa*/ 	.short	0x0101


	//----- nvinfo : EIATTR_UNUSED_LOAD_BYTE_OFFSET
	.align		4
        /*03ac*/ 	.byte	0x04, 0x44
        /*03ae*/ 	.short	(.L_139 - .L_138)


	//   ....[0]....
.L_138:
        /*03b0*/ 	.word	0x00000ac0
        /*03b4*/ 	.word	0x0000fff0


	//   ....[1]....
        /*03b8*/ 	.word	0x000106f0
        /*03bc*/ 	.word	0x0000fff0


	//----- nvinfo : EIATTR_INT_WARP_WIDE_INSTR_OFFSETS
	.align		4
.L_139:
        /*03c0*/ 	.byte	0x04, 0x31
        /*03c2*/ 	.short	(.L_141 - .L_140)


	//   ....[0]....
.L_140:
        /*03c4*/ 	.word	0x000001b0


	//   ....[1]....
        /*03c8*/ 	.word	0x00000250


	//   ....[2]....
        /*03cc*/ 	.word	0x000002c0


	//   ....[3]....
        /*03d0*/ 	.word	0x00014b00


	//   ....[4]....
        /*03d4*/ 	.word	0x00014b90


	//   ....[5]....
        /*03d8*/ 	.word	0x000152c0


	//   ....[6]....
        /*03dc*/ 	.word	0x00015300


	//   ....[7]....
        /*03e0*/ 	.word	0x00015410


	//   ....[8]....
        /*03e4*/ 	.word	0x000154d0


	//   ....[9]....
        /*03e8*/ 	.word	0x00017140


	//   ....[10]....
        /*03ec*/ 	.word	0x000171d0


	//----- nvinfo : EIATTR_COOP_GROUP_MASK_REGIDS
	.align		4
.L_141:
        /*03f0*/ 	.byte	0x04, 0x29
        /*03f2*/ 	.short	(.L_143 - .L_142)


	//   ....[0]....
.L_142:
        /*03f4*/ 	.word	0xffffffff


	//   ....[1]....
        /*03f8*/ 	.word	0xffffffff


	//   ....[2]....
        /*03fc*/ 	.word	0xffffffff


	//   ....[3]....
        /*0400*/ 	.word	0xffffffff


	//   ....[4]....
        /*0404*/ 	.word	0xffffffff


	//   ....[5]....
        /*0408*/ 	.word	0xffffffff


	//   ....[6]....
        /*040c*/ 	.word	0xffffffff


	//   ....[7]....
        /*0410*/ 	.word	0xffffffff


	//   ....[8]....
        /*0414*/ 	.word	0xffffffff


	//   ....[9]....
        /*0418*/ 	.word	0xffffffff


	//   ....[10]....
        /*041c*/ 	.word	0xffffffff


	//   ....[11]....
        /*0420*/ 	.word	0xffffffff


	//   ....[12]....
        /*0424*/ 	.word	0xffffffff


	//   ....[13]....
        /*0428*/ 	.word	0xffffffff


	//   ....[14]....
        /*042c*/ 	.word	0xffffffff


	//   ....[15]....
        /*0430*/ 	.word	0xffffffff


	//   ....[16]....
        /*0434*/ 	.word	0xffffffff


	//   ....[17]....
        /*0438*/ 	.word	0xffffffff


	//   ....[18]....
        /*043c*/ 	.word	0xffffffff


	//   ....[19]....
        /*0440*/ 	.word	0xffffffff


	//   ....[20]....
        /*0444*/ 	.word	0xffffffff


	//   ....[21]....
        /*0448*/ 	.word	0xffffffff


	//   ....[22]....
        /*044c*/ 	.word	0xffffffff


	//   ....[23]....
        /*0450*/ 	.word	0xffffffff


	//   ....[24]....
        /*0454*/ 	.word	0xffffffff


	//   ....[25]....
        /*0458*/ 	.word	0xffffffff


	//   ....[26]....
        /*045c*/ 	.word	0xffffffff


	//   ....[27]....
        /*0460*/ 	.word	0xffffffff


	//   ....[28]....
        /*0464*/ 	.word	0xffffffff


	//   ....[29]....
        /*0468*/ 	.word	0xffffffff


	//   ....[30]....
        /*046c*/ 	.word	0xffffffff


	//   ....[31]....
        /*0470*/ 	.word	0xffffffff


	//   ....[32]....
        /*0474*/ 	.word	0xffffffff


	//   ....[33]....
        /*0478*/ 	.word	0xffffffff


	//   ....[34]....
        /*047c*/ 	.word	0xffffffff


	//   ....[35]....
        /*0480*/ 	.word	0xffffffff


	//   ....[36]....
        /*0484*/ 	.word	0xffffffff


	//   ....[37]....
        /*0488*/ 	.word	0xffffffff


	//   ....[38]....
        /*048c*/ 	.word	0xffffffff


	//   ....[39]....
        /*0490*/ 	.word	0xffffffff


	//   ....[40]....
        /*0494*/ 	.word	0xffffffff


	//   ....[41]....
        /*0498*/ 	.word	0xffffffff


	//   ....[42]....
        /*049c*/ 	.word	0xffffffff


	//   ....[43]....
        /*04a0*/ 	.word	0xffffffff


	//   ....[44]....
        /*04a4*/ 	.word	0xffffffff


	//   ....[45]....
        /*04a8*/ 	.word	0xffffffff


	//   ....[46]....
        /*04ac*/ 	.word	0xffffffff


	//   ....[47]....
        /*04b0*/ 	.word	0xffffffff


	//   ....[48]....
        /*04b4*/ 	.word	0xffffffff


	//   ....[49]....
        /*04b8*/ 	.word	0xffffffff


	//   ....[50]....
        /*04bc*/ 	.word	0xffffffff


	//   ....[51]....
        /*04c0*/ 	.word	0xffffffff


	//   ....[52]....
        /*04c4*/ 	.word	0xffffffff


	//   ....[53]....
        /*04c8*/ 	.word	0xffffffff


	//   ....[54]....
        /*04cc*/ 	.word	0xffffffff


	//   ....[55]....
        /*04d0*/ 	.word	0xffffffff


	//   ....[56]....
        /*04d4*/ 	.word	0xffffffff


	//   ....[57]....
        /*04d8*/ 	.word	0xffffffff


	//   ....[58]....
        /*04dc*/ 	.word	0xffffffff


	//   ....[59]....
        /*04e0*/ 	.word	0xffffffff


	//   ....[60]....
        /*04e4*/ 	.word	0xffffffff


	//   ....[61]....
        /*04e8*/ 	.word	0xffffffff


	//   ....[62]....
        /*04ec*/ 	.word	0xffffffff


	//   ....[63]....
        /*04f0*/ 	.word	0xffffffff


	//   ....[64]....
        /*04f4*/ 	.word	0xffffffff


	//   ....[65]....
        /*04f8*/ 	.word	0xffffffff


	//   ....[66]....
        /*04fc*/ 	.word	0xffffffff


	//   ....[67]....
        /*0500*/ 	.word	0xffffffff


	//   ....[68]....
        /*0504*/ 	.word	0xffffffff


	//   ....[69]....
        /*0508*/ 	.word	0xffffffff


	//   ....[70]....
        /*050c*/ 	.word	0xffffffff


	//   ....[71]....
        /*0510*/ 	.word	0xffffffff


	//   ....[72]....
        /*0514*/ 	.word	0xffffffff


	//   ....[73]....
        /*0518*/ 	.word	0xffffffff


	//   ....[74]....
        /*051c*/ 	.word	0xffffffff


	//   ....[75]....
        /*0520*/ 	.word	0xffffffff


	//   ....[76]....
        /*0524*/ 	.word	0xffffffff


	//   ....[77]....
        /*0528*/ 	.word	0xffffffff


	//   ....[78]....
        /*052c*/ 	.word	0xffffffff


	//   ....[79]....
        /*0530*/ 	.word	0xffffffff


	//   ....[80]....
        /*0534*/ 	.word	0x0500000f


	//   ....[81]....
        /*0538*/ 	.word	0x0500000f


	//   ....[82]....
        /*053c*/ 	.word	0x0500000f


	//   ....[83]....
        /*0540*/ 	.word	0x0500000f


	//   ....[84]....
        /*0544*/ 	.word	0x0500000f


	//   ....[85]....
        /*0548*/ 	.word	0x0500000f


	//   ....[86]....
        /*054c*/ 	.word	0x0500000f


	//   ....[87]....
        /*0550*/ 	.word	0x0500000f


	//   ....[88]....
        /*0554*/ 	.word	0x0500000f


	//   ....[89]....
        /*0558*/ 	.word	0x0500000f


	//   ....[90]....
        /*055c*/ 	.word	0x0500000f


	//   ....[91]....
        /*0560*/ 	.word	0x0500000f


	//   ....[92]....
        /*0564*/ 	.word	0x0500000f


	//   ....[93]....
        /*0568*/ 	.word	0x0500000f


	//   ....[94]....
        /*056c*/ 	.word	0x0500000f


	//   ....[95]....
        /*0570*/ 	.word	0x0500000f


	//   ....[96]....
        /*0574*/ 	.word	0x0500000f


	//   ....[97]....
        /*0578*/ 	.word	0x0500000f


	//   ....[98]....
        /*057c*/ 	.word	0x0500000f


	//   ....[99]....
        /*0580*/ 	.word	0x0500000f


	//   ....[100]....
        /*0584*/ 	.word	0x0500000f


	//   ....[101]....
        /*0588*/ 	.word	0x0500000f


	//   ....[102]....
        /*058c*/ 	.word	0x0500000f


	//   ....[103]....
        /*0590*/ 	.word	0x0500000f


	//   ....[104]....
        /*0594*/ 	.word	0x0500000f


	//   ....[105]....
        /*0598*/ 	.word	0x0500000f


	//   ....[106]....
        /*059c*/ 	.word	0x0500000f


	//   ....[107]....
        /*05a0*/ 	.word	0x0500000f


	//----- nvinfo : EIATTR_COOP_GROUP_INSTR_OFFSETS
	.align		4
.L_143:
        /*05a4*/ 	.byte	0x04, 0x28
        /*05a6*/ 	.short	(.L_145 - .L_144)


	//   ....[0]....
.L_144:
        /*05a8*/ 	.word	0x00000060


	//   ....[1]....
        /*05ac*/ 	.word	0x000001c0


	//   ....[2]....
        /*05b0*/ 	.word	0x00000270


	//   ....[3]....
        /*05b4*/ 	.word	0x00000430


	//   ....[4]....
        /*05b8*/ 	.word	0x00000590


	//   ....[5]....
        /*05bc*/ 	.word	0x000006b0


	//   ....[6]....
        /*05c0*/ 	.word	0x00000810


	//   ....[7]....
        /*05c4*/ 	.word	0x00006750


	//   ....[8]....
        /*05c8*/ 	.word	0x0000c030


	//   ....[9]....
        /*05cc*/ 	.word	0x0000c120


	//   ....[10]....
        /*05d0*/ 	.word	0x0000c450


	//   ....[11]....
        /*05d4*/ 	.word	0x0000c490


	//   ....[12]....
        /*05d8*/ 	.word	0x0000e930


	//   ....[13]....
        /*05dc*/ 	.word	0x0000e940


	//   ....[14]....
        /*05e0*/ 	.word	0x0000e980


	//   ....[15]....
        /*05e4*/ 	.word	0x0000e9c0


	//   ....[16]....
        /*05e8*/ 	.word	0x00010030


	//   ....[17]....
        /*05ec*/ 	.word	0x00010040


	//   ....[18]....
        /*05f0*/ 	.word	0x00010080


	//   ....[19]....
        /*05f4*/ 	.word	0x00010150


	//   ....[20]....
        /*05f8*/ 	.word	0x00010d10


	//   ....[21]....
        /*05fc*/ 	.word	0x00010d40


	//   ....[22]....
        /*0600*/ 	.word	0x00010d60


	//   ....[23]....
        /*0604*/ 	.word	0x00010d80


	//   ....[24]....
        /*0608*/ 	.word	0x00010da0


	//   ....[25]....
        /*060c*/ 	.word	0x00010db0


	//   ....[26]....
        /*0610*/ 	.word	0x00010dc0


	//   ....[27]....
        /*0614*/ 	.word	0x00010dd0


	//   ....[28]....
        /*0618*/ 	.word	0x00010de0


	//   ....[29]....
        /*061c*/ 	.word	0x00010df0


	//   ....[30]....
        /*0620*/ 	.word	0x00010e00


	//   ....[31]....
        /*0624*/ 	.word	0x00010e10


	//   ....[32]....
        /*0628*/ 	.word	0x00010e40


	//   ....[33]....
        /*062c*/ 	.word	0x00010e50


	//   ....[34]....
        /*0630*/ 	.word	0x00010e60


	//   ....[35]....
        /*0634*/ 	.word	0x00010e70


	//   ....[36]....
        /*0638*/ 	.word	0x00010e80


	//   ....[37]....
        /*063c*/ 	.word	0x00010e90


	//   ....[38]....
        /*0640*/ 	.word	0x00010ea0


	//   ....[39]....
        /*0644*/ 	.word	0x00010eb0


	//   ....[40]....
        /*0648*/ 	.word	0x00010ec0


	//   ....[41]....
        /*064c*/ 	.word	0x00010ed0


	//   ....[42]....
        /*0650*/ 	.word	0x00010ee0


	//   ....[43]....
        /*0654*/ 	.word	0x00010ef0


	//   ....[44]....
        /*0658*/ 	.word	0x000124b0


	//   ....[45]....
        /*065c*/ 	.word	0x00012690


	//   ....[46]....
        /*0660*/ 	.word	0x000126c0


	//   ....[47]....
        /*0664*/ 	.word	0x000126f0


	//   ....[48]....
        /*0668*/ 	.word	0x00012720


	//   ....[49]....
        /*066c*/ 	.word	0x00012750


	//   ....[50]....
        /*0670*/ 	.word	0x00012780


	//   ....[51]....
        /*0674*/ 	.word	0x000128f0


	//   ....[52]....
        /*0678*/ 	.word	0x00012920


	//   ....[53]....
        /*067c*/ 	.word	0x00012950


	//   ....[54]....
        /*0680*/ 	.word	0x00012980


	//   ....[55]....
        /*0684*/ 	.word	0x000129b0


	//   ....[56]....
        /*0688*/ 	.word	0x000129e0


	//   ....[57]....
        /*068c*/ 	.word	0x00012a70


	//   ....[58]....
        /*0690*/ 	.word	0x00012aa0


	//   ....[59]....
        /*0694*/ 	.word	0x00012b30


	//   ....[60]....
        /*0698*/ 	.word	0x00013670


	//   ....[61]....
        /*069c*/ 	.word	0x00015630


	//   ....[62]....
        /*06a0*/ 	.word	0x000178e0


	//   ....[63]....
        /*06a4*/ 	.word	0x00017910


	//   ....[64]....
        /*06a8*/ 	.word	0x00017940


	//   ....[65]....
        /*06ac*/ 	.word	0x00017970


	//   ....[66]....
        /*06b0*/ 	.word	0x000179a0


	//   ....[67]....
        /*06b4*/ 	.word	0x000179d0


	//   ....[68]....
        /*06b8*/ 	.word	0x00017a00


	//   ....[69]....
        /*06bc*/ 	.word	0x00017a30


	//   ....[70]....
        /*06c0*/ 	.word	0x00017bb0


	//   ....[71]....
        /*06c4*/ 	.word	0x00017be0


	//   ....[72]....
        /*06c8*/ 	.word	0x00017c10


	//   ....[73]....
        /*06cc*/ 	.word	0x00017c40


	//   ....[74]....
        /*06d0*/ 	.word	0x00017c70


	//   ....[75]....
        /*06d4*/ 	.word	0x00017ca0


	//   ....[76]....
        /*06d8*/ 	.word	0x00017d60


	//   ....[77]....
        /*06dc*/ 	.word	0x00017d80


	//   ....[78]....
        /*06e0*/ 	.word	0x00017df0


	//   ....[79]....
        /*06e4*/ 	.word	0x00018260


	//   ....[80]....
        /*06e8*/ 	.word	0x000186e0


	//   ....[81]....
        /*06ec*/ 	.word	0x00018780


	//   ....[82]....
        /*06f0*/ 	.word	0x00018820


	//   ....[83]....
        /*06f4*/ 	.word	0x000188c0


	//   ....[84]....
        /*06f8*/ 	.word	0x000189b0


	//   ....[85]....
        /*06fc*/ 	.word	0x00018a50


	//   ....[86]....
        /*0700*/ 	.word	0x00018af0


	//   ....[87]....
        /*0704*/ 	.word	0x00018b90


	//   ....[88]....
        /*0708*/ 	.word	0x00018df0


	//   ....[89]....
        /*070c*/ 	.word	0x000190d0


	//   ....[90]....
        /*0710*/ 	.word	0x000194f0


	//   ....[91]....
        /*0714*/ 	.word	0x00019590


	//   ....[92]....
        /*0718*/ 	.word	0x000196b0


	//   ....[93]....
        /*071c*/ 	.word	0x00019720


	//   ....[94]....
        /*0720*/ 	.word	0x00019790


	//   ....[95]....
        /*0724*/ 	.word	0x00019800


	//   ....[96]....
        /*0728*/ 	.word	0x00019870


	//   ....[97]....
        /*072c*/ 	.word	0x000198f0


	//   ....[98]....
        /*0730*/ 	.word	0x00019980


	//   ....[99]....
        /*0734*/ 	.word	0x00019a10


	//   ....[100]....
        /*0738*/ 	.word	0x00019a80


	//   ....[101]....
        /*073c*/ 	.word	0x00019af0


	//   ....[102]....
        /*0740*/ 	.word	0x00019b60


	//   ....[103]....
        /*0744*/ 	.word	0x00019be0


	//   ....[104]....
        /*0748*/ 	.word	0x00019c50


	//   ....[105]....
        /*074c*/ 	.word	0x00019cf0


	//   ....[106]....
        /*0750*/ 	.word	0x00019d80


	//   ....[107]....
        /*0754*/ 	.word	0x00019ea0


	//----- nvinfo : EIATTR_REG_RECONFIG
	.align		4
.L_145:
        /*0758*/ 	.byte	0x01, 0x54
	.zero		2


	//----- nvinfo : EIATTR_SYSCALL_OFFSETS
	.align		4
        /*075c*/ 	.byte	0x04, 0x46
        /*075e*/ 	.short	(.L_147 - .L_146)


	//   ....[0]....
.L_146:
        /*0760*/ 	.word	0x00001850


	//   ....[1]....
        /*0764*/ 	.word	0x000019a0


	//   ....[2]....
        /*0768*/ 	.word	0x000068c0


	//   ....[3]....
        /*076c*/ 	.word	0x00006fb0


	//   ....[4]....
        /*0770*/ 	.word	0x00014d10


	//   ....[5]....
        /*0774*/ 	.word	0x00014eb0


	//   ....[6]....
        /*0778*/ 	.word	0x00015010


	//   ....[7]....
        /*077c*/ 	.word	0x00015170


	//----- nvinfo : EIATTR_MBARRIER_INSTR_OFFSETS
	.align		4
.L_147:
        /*0780*/ 	.byte	0x04, 0x39
        /*0782*/ 	.short	(.L_149 - .L_148)


	//   ....[0]....
.L_148:
        /*0784*/ 	.word	0x000002e0
        /*0788*/ 	.word	0x000000ff
        /*078c*/ 	.word	0x00019c00
        /*0790*/ 	.short	0x0100
        /*0792*/ 	.byte	0x08
	.zero		1


	//   ....[1]....
        /*0794*/ 	.word	0x000002f0
        /*0798*/ 	.word	0x000000ff
        /*079c*/ 	.word	0x00019c20
        /*07a0*/ 	.short	0x0100
        /*07a2*/ 	.byte	0x08
	.zero		1


	//   ....[2]....
        /*07a4*/ 	.word	0x000003e0
        /*07a8*/ 	.word	0x000000ff
        /*07ac*/ 	.word	0x00019c30
        /*07b0*/ 	.short	0x0100
        /*07b2*/ 	.byte	0x08
	.zero		1


	//   ....[3]....
        /*07b4*/ 	.word	0x000003f0
        /*07b8*/ 	.word	0x000000ff
        /*07bc*/ 	.word	0x00019c40
        /*07c0*/ 	.short	0x0100
        /*07c2*/ 	.byte	0x08
	.zero		1


	//   ....[4]....
        /*07c4*/ 	.word	0x00000400
        /*07c8*/ 	.word	0x000000ff
        /*07cc*/ 	.word	0x00019c38
        /*07d0*/ 	.short	0x0100
        /*07d2*/ 	.byte	0x08
	.zero		1


	//   ....[5]....
        /*07d4*/ 	.word	0x00000410
        /*07d8*/ 	.word	0x000000ff
        /*07dc*/ 	.word	0x00019c48
        /*07e0*/ 	.short	0x0100
        /*07e2*/ 	.byte	0x08
	.zero		1


	//   ....[6]....
        /*07e4*/ 	.word	0x00000540
        /*07e8*/ 	.word	0x000000ff
        /*07ec*/ 	.word	0x00019c50
        /*07f0*/ 	.short	0x0100
        /*07f2*/ 	.byte	0x08
	.zero		1


	//   ....[7]....
        /*07f4*/ 	.word	0x00000550
        /*07f8*/ 	.word	0x000000ff
        /*07fc*/ 	.word	0x00019c60
        /*0800*/ 	.short	0x0100
        /*0802*/ 	.byte	0x08
	.zero		1


	//   ....[8]....
        /*0804*/ 	.word	0x00000560
        /*0808*/ 	.word	0x000000ff
        /*080c*/ 	.word	0x00019c58
        /*0810*/ 	.short	0x0100
        /*0812*/ 	.byte	0x08
	.zero		1


	//   ....[9]....
        /*0814*/ 	.word	0x00000570
        /*0818*/ 	.word	0x000000ff
        /*081c*/ 	.word	0x00019c68
        /*0820*/ 	.short	0x0100
        /*0822*/ 	.byte	0x08
	.zero		1


	//   ....[10]....
        /*0824*/ 	.word	0x00000660
        /*0828*/ 	.word	0x000000ff
        /*082c*/ 	.word	0x00019c70
        /*0830*/ 	.short	0x0100
        /*0832*/ 	.byte	0x06
	.zero		1


	//   ....[11]....
        /*0834*/ 	.word	0x00000670
        /*0838*/ 	.word	0x000000ff
        /*083c*/ 	.word	0x00019c80
        /*0840*/ 	.short	0x0100
        /*0842*/ 	.byte	0x06
	.zero		1


	//   ....[12]....
        /*0844*/ 	.word	0x00000680
        /*0848*/ 	.word	0x000000ff
        /*084c*/ 	.word	0x00019c78
        /*0850*/ 	.short	0x0100
        /*0852*/ 	.byte	0x06
	.zero		1


	//   ....[13]....
        /*0854*/ 	.word	0x00000690
        /*0858*/ 	.word	0x000000ff
        /*085c*/ 	.word	0x00019c88
        /*0860*/ 	.short	0x0100
        /*0862*/ 	.byte	0x06
	.zero		1


	//   ....[14]....
        /*0864*/ 	.word	0x000007c0
        /*0868*/ 	.word	0x000000ff
        /*086c*/ 	.word	0x00019c90
        /*0870*/ 	.short	0x0100
        /*0872*/ 	.byte	0x08
	.zero		1


	//   ....[15]....
        /*0874*/ 	.word	0x000007d0
        /*0878*/ 	.word	0x000000ff
        /*087c*/ 	.word	0x00019ca0
        /*0880*/ 	.short	0x0100
        /*0882*/ 	.byte	0x08
	.zero		1


	//   ....[16]....
        /*0884*/ 	.word	0x000007e0
        /*0888*/ 	.word	0x000000ff
        /*088c*/ 	.word	0x00019c98
        /*0890*/ 	.short	0x0100
        /*0892*/ 	.byte	0x08
	.zero		1


	//   ....[17]....
        /*0894*/ 	.word	0x000007f0
        /*0898*/ 	.word	0x000000ff
        /*089c*/ 	.word	0x00019ca8
        /*08a0*/ 	.short	0x0100
        /*08a2*/ 	.byte	0x08
	.zero		1


	//   ....[18]....
        /*08a4*/ 	.word	0x00000920
        /*08a8*/ 	.word	0x000000ff
        /*08ac*/ 	.word	0x00019cb0
        /*08b0*/ 	.short	0x0100
        /*08b2*/ 	.byte	0x08
	.zero		1


	//   ....[19]....
        /*08b4*/ 	.word	0x00000930
        /*08b8*/ 	.word	0x000000ff
        /*08bc*/ 	.word	0x00019cc0
        /*08c0*/ 	.short	0x0100
        /*08c2*/ 	.byte	0x08
	.zero		1


	//   ....[20]....
        /*08c4*/ 	.word	0x00000940
        /*08c8*/ 	.word	0x000000ff
        /*08cc*/ 	.word	0x00019cb8
        /*08d0*/ 	.short	0x0100
        /*08d2*/ 	.byte	0x08
	.zero		1


	//   ....[21]....
        /*08d4*/ 	.word	0x00000950
        /*08d8*/ 	.word	0x000000ff
        /*08dc*/ 	.word	0x00019cc8
        /*08e0*/ 	.short	0x0100
        /*08e2*/ 	.byte	0x08
	.zero		1


	//   ....[22]....
        /*08e4*/ 	.word	0x00002710
        /*08e8*/ 	.word	0x00000059
        /*08ec*/ 	.word	0x00019c90
        /*08f0*/ 	.short	0x010a
        /*08f2*/ 	.byte	0x3f
	.zero		1


	//   ....[23]....
        /*08f4*/ 	.word	0x00003f20
        /*08f8*/ 	.word	0x00000059
        /*08fc*/ 	.word	0x00019c90
        /*0900*/ 	.short	0x010a
        /*0902*/ 	.byte	0x3f
	.zero		1


	//   ....[24]....
        /*0904*/ 	.word	0x00005f30
        /*0908*/ 	.word	0x00000059
        /*090c*/ 	.word	0x00019c90
        /*0910*/ 	.short	0x010a
        /*0912*/ 	.byte	0x3f
	.zero		1


	//   ....[25]....
        /*0914*/ 	.word	0x00006100
        /*0918*/ 	.word	0x00000008
        /*091c*/ 	.word	0x00000000
        /*0920*/ 	.short	0x0101
        /*0922*/ 	.byte	0x3f
	.zero		1


	//   ....[26]....
        /*0924*/ 	.word	0x00006140
        /*0928*/ 	.word	0x00000059
        /*092c*/ 	.word	0x00019cb0
        /*0930*/ 	.short	0x010a
        /*0932*/ 	.byte	0x3f
	.zero		1


	//   ....[27]....
        /*0934*/ 	.word	0x000063b0
        /*0938*/ 	.word	0x00000059
        /*093c*/ 	.word	0x00000000
        /*0940*/ 	.short	0x0101
        /*0942*/ 	.byte	0x3f
	.zero		1


	//   ....[28]....
        /*0944*/ 	.word	0x00006bf0
        /*0948*/ 	.word	0x00000012
        /*094c*/ 	.word	0x00019c00
        /*0950*/ 	.short	0x010a
        /*0952*/ 	.byte	0x3f
	.zero		1


	//   ....[29]....
        /*0954*/ 	.word	0x00006c40
        /*0958*/ 	.word	0x00000012
        /*095c*/ 	.word	0x00019c00
        /*0960*/ 	.short	0x010a
        /*0962*/ 	.byte	0x3f
	.zero		1


	//   ....[30]....
        /*0964*/ 	.word	0x000072e0
        /*0968*/ 	.word	0x00000012
        /*096c*/ 	.word	0x00019c00
        /*0970*/ 	.short	0x010a
        /*0972*/ 	.byte	0x3f
	.zero		1


	//   ....[31]....
        /*0974*/ 	.word	0x00008cf0
        /*0978*/ 	.word	0x00000012
        /*097c*/ 	.word	0x00019c00
        /*0980*/ 	.short	0x010a
        /*0982*/ 	.byte	0x3f
	.zero		1


	//   ....[32]....
        /*0984*/ 	.word	0x0000ae30
        /*0988*/ 	.word	0x00000000
        /*098c*/ 	.word	0x00019c30
        /*0990*/ 	.short	0x010a
        /*0992*/ 	.byte	0x3f
	.zero		1


	//   ....[33]....
        /*0994*/ 	.word	0x0000aed0
        /*0998*/ 	.word	0x00000000
        /*099c*/ 	.word	0x00019c30
        /*09a0*/ 	.short	0x010a
        /*09a2*/ 	.byte	0x3f
	.zero		1


	//   ....[34]....
        /*09a4*/ 	.word	0x0000cca0
        /*09a8*/ 	.word	0x00000037
        /*09ac*/ 	.word	0x00000000
        /*09b0*/ 	.short	0x0101
        /*09b2*/ 	.byte	0x3f
	.zero		1


	//   ....[35]....
        /*09b4*/ 	.word	0x0000d830
        /*09b8*/ 	.word	0x0000000d
        /*09bc*/ 	.word	0x00019c30
        /*09c0*/ 	.short	0x010a
        /*09c2*/ 	.byte	0x3f
	.zero		1


	//   ....[36]....
        /*09c4*/ 	.word	0x0000d8a0
        /*09c8*/ 	.word	0x0000000d
        /*09cc*/ 	.word	0x00019c30
        /*09d0*/ 	.short	0x010a
        /*09d2*/ 	.byte	0x3f
	.zero		1


	//   ....[37]....
        /*09d4*/ 	.word	0x0000dab0
        /*09d8*/ 	.word	0x0000000e
        /*09dc*/ 	.word	0x00019c50
        /*09e0*/ 	.short	0x010a
        /*09e2*/ 	.byte	0x3f
	.zero		1


	//   ....[38]....
        /*09e4*/ 	.word	0x0000db00
        /*09e8*/ 	.word	0x0000000e
        /*09ec*/ 	.word	0x00019c50
        /*09f0*/ 	.short	0x010a
        /*09f2*/ 	.byte	0x3f
	.zero		1


	//   ....[39]....
        /*09f4*/ 	.word	0x0000ef60
        /*09f8*/ 	.word	0x0000000d
        /*09fc*/ 	.word	0x00000000
        /*0a00*/ 	.short	0x0101
        /*0a02*/ 	.byte	0x3f
	.zero		1


	//   ....[40]....
        /*0a04*/ 	.word	0x0000fc60
        /*0a08*/ 	.word	0x0000000e
        /*0a0c*/ 	.word	0x00000000
        /*0a10*/ 	.short	0x0101
        /*0a12*/ 	.byte	0x3f
	.zero		1


	//   ....[41]....
        /*0a14*/ 	.word	0x0000fce0
        /*0a18*/ 	.word	0x0000000a
        /*0a1c*/ 	.word	0x00019c50
        /*0a20*/ 	.short	0x010a
        /*0a22*/ 	.byte	0x3f
	.zero		1


	//   ....[42]....
        /*0a24*/ 	.word	0x0000fd30
        /*0a28*/ 	.word	0x0000000a
        /*0a2c*/ 	.word	0x00019c50
        /*0a30*/ 	.short	0x010a
        /*0a32*/ 	.byte	0x3f
	.zero		1


	//   ....[43]....
        /*0a34*/ 	.word	0x00010620
        /*0a38*/ 	.word	0x00000004
        /*0a3c*/ 	.word	0x00000000
        /*0a40*/ 	.short	0x0101
        /*0a42*/ 	.byte	0x3f
	.zero		1


	//   ....[44]....
        /*0a44*/ 	.word	0x000118f0
        /*0a48*/ 	.word	0x00000000
        /*0a4c*/ 	.word	0x00000000
        /*0a50*/ 	.short	0x0101
        /*0a52*/ 	.byte	0x3f
	.zero		1


	//   ....[45]....
        /*0a54*/ 	.word	0x00013780
        /*0a58*/ 	.word	0x00000006
        /*0a5c*/ 	.word	0x00019c20
        /*0a60*/ 	.short	0x010a
        /*0a62*/ 	.byte	0x3f
	.zero		1


	//   ....[46]....
        /*0a64*/ 	.word	0x00013810
        /*0a68*/ 	.word	0x0000000a
        /*0a6c*/ 	.word	0x00019ca0
        /*0a70*/ 	.short	0x010a
        /*0a72*/ 	.byte	0x3f
	.zero		1


	//   ....[47]....
        /*0a74*/ 	.word	0x00013c60
        /*0a78*/ 	.word	0x0000000a
        /*0a7c*/ 	.word	0x00019cc0
        /*0a80*/ 	.short	0x010a
        /*0a82*/ 	.byte	0x3f
	.zero		1


	//   ....[48]....
        /*0a84*/ 	.word	0x00014170
        /*0a88*/ 	.word	0x0000000a
        /*0a8c*/ 	.word	0x00019ca0
        /*0a90*/ 	.short	0x010a
        /*0a92*/ 	.byte	0x3f
	.zero		1


	//   ....[49]....
        /*0a94*/ 	.word	0x000145b0
        /*0a98*/ 	.word	0x0000000a
        /*0a9c*/ 	.word	0x00019cc0
        /*0aa0*/ 	.short	0x010a
        /*0aa2*/ 	.byte	0x3f
	.zero		1


	//   ....[50]....
        /*0aa4*/ 	.word	0x00015890
        /*0aa8*/ 	.word	0x00000005
        /*0aac*/ 	.word	0x00019c80
        /*0ab0*/ 	.short	0x010a
        /*0ab2*/ 	.byte	0x3f
	.zero		1


	//   ....[51]....
        /*0ab4*/ 	.word	0x00015af0
        /*0ab8*/ 	.word	0x00000005
        /*0abc*/ 	.word	0x00019c40
        /*0ac0*/ 	.short	0x010a
        /*0ac2*/ 	.byte	0x3f
	.zero		1


	//   ....[52]....
        /*0ac4*/ 	.word	0x00016040
        /*0ac8*/ 	.word	0x00000005
        /*0acc*/ 	.word	0x00019c20
        /*0ad0*/ 	.short	0x010a
        /*0ad2*/ 	.byte	0x3f
	.zero		1


	//   ....[53]....
        /*0ad4*/ 	.word	0x00016320
        /*0ad8*/ 	.word	0x00000003
        /*0adc*/ 	.word	0x00019c80
        /*0ae0*/ 	.short	0x010a
        /*0ae2*/ 	.byte	0x3f
	.zero		1


	//   ....[54]....
        /*0ae4*/ 	.word	0x00016780
        /*0ae8*/ 	.word	0x00000003
        /*0aec*/ 	.word	0x00019c40
        /*0af0*/ 	.short	0x010a
        /*0af2*/ 	.byte	0x3f
	.zero		1


	//   ....[55]....
        /*0af4*/ 	.word	0x00016c40
        /*0af8*/ 	.word	0x0000000d
        /*0afc*/ 	.word	0x00019c70
        /*0b00*/ 	.short	0x010a
        /*0b02*/ 	.byte	0x3f
	.zero		1


	//   ....[56]....
        /*0b04*/ 	.word	0x00016cd0
        /*0b08*/ 	.word	0x0000000d
        /*0b0c*/ 	.word	0x00019c60
        /*0b10*/ 	.short	0x010a
        /*0b12*/ 	.byte	0x3f
	.zero		1


	//   ....[57]....
        /*0b14*/ 	.word	0x00017050
        /*0b18*/ 	.word	0x0000000d
        /*0b1c*/ 	.word	0x00019c50
        /*0b20*/ 	.short	0x0101
        /*0b22*/ 	.byte	0x3f
	.zero		1


	//   ....[58]....
        /*0b24*/ 	.word	0x000170d0
        /*0b28*/ 	.word	0x00000003
        /*0b2c*/ 	.word	0x00000000
        /*0b30*/ 	.short	0x0101
        /*0b32*/ 	.byte	0x3f
	.zero		1


	//   ....[59]....
        /*0b34*/ 	.word	0x00017290
        /*0b38*/ 	.word	0x00000003
        /*0b3c*/ 	.word	0x00019c70
        /*0b40*/ 	.short	0x010a
        /*0b42*/ 	.byte	0x3f
	.zero		1


	//   ....[60]....
        /*0b44*/ 	.word	0x00017310
        /*0b48*/ 	.word	0x00000003
        /*0b4c*/ 	.word	0x00019c60
        /*0b50*/ 	.short	0x010a
        /*0b52*/ 	.byte	0x3f
	.zero		1


	//   ....[61]....
        /*0b54*/ 	.word	0x000176a0
        /*0b58*/ 	.word	0x00000003
        /*0b5c*/ 	.word	0x00019c50
        /*0b60*/ 	.short	0x0101
        /*0b62*/ 	.byte	0x3f
	.zero		1


	//   ....[62]....
        /*0b64*/ 	.word	0x00017730
        /*0b68*/ 	.word	0x00000000
        /*0b6c*/ 	.word	0x00000000
        /*0b70*/ 	.short	0x0101
        /*0b72*/ 	.byte	0x3f
	.zero		1


	//   ....[63]....
        /*0b74*/ 	.word	0x000181e0
        /*0b78*/ 	.word	0x00000009
        /*0b7c*/ 	.word	0x00019c20
        /*0b80*/ 	.short	0x010a
        /*0b82*/ 	.byte	0x3f
	.zero		1


	//   ....[64]....
        /*0b84*/ 	.word	0x00018370
        /*0b88*/ 	.word	0x00000007
        /*0b8c*/ 	.word	0x00000000
        /*0b90*/ 	.short	0x010a
        /*0b92*/ 	.byte	0x3f
	.zero		1


	//   ....[65]....
        /*0b94*/ 	.word	0x000183e0
        /*0b98*/ 	.word	0x00000003
        /*0b9c*/ 	.word	0x00000000
        /*0ba0*/ 	.short	0x010a
        /*0ba2*/ 	.byte	0x3f
	.zero		1


	//   ....[66]....
        /*0ba4*/ 	.word	0x00018430
        /*0ba8*/ 	.word	0x00000003
        /*0bac*/ 	.word	0x00019c60
        /*0bb0*/ 	.short	0x010a
        /*0bb2*/ 	.byte	0x3f
	.zero		1


	//   ....[67]....
        /*0bb4*/ 	.word	0x00018480
        /*0bb8*/ 	.word	0x00000005
        /*0bbc*/ 	.word	0x00019c60
        /*0bc0*/ 	.short	0x010a
        /*0bc2*/ 	.byte	0x3f
	.zero		1


	//   ....[68]....
        /*0bc4*/ 	.word	0x000184c0
        /*0bc8*/ 	.word	0x00000003
        /*0bcc*/ 	.word	0x00019c80
        /*0bd0*/ 	.short	0x010a
        /*0bd2*/ 	.byte	0x3f
	.zero		1


	//   ....[69]....
        /*0bd4*/ 	.word	0x000184e0
        /*0bd8*/ 	.word	0x00000005
        /*0bdc*/ 	.word	0x00019c80
        /*0be0*/ 	.short	0x010a
        /*0be2*/ 	.byte	0x3f
	.zero		1


	//   ....[70]....
        /*0be4*/ 	.word	0x00018540
        /*0be8*/ 	.word	0x00000059
        /*0bec*/ 	.word	0x00019c90
        /*0bf0*/ 	.short	0x010a
        /*0bf2*/ 	.byte	0x3f
	.zero		1


	//   ....[71]....
        /*0bf4*/ 	.word	0x00018590
        /*0bf8*/ 	.word	0x00000059
        /*0bfc*/ 	.word	0x00019c90
        /*0c00*/ 	.short	0x010a
        /*0c02*/ 	.byte	0x3f
	.zero		1


	//   ....[72]....
        /*0c04*/ 	.word	0x000185e0
        /*0c08*/ 	.word	0x00000059
        /*0c0c*/ 	.word	0x00019c90
        /*0c10*/ 	.short	0x010a
        /*0c12*/ 	.byte	0x3f
	.zero		1


	//   ....[73]....
        /*0c14*/ 	.word	0x00018630
        /*0c18*/ 	.word	0x00000059
        /*0c1c*/ 	.word	0x00019cb0
        /*0c20*/ 	.short	0x010a
        /*0c22*/ 	.byte	0x3f
	.zero		1


	//   ....[74]....
        /*0c24*/ 	.word	0x00018900
        /*0c28*/ 	.word	0x00000012
        /*0c2c*/ 	.word	0x00019c00
        /*0c30*/ 	.short	0x010a
        /*0c32*/ 	.byte	0x3f
	.zero		1


	//   ....[75]....
        /*0c34*/ 	.word	0x00018bd0
        /*0c38*/ 	.word	0x00000012
        /*0c3c*/ 	.word	0x00019c00
        /*0c40*/ 	.short	0x010a
        /*0c42*/ 	.byte	0x3f
	.zero		1


	//   ....[76]....
        /*0c44*/ 	.word	0x00018c20
        /*0c48*/ 	.word	0x00000000
        /*0c4c*/ 	.word	0x00019c30
        /*0c50*/ 	.short	0x010a
        /*0c52*/ 	.byte	0x3f
	.zero		1


	//   ....[77]....
        /*0c54*/ 	.word	0x00018c70
        /*0c58*/ 	.word	0x0000000d
        /*0c5c*/ 	.word	0x00019c30
        /*0c60*/ 	.short	0x010a
        /*0c62*/ 	.byte	0x3f
	.zero		1


	//   ....[78]....
        /*0c64*/ 	.word	0x00018cc0
        /*0c68*/ 	.word	0x0000000e
        /*0c6c*/ 	.word	0x00019c50
        /*0c70*/ 	.short	0x010a
        /*0c72*/ 	.byte	0x3f
	.zero		1


	//   ....[79]....
        /*0c74*/ 	.word	0x00018d10
        /*0c78*/ 	.word	0x0000000a
        /*0c7c*/ 	.word	0x00019c50
        /*0c80*/ 	.short	0x010a
        /*0c82*/ 	.byte	0x3f
	.zero		1


	//   ....[80]....
        /*0c84*/ 	.word	0x00018eb0
        /*0c88*/ 	.word	0x00000006
        /*0c8c*/ 	.word	0x00019c20
        /*0c90*/ 	.short	0x010a
        /*0c92*/ 	.byte	0x3f
	.zero		1


	//   ....[81]....
        /*0c94*/ 	.word	0x00018f00
        /*0c98*/ 	.word	0x0000000a
        /*0c9c*/ 	.word	0x00019ca0
        /*0ca0*/ 	.short	0x010a
        /*0ca2*/ 	.byte	0x3f
	.zero		1


	//   ....[82]....
        /*0ca4*/ 	.word	0x00018f50
        /*0ca8*/ 	.word	0x0000000a
        /*0cac*/ 	.word	0x00019cc0
        /*0cb0*/ 	.short	0x010a
        /*0cb2*/ 	.byte	0x3f
	.zero		1


	//   ....[83]....
        /*0cb4*/ 	.word	0x00018fa0
        /*0cb8*/ 	.word	0x0000000a
        /*0cbc*/ 	.word	0x00019ca0
        /*0cc0*/ 	.short	0x010a
        /*0cc2*/ 	.byte	0x3f
	.zero		1


	//   ....[84]....
        /*0cc4*/ 	.word	0x00018ff0
        /*0cc8*/ 	.word	0x0000000a
        /*0ccc*/ 	.word	0x00019cc0
        /*0cd0*/ 	.short	0x010a
        /*0cd2*/ 	.byte	0x3f
	.zero		1


	//   ....[85]....
        /*0cd4*/ 	.word	0x00019190
        /*0cd8*/ 	.word	0x00000005
        /*0cdc*/ 	.word	0x00019c80
        /*0ce0*/ 	.short	0x010a
        /*0ce2*/ 	.byte	0x3f
	.zero		1


	//   ....[86]....
        /*0ce4*/ 	.word	0x000191e0
        /*0ce8*/ 	.word	0x00000005
        /*0cec*/ 	.word	0x00019c40
        /*0cf0*/ 	.short	0x010a
        /*0cf2*/ 	.byte	0x3f
	.zero		1


	//   ....[87]....
        /*0cf4*/ 	.word	0x00019260
        /*0cf8*/ 	.word	0x00000004
        /*0cfc*/ 	.word	0x00019c20
        /*0d00*/ 	.short	0x010a
        /*0d02*/ 	.byte	0x3f
	.zero		1


	//   ....[88]....
        /*0d04*/ 	.word	0x000192b0
        /*0d08*/ 	.word	0x00000003
        /*0d0c*/ 	.word	0x00019c80
        /*0d10*/ 	.short	0x010a
        /*0d12*/ 	.byte	0x3f
	.zero		1


	//   ....[89]....
        /*0d14*/ 	.word	0x00019300
        /*0d18*/ 	.word	0x00000003
        /*0d1c*/ 	.word	0x00019c40
        /*0d20*/ 	.short	0x010a
        /*0d22*/ 	.byte	0x3f
	.zero		1


	//   ....[90]....
        /*0d24*/ 	.word	0x00019350
        /*0d28*/ 	.word	0x0000000d
        /*0d2c*/ 	.word	0x00019c70
        /*0d30*/ 	.short	0x010a
        /*0d32*/ 	.byte	0x3f
	.zero		1


	//   ....[91]....
        /*0d34*/ 	.word	0x000193a0
        /*0d38*/ 	.word	0x0000000d
        /*0d3c*/ 	.word	0x00019c60
        /*0d40*/ 	.short	0x010a
        /*0d42*/ 	.byte	0x3f
	.zero		1


	//   ....[92]....
        /*0d44*/ 	.word	0x000193f0
        /*0d48*/ 	.word	0x00000003
        /*0d4c*/ 	.word	0x00019c70
        /*0d50*/ 	.short	0x010a
        /*0d52*/ 	.byte	0x3f
	.zero		1


	//   ....[93]....
        /*0d54*/ 	.word	0x00019440
        /*0d58*/ 	.word	0x00000003
        /*0d5c*/ 	.word	0x00019c60
        /*0d60*/ 	.short	0x010a
        /*0d62*/ 	.byte	0x3f
	.zero		1


	//   ....[94]....
        /*0d64*/ 	.word	0x00019dc0
        /*0d68*/ 	.word	0x00000009
        /*0d6c*/ 	.word	0x00019c20
        /*0d70*/ 	.short	0x010a
        /*0d72*/ 	.byte	0x3f
	.zero		1


	//   ....[95]....
        /*0d74*/ 	.word	0x00019f60
        /*0d78*/ 	.word	0x00000007
        /*0d7c*/ 	.word	0x00000000
        /*0d80*/ 	.short	0x010a
        /*0d82*/ 	.byte	0x3f
	.zero		1


	//   ....[96]....
        /*0d84*/ 	.word	0x00019fb0
        /*0d88*/ 	.word	0x00000003
        /*0d8c*/ 	.word	0x00000000
        /*0d90*/ 	.short	0x010a
        /*0d92*/ 	.byte	0x3f
	.zero		1


	//   ....[97]....
        /*0d94*/ 	.word	0x0001a000
        /*0d98*/ 	.word	0x00000003
        /*0d9c*/ 	.word	0x00019c60
        /*0da0*/ 	.short	0x010a
        /*0da2*/ 	.byte	0x3f
	.zero		1


	//   ....[98]....
        /*0da4*/ 	.word	0x0001a050
        /*0da8*/ 	.word	0x00000005
        /*0dac*/ 	.word	0x00019c60
        /*0db0*/ 	.short	0x010a
        /*0db2*/ 	.byte	0x3f
	.zero		1


	//   ....[99]....
        /*0db4*/ 	.word	0x0001a0a0
        /*0db8*/ 	.word	0x00000003
        /*0dbc*/ 	.word	0x00019c80
        /*0dc0*/ 	.short	0x010a
        /*0dc2*/ 	.byte	0x3f
	.zero		1


	//----- nvinfo : EIATTR_NUM_MBARRIERS
	.align		4
.L_149:
        /*0dc4*/ 	.byte	0x03, 0x38
        /*0dc6*/ 	.short	0x0016


	//----- nvinfo : EIATTR_EXIT_INSTR_OFFSETS
	.align		4
        /*0dc8*/ 	.byte	0x04, 0x1c
        /*0dca*/ 	.short	(.L_151 - .L_150)


	//   ....[0]....
.L_150:
        /*0dcc*/ 	.word	0x00018530


	//----- nvinfo : EIATTR_MAX_THREADS
	.align		4
.L_151:
        /*0dd0*/ 	.byte	0x04, 0x05
        /*0dd2*/ 	.short	(.L_153 - .L_152)
.L_152:
        /*0dd4*/ 	.word	0x00000200
        /*0dd8*/ 	.word	0x00000001
        /*0ddc*/ 	.word	0x00000001


	//----- nvinfo : EIATTR_CRS_STACK_SIZE
	.align		4
.L_153:
        /*0de0*/ 	.byte	0x04, 0x1e
        /*0de2*/ 	.short	(.L_155 - .L_154)
.L_154:
        /*0de4*/ 	.word	0x00000000


	//----- nvinfo : EIATTR_CBANK_PARAM_SIZE
	.align		4
.L_155:
        /*0de8*/ 	.byte	0x03, 0x19
        /*0dea*/ 	.short	0x0a70


	//----- nvinfo : EIATTR_PARAM_CBANK
	.align		4
        /*0dec*/ 	.byte	0x04, 0x0a
        /*0dee*/ 	.short	(.L_157 - .L_156)
	.align		4
.L_156:
        /*0df0*/ 	.word	index@(.nv.constant0._ZN7cutlass13device_kernelIN5flash11enable_sm90INS1_16FlashAttnFwdSm90INS1_25CollectiveMainloopFwdSm90ILi2EN4cute5tupleIJNS5_1CILi1EEES8_S8_EEENS6_IJNS7_ILi192EEENS7_ILi128EEENS7_ILi96EEEEEELi96ENS_12float_e4m3_tEfNS_4arch4Sm90ELb0ELb0ELb1ELb1ELb0ELb1ELb0ELb1ELb1ELb0ELb0ELb0EEENS1_21CollectiveEpilogueFwdINS6_IJSA_SC_SB_EEES9_NS_10bfloat16_tESG_Li384ELb1ELb0ELb0ELb1EEENS1_36VarlenDynamicPersistentTileSchedulerILi192ELi128ELi384ELi128ELb0ELb0ELb1ELb0ELb1ELb1EEEEEEEEEvNT_6ParamsE)
        /*0df4*/ 	.short	0x0210
        /*0df6*/ 	.short	0x0a70


	//----- nvinfo : EIATTR_SW_WAR
	.align		4
.L_157:
        /*0df8*/ 	.byte	0x04, 0x36
        /*0dfa*/ 	.short	(.L_159 - .L_158)
.L_158:
        /*0dfc*/ 	.word	0x00000008
.L_159:


//--------------------- .nv.info._ZN7cutlass13device_kernelIN5flash11enable_sm90INS1_16FlashAttnFwdSm90INS1_25CollectiveMainloopFwdSm90ILi2EN4cute5tupleIJNS5_1CILi1EEES8_S8_EEENS6_IJNS7_ILi192EEENS7_ILi128EEENS7_ILi96EEEEEELi96ENS_12float_e4m3_tEfNS_4arch4Sm90ELb0ELb1ELb1ELb0ELb0ELb0ELb0ELb1ELb1ELb0ELb0ELb0EEENS1_21CollectiveEpilogueFwdINS6_IJSA_SC_SB_EEES9_NS_10bfloat16_tESG_Li384ELb0ELb0ELb0ELb1EEENS1_30DynamicPersistentTileSchedulerILi384ELi128ELb0ELb0ELb1EEEEEEEEEvNT_6ParamsE --------------------------
	.section	.nv.info._ZN7cutlass13device_kernelIN5flash11enable_sm90INS1_16FlashAttnFwdSm90INS1_25CollectiveMainloopFwdSm90ILi2EN4cute5tupleIJNS5_1CILi1EEES8_S8_EEENS6_IJNS7_ILi192EEENS7_ILi128EEENS7_ILi96EEEEEELi96ENS_12float_e4m3_tEfNS_4arch4Sm90ELb0ELb1ELb1ELb0ELb0ELb0ELb0ELb1ELb1ELb0ELb0ELb0EEENS1_21CollectiveEpilogueFwdINS6_IJSA_SC_SB_EEES9_NS_10bfloat16_tESG_Li384ELb0ELb0ELb0ELb1EEENS1_30DynamicPersistentTileSchedulerILi384ELi128ELb0ELb0ELb1EEEEEEEEEvNT_6ParamsE,"",@"SHT_CUDA_INFO"
	.sectionflags	@""
	.align	4


	//----- nvinfo : EIATTR_CUDA_API_VERSION
	.align		4
        /*0000*/ 	.byte	0x04, 0x37
        /*0002*/ 	.short	(.L_161 - .L_160)
.L_160:
        /*0004*/ 	.word	0x00000082


	//----- nvinfo : EIATTR_KPARAM_INFO
	.align		4
.L_161:
        /*0008*/ 	.byte	0x04, 0x17
        /*000a*/ 	.short	(.L_163 - .L_162)
.L_162:
        /*000c*/ 	.word	0x00000000
        /*0010*/ 	.short	0x0000
        /*0012*/ 	.short	0x0070
        /*0014*/ 	.byte	0x00, 0xf0, 0x01, 0x2e


	//----- nvinfo : EIATTR_SPARSE_MMA_MASK
	.align		4
.L_163:
        /*0018*/ 	.byte	0x03, 0x50
        /*001a*/ 	.short	0x0000


	//----- nvinfo : EIATTR_MAXREG_COUNT
	.align		4
        /*001c*/ 	.byte	0x03, 0x1b
        /*001e*/ 	.short	0x0080


	//----- nvinfo : EIATTR_NUM_BARRIERS
	.align		4
        /*0020*/ 	.byte	0x02, 0x4c
        /*0022*/ 	.byte	0x09
	.zero		1


	//----- nvinfo : EIATTR_EXTERNS
	.align		4
        /*0024*/ 	.byte	0x04, 0x0f
        /*0026*/ 	.short	(.L_165 - .L_164)


	//   ....[0]....
	.align		4
.L_164:
        /*0028*/ 	.word	index@(__assertfail)


	//----- nvinfo : EIATTR_ANNOTATIONS
	.align		4
.L_165:
        /*002c*/ 	.byte	0x04, 0x55
        /*002e*/ 	.short	(.L_167 - .L_166)


	//   ....[0]....
.L_166:
        /*0030*/ 	.word	0x00000001
        /*0034*/ 	.byte	0xa0, 0x0d, 0x00, 0x00, 0x01, 0x00, 0x00, 0x00, 0x80, 0x1d, 0x00, 0x00, 0x01, 0x00, 0x00, 0x00
        /*0044*/ 	.byte	0xd0, 0xef, 0x00, 0x00


	//----- nvinfo : EIATTR_MERCURY_ISA_VERSION
	.align		4
.L_167:
        /*0048*/ 	.byte	0x03, 0x5f
        /*004a*/ 	.short	0x0101


	//----- nvinfo : EIATTR_INT_WARP_WIDE_INSTR_OFFSETS
	.align		4
        /*004c*/ 	.byte	0x04, 0x31
        /*004e*/ 	.short	(.L_169 - .L_168)


	//   ....[0]....
.L_168:
        /*0050*/ 	.word	0x00000190


	//   ....[1]....
        /*0054*/ 	.word	0x000001c0


	//   ....[2]....
        /*0058*/ 	.word	0x000001d0


	//   ....[3]....
        /*005c*/ 	.word	0x00010ba0


	//   ....[4]....
        /*0060*/ 	.word	0x00010c30


	//   ....[5]....
        /*0064*/ 	.word	0x00011300


	//   ....[6]....
        /*0068*/ 	.word	0x00012c30


	//   ....[7]....
        /*006c*/ 	.word	0x00012cc0


	//----- nvinfo : EIATTR_COOP_GROUP_MASK_REGIDS
	.align		4
.L_169:
        /*0070*/ 	.byte	0x04, 0x29
        /*0072*/ 	.short	(.L_171 - .L_170)


	//   ....[0]....
.L_170:
        /*0074*/ 	.word	0xffffffff


	//   ....[1]....
        /*0078*/ 	.word	0xffffffff


	//   ....[2]....
        /*007c*/ 	.word	0xffffffff


	//   ....[3]....
        /*0080*/ 	.word	0xffffffff


	//   ....[4]....
        /*0084*/ 	.word	0xffffffff


	//   ....[5]....
        /*0088*/ 	.word	0xffffffff


	//   ....[6]....
        /*008c*/ 	.word	0xffffffff


	//   ....[7]....
        /*0090*/ 	.word	0xffffffff


	//   ....[8]....
        /*0094*/ 	.word	0xffffffff


	//   ....[9]....
        /*0098*/ 	.word	0xffffffff


	//   ....[10]....
        /*009c*/ 	.word	0xffffffff


	//   ....[11]....
        /*00a0*/ 	.word	0xffffffff


	//   ....[12]....
        /*00a4*/ 	.word	0xffffffff


	//   ....[13]....
        /*00a8*/ 	.word	0xffffffff


	//   ....[14]....
        /*00ac*/ 	.word	0xffffffff


	//   ....[15]....
        /*00b0*/ 	.word	0xffffffff


	//   ....[16]....
        /*00b4*/ 	.word	0xffffffff


	//   ....[17]....
        /*00b8*/ 	.word	0xffffffff


	//   ....[18]....
        /*00bc*/ 	.word	0xffffffff


	//   ....[19]....
        /*00c0*/ 	.word	0xffffffff


	//   ....[20]....
        /*00c4*/ 	.word	0xffffffff


	//   ....[21]....
        /*00c8*/ 	.word	0xffffffff


	//   ....[22]....
        /*00cc*/ 	.word	0xffffffff


	//   ....[23]....
        /*00d0*/ 	.word	0xffffffff


	//   ....[24]....
        /*00d4*/ 	.word	0xffffffff


	//   ....[25]....
        /*00d8*/ 	.word	0xffffffff


	//   ....[26]....
        /*00dc*/ 	.word	0xffffffff


	//   ....[27]....
        /*00e0*/ 	.word	0xffffffff


	//   ....[28]....
        /*00e4*/ 	.word	0xffffffff


	//   ....[29]....
        /*00e8*/ 	.word	0xffffffff


	//   ....[30]....
        /*00ec*/ 	.word	0xffffffff


	//   ....[31]....
        /*00f0*/ 	.word	0xffffffff


	//   ....[32]....
        /*00f4*/ 	.word	0xffffffff


	//   ....[33]....
        /*00f8*/ 	.word	0xffffffff


	//   ....[34]....
        /*00fc*/ 	.word	0xffffffff


	//   ....[35]....
        /*0100*/ 	.word	0xffffffff


	//   ....[36]....
        /*0104*/ 	.word	0xffffffff


	//   ....[37]....
        /*0108*/ 	.word	0xffffffff


	//   ....[38]....
        /*010c*/ 	.word	0xffffffff


	//   ....[39]....
        /*0110*/ 	.word	0xffffffff


	//   ....[40]....
        /*0114*/ 	.word	0xffffffff


	//   ....[41]....
        /*0118*/ 	.word	0xffffffff


	//   ....[42]....
        /*011c*/ 	.word	0xffffffff


	//   ....[43]....
        /*0120*/ 	.word	0xffffffff


	//   ....[44]....
        /*0124*/ 	.word	0xffffffff


	//   ....[45]....
        /*0128*/ 	.word	0xffffffff


	//   ....[46]....
        /*012c*/ 	.word	0xffffffff


	//   ....[47]....
        /*0130*/ 	.word	0xffffffff


	//   ....[48]....
        /*0134*/ 	.word	0xffffffff


	//   ....[49]....
        /*0138*/ 	.word	0xffffffff


	//   ....[50]....
        /*013c*/ 	.word	0xffffffff


	//   ....[51]....
        /*0140*/ 	.word	0xffffffff


	//   ....[52]....
        /*0144*/ 	.word	0xffffffff


	//   ....[53]....
        /*0148*/ 	.word	0xffffffff


	//   ....[54]....
        /*014c*/ 	.word	0xffffffff


	//   ....[55]....
        /*0150*/ 	.word	0xffffffff


	//   ....[56]....
        /*0154*/ 	.word	0xffffffff


	//   ....[57]....
        /*0158*/ 	.word	0x0500000f


	//   ....[58]....
        /*015c*/ 	.word	0x0500000f


	//----- nvinfo : EIATTR_COOP_GROUP_INSTR_OFFSETS
	.align		4
.L_171:
        /*0160*/ 	.byte	0x04, 0x28
        /*0162*/ 	.short	(.L_173 - .L_172)


	//   ....[0]....
.L_172:
        /*0164*/ 	.word	0x00000060


	//   ....[1]....
        /*0168*/ 	.word	0x000001a0


	//   ....[2]....
        /*016c*/ 	.word	0x000001f0


	//   ....[3]....
        /*0170*/ 	.word	0x000003e0


	//   ....[4]....
        /*0174*/ 	.word	0x00000540


	//   ....[5]....
        /*0178*/ 	.word	0x00000660


	//   ....[6]....
        /*017c*/ 	.word	0x000007c0


	//   ....[7]....
        /*0180*/ 	.word	0x00001740


	//   ....[8]....
        /*0184*/ 	.word	0x00003e00


	//   ....[9]....
        /*0188*/ 	.word	0x00003ea0


	//   ....[10]....
        /*018c*/ 	.word	0x000046f0


	//   ....[11]....
        /*0190*/ 	.word	0x00004750


	//   ....[12]....
        /*0194*/ 	.word	0x00007010


	//   ....[13]....
        /*0198*/ 	.word	0x000070c0


	//   ....[14]....
        /*019c*/ 	.word	0x00007980


	//   ....[15]....
        /*01a0*/ 	.word	0x00007a10


	//   ....[16]....
        /*01a4*/ 	.word	0x00009c00


	//   ....[17]....
        /*01a8*/ 	.word	0x00009c20


	//   ....[18]....
        /*01ac*/ 	.word	0x00009c60


	//   ....[19]....
        /*01b0*/ 	.word	0x00009c70


	//   ....[20]....
        /*01b4*/ 	.word	0x0000ca50


	//   ....[21]....
        /*01b8*/ 	.word	0x0000cab0


	//   ....[22]....
        /*01bc*/ 	.word	0x0000d410


	//   ....[23]....
        /*01c0*/ 	.word	0x0000d4a0


	//   ....[24]....
        /*01c4*/ 	.word	0x0000e6a0


	//   ....[25]....
        /*01c8*/ 	.word	0x0000e6c0


	//   ....[26]....
        /*01cc*/ 	.word	0x0000e730


	//   ....[27]....
        /*01d0*/ 	.word	0x0000e740


	//   ....[28]....
        /*01d4*/ 	.word	0x0000f4c0


	//   ....[29]....
        /*01d8*/ 	.word	0x0000f4e0


	//   ....[30]....
        /*01dc*/ 	.word	0x0000f4f0


	//   ....[31]....
        /*01e0*/ 	.word	0x0000f500


	//   ....[32]....
        /*01e4*/ 	.word	0x0000f510


	//   ....[33]....
        /*01e8*/ 	.word	0x0000f520


	//   ....[34]....
        /*01ec*/ 	.word	0x0000f530


	//   ....[35]....
        /*01f0*/ 	.word	0x0000f540


	//   ....[36]....
        /*01f4*/ 	.word	0x0000f550


	//   ....[37]....
        /*01f8*/ 	.word	0x0000f560


	//   ....[38]....
        /*01fc*/ 	.word	0x0000f570


	//   ....[39]....
        /*0200*/ 	.word	0x0000f580


	//   ....[40]....
        /*0204*/ 	.word	0x0000f590


	//   ....[41]....
        /*0208*/ 	.word	0x0000f5a0


	//   ....[42]....
        /*020c*/ 	.word	0x0000f5b0


	//   ....[43]....
        /*0210*/ 	.word	0x0000f5c0


	//   ....[44]....
        /*0214*/ 	.word	0x0000f5d0


	//   ....[45]....
        /*0218*/ 	.word	0x0000f5e0


	//   ....[46]....
        /*021c*/ 	.word	0x0000f5f0


	//   ....[47]....
        /*0220*/ 	.word	0x0000f600


	//   ....[48]....
        /*0224*/ 	.word	0x0000f610


	//   ....[49]....
        /*0228*/ 	.word	0x0000f620


	//   ....[50]....
        /*022c*/ 	.word	0x0000f630


	//   ....[51]....
        /*0230*/ 	.word	0x0000f640


	//   ....[52]....
        /*0234*/ 	.word	0x0000f8d0


	//   ....[53]....
        /*0238*/ 	.word	0x00010190


	//   ....[54]....
        /*023c*/ 	.word	0x000113f0


	//   ....[55]....
        /*0240*/ 	.word	0x000132c0


	//   ....[56]....
        /*0244*/ 	.word	0x00013410


	//   ....[57]....
        /*0248*/ 	.word	0x00013aa0


	//   ....[58]....
        /*024c*/ 	.word	0x00013ee0


	//----- nvinfo : EIATTR_REG_RECONFIG
	.align		4
.L_173:
        /*0250*/ 	.byte	0x01, 0x54
	.zero		2


	//----- nvinfo : EIATTR_SYSCALL_OFFSETS
	.align		4
        /*0254*/ 	.byte	0x04, 0x46
        /*0256*/ 	.short	(.L_175 - .L_174)


	//   ....[0]....
.L_174:
        /*0258*/ 	.word	0x000018f0


	//   ....[1]....
        /*025c*/ 	.word	0x00010dc0


	//   ....[2]....
        /*0260*/ 	.word	0x00010f20


	//   ....[3]....
        /*0264*/ 	.word	0x00011060


	//   ....[4]....
        /*0268*/ 	.word	0x00011180


	//----- nvinfo : EIATTR_MBARRIER_INSTR_OFFSETS
	.align		4
.L_175:
        /*026c*/ 	.byte	0x04, 0x39
        /*026e*/ 	.short	(.L_177 - .L_176)


	//   ....[0]....
.L_176:
        /*0270*/ 	.word	0x00000290
        /*0274*/ 	.word	0x000000ff
        /*0278*/ 	.word	0x00019c00
        /*027c*/ 	.short	0x0100
        /*027e*/ 	.byte	0x06
	.zero		1


	//   ....[1]....
        /*0280*/ 	.word	0x000002a0
        /*0284*/ 	.word	0x000000ff
        /*0288*/ 	.word	0x00019c20
        /*028c*/ 	.short	0x0100
        /*028e*/ 	.byte	0x06
	.zero		1


	//   ....[2]....
        /*0290*/ 	.word	0x00000390
        /*0294*/ 	.word	0x000000ff
        /*0298*/ 	.word	0x00019c30
        /*029c*/ 	.short	0x0100
        /*029e*/ 	.byte	0x08
	.zero		1


	//   ....[3]....
        /*02a0*/ 	.word	0x000003a0
        /*02a4*/ 	.word	0x000000ff
        /*02a8*/ 	.word	0x00019c40
        /*02ac*/ 	.short	0x0100
        /*02ae*/ 	.byte	0x08
	.zero		1


	//   ....[4]....
        /*02b0*/ 	.word	0x000003b0
        /*02b4*/ 	.word	0x000000ff
        /*02b8*/ 	.word	0x00019c38
        /*02bc*/ 	.short	0x0100
        /*02be*/ 	.byte	0x08
	.zero		1


	//   ....[5]....
        /*02c0*/ 	.word	0x000003c0
        /*02c4*/ 	.word	0x000000ff
        /*02c8*/ 	.word	0x00019c48
        /*02cc*/ 	.short	0x0100
        /*02ce*/ 	.byte	0x08
	.zero		1


	//   ....[6]....
        /*02d0*/ 	.word	0x000004f0
        /*02d4*/ 	.word	0x000000ff
        /*02d8*/ 	.word	0x00019c50
        /*02dc*/ 	.short	0x0100
        /*02de*/ 	.byte	0x08
	.zero		1


	//   ....[7]....
        /*02e0*/ 	.word	0x00000500
        /*02e4*/ 	.word	0x000000ff
        /*02e8*/ 	.word	0x00019c60
        /*02ec*/ 	.short	0x0100
        /*02ee*/ 	.byte	0x08
	.zero		1


	//   ....[8]....
        /*02f0*/ 	.word	0x00000510
        /*02f4*/ 	.word	0x000000ff
        /*02f8*/ 	.word	0x00019c58
        /*02fc*/ 	.short	0x0100
        /*02fe*/ 	.byte	0x08
	.zero		1


	//   ....[9]....
        /*0300*/ 	.word	0x00000520
        /*0304*/ 	.word	0x000000ff
        /*0308*/ 	.word	0x00019c68
        /*030c*/ 	.short	0x0100
        /*030e*/ 	.byte	0x08
	.zero		1


	//   ....[10]....
        /*0310*/ 	.word	0x00000610
        /*0314*/ 	.word	0x000000ff
        /*0318*/ 	.word	0x00019c70
        /*031c*/ 	.short	0x0100
        /*031e*/ 	.byte	0x06
	.zero		1


	//   ....[11]....
        /*0320*/ 	.word	0x00000620
        /*0324*/ 	.word	0x000000ff
        /*0328*/ 	.word	0x00019c80
        /*032c*/ 	.short	0x0100
        /*032e*/ 	.byte	0x06
	.zero		1


	//   ....[12]....
        /*0330*/ 	.word	0x00000630
        /*0334*/ 	.word	0x000000ff
        /*0338*/ 	.word	0x00019c78
        /*033c*/ 	.short	0x0100
        /*033e*/ 	.byte	0x06
	.zero		1


	//   ....[13]....
        /*0340*/ 	.word	0x00000640
        /*0344*/ 	.word	0x000000ff
        /*0348*/ 	.word	0x00019c88
        /*034c*/ 	.short	0x0100
        /*034e*/ 	.byte	0x06
	.zero		1


	//   ....[14]....
        /*0350*/ 	.word	0x00000770
        /*0354*/ 	.word	0x000000ff
        /*0358*/ 	.word	0x00019c90
        /*035c*/ 	.short	0x0100
        /*035e*/ 	.byte	0x08
	.zero		1


	//   ....[15]....
        /*0360*/ 	.word	0x00000780
        /*0364*/ 	.word	0x000000ff
        /*0368*/ 	.word	0x00019ca0
        /*036c*/ 	.short	0x0100
        /*036e*/ 	.byte	0x08
	.zero		1


	//   ....[16]....
        /*0370*/ 	.word	0x00000790
        /*0374*/ 	.word	0x000000ff
        /*0378*/ 	.word	0x00019c98
        /*037c*/ 	.short	0x0100
        /*037e*/ 	.byte	0x08
	.zero		1


	//   ....[17]....
        /*0380*/ 	.word	0x000007a0
        /*0384*/ 	.word	0x000000ff
        /*0388*/ 	.word	0x00019ca8
        /*038c*/ 	.short	0x0100
        /*038e*/ 	.byte	0x08
	.zero		1


	//   ....[18]....
        /*0390*/ 	.word	0x000008d0
        /*0394*/ 	.word	0x000000ff
        /*0398*/ 	.word	0x00019cb0
        /*039c*/ 	.short	0x0100
        /*039e*/ 	.byte	0x08
	.zero		1


	//   ....[19]....
        /*03a0*/ 	.word	0x000008e0
        /*03a4*/ 	.word	0x000000ff
        /*03a8*/ 	.word	0x00019cc0
        /*03ac*/ 	.short	0x0100
        /*03ae*/ 	.byte	0x08
	.zero		1


	//   ....[20]....
        /*03b0*/ 	.word	0x000008f0
        /*03b4*/ 	.word	0x000000ff
        /*03b8*/ 	.word	0x00019cb8
        /*03bc*/ 	.short	0x0100
        /*03be*/ 	.byte	0x08
	.zero		1


	//   ....[21]....
        /*03c0*/ 	.word	0x00000900
        /*03c4*/ 	.word	0x000000ff
        /*03c8*/ 	.word	0x00019cc8
        /*03cc*/ 	.short	0x0100
        /*03ce*/ 	.byte	0x08
	.zero		1


	//   ....[22]....
        /*03d0*/ 	.word	0x00001c40
        /*03d4*/ 	.word	0x000000ff
        /*03d8*/ 	.word	0x00019c00
        /*03dc*/ 	.short	0x010a
        /*03de*/ 	.byte	0x2f
	.zero		1


	//   ....[23]....
        /*03e0*/ 	.word	0x00001ce0
        /*03e4*/ 	.word	0x00000003
        /*03e8*/ 	.word	0x00019c30
        /*03ec*/ 	.short	0x010a
        /*03ee*/ 	.byte	0x3f
	.zero		1


	//   ....[24]....
        /*03f0*/ 	.word	0x00001d40
        /*03f4*/ 	.word	0x00000003
        /*03f8*/ 	.word	0x00019c30
        /*03fc*/ 	.short	0x010a
        /*03fe*/ 	.byte	0x3f
	.zero		1


	//   ....[25]....
        /*0400*/ 	.word	0x000023d0
        /*0404*/ 	.word	0x00000003
        /*0408*/ 	.word	0x00000000
        /*040c*/ 	.short	0x0101
        /*040e*/ 	.byte	0x3f
	.zero		1


	//   ....[26]....
        /*0410*/ 	.word	0x00005650
        /*0414*/ 	.word	0x000000ff
        /*0418*/ 	.word	0x00019c30
        /*041c*/ 	.short	0x010a
        /*041e*/ 	.byte	0x1a
	.zero		1


	//   ....[27]....
        /*0420*/ 	.word	0x00005690
        /*0424*/ 	.word	0x000000ff
        /*0428*/ 	.word	0x00019c30
        /*042c*/ 	.short	0x010a
        /*042e*/ 	.byte	0x1a
	.zero		1


	//   ....[28]....
        /*0430*/ 	.word	0x000057f0
        /*0434*/ 	.word	0x000000ff
        /*0438*/ 	.word	0x00019c50
        /*043c*/ 	.short	0x010a
        /*043e*/ 	.byte	0x0b
	.zero		1


	//   ....[29]....
        /*0440*/ 	.word	0x00005830
        /*0444*/ 	.word	0x000000ff
        /*0448*/ 	.word	0x00019c50
        /*044c*/ 	.short	0x010a
        /*044e*/ 	.byte	0x0b
	.zero		1


	//   ....[30]....
        /*0450*/ 	.word	0x000061e0
        /*0454*/ 	.word	0x00000028
        /*0458*/ 	.word	0x00000000
        /*045c*/ 	.short	0x0101
        /*045e*/ 	.byte	0x3f
	.zero		1


	//   ....[31]....
        /*0460*/ 	.word	0x00008480
        /*0464*/ 	.word	0x000000ff
        /*0468*/ 	.word	0x00000000
        /*046c*/ 	.short	0x0101
        /*046e*/ 	.byte	0x06
	.zero		1


	//   ....[32]....
        /*0470*/ 	.word	0x00008c70
        /*0474*/ 	.word	0x000000ff
        /*0478*/ 	.word	0x00019c30
        /*047c*/ 	.short	0x010a
        /*047e*/ 	.byte	0x16
	.zero		1


	//   ....[33]....
        /*0480*/ 	.word	0x00008cb0
        /*0484*/ 	.word	0x000000ff
        /*0488*/ 	.word	0x00019c30
        /*048c*/ 	.short	0x010a
        /*048e*/ 	.byte	0x16
	.zero		1


	//   ....[34]....
        /*0490*/ 	.word	0x00008e10
        /*0494*/ 	.word	0x000000ff
        /*0498*/ 	.word	0x00019c50
        /*049c*/ 	.short	0x010a
        /*049e*/ 	.byte	0x0e
	.zero		1


	//   ....[35]....
        /*04a0*/ 	.word	0x00008e50
        /*04a4*/ 	.word	0x000000ff
        /*04a8*/ 	.word	0x00019c50
        /*04ac*/ 	.short	0x010a
        /*04ae*/ 	.byte	0x0e
	.zero		1


	//   ....[36]....
        /*04b0*/ 	.word	0x0000a7e0
        /*04b4*/ 	.word	0x00000005
        /*04b8*/ 	.word	0x00000000
        /*04bc*/ 	.short	0x0101
        /*04be*/ 	.byte	0x3f
	.zero		1


	//   ....[37]....
        /*04c0*/ 	.word	0x0000aa70
        /*04c4*/ 	.word	0x000000ff
        /*04c8*/ 	.word	0x00000000
        /*04cc*/ 	.short	0x0101
        /*04ce*/ 	.byte	0x06
	.zero		1


	//   ....[38]....
        /*04d0*/ 	.word	0x0000b0a0
        /*04d4*/ 	.word	0x000000ff
        /*04d8*/ 	.word	0x00019c30
        /*04dc*/ 	.short	0x010a
        /*04de*/ 	.byte	0x19
	.zero		1


	//   ....[39]....
        /*04e0*/ 	.word	0x0000b0e0
        /*04e4*/ 	.word	0x000000ff
        /*04e8*/ 	.word	0x00019c30
        /*04ec*/ 	.short	0x010a
        /*04ee*/ 	.byte	0x19
	.zero		1


	//   ....[40]....
        /*04f0*/ 	.word	0x0000b240
        /*04f4*/ 	.word	0x000000ff
        /*04f8*/ 	.word	0x00019c50
        /*04fc*/ 	.short	0x010a
        /*04fe*/ 	.byte	0x0b
	.zero		1


	//   ....[41]....
        /*0500*/ 	.word	0x0000b280
        /*0504*/ 	.word	0x000000ff
        /*0508*/ 	.word	0x00019c50
        /*050c*/ 	.short	0x010a
        /*050e*/ 	.byte	0x0b
	.zero		1


	//   ....[42]....
        /*0510*/ 	.word	0x0000bc30
        /*0514*/ 	.word	0x00000028
        /*0518*/ 	.word	0x00000000
        /*051c*/ 	.short	0x0101
        /*051e*/ 	.byte	0x3f
	.zero		1


	//   ....[43]....
        /*0520*/ 	.word	0x0000deb0
        /*0524*/ 	.word	0x000000ff
        /*0528*/ 	.word	0x00000000
        /*052c*/ 	.short	0x0101
        /*052e*/ 	.byte	0x06
	.zero		1


	//   ....[44]....
        /*0530*/ 	.word	0x0000e3d0
        /*0534*/ 	.word	0x000000ff
        /*0538*/ 	.word	0x00019c50
        /*053c*/ 	.short	0x010a
        /*053e*/ 	.byte	0x0e
	.zero		1


	//   ....[45]....
        /*0540*/ 	.word	0x0000e410
        /*0544*/ 	.word	0x000000ff
        /*0548*/ 	.word	0x00019c50
        /*054c*/ 	.short	0x010a
        /*054e*/ 	.byte	0x0e
	.zero		1


	//   ....[46]....
        /*0550*/ 	.word	0x0000ea20
        /*0554*/ 	.word	0x000000ff
        /*0558*/ 	.word	0x00000000
        /*055c*/ 	.short	0x0101
        /*055e*/ 	.byte	0x04
	.zero		1


	//   ....[47]....
        /*0560*/ 	.word	0x0000fab0
        /*0564*/ 	.word	0x000000ff
        /*0568*/ 	.word	0x00000000
        /*056c*/ 	.short	0x0101
        /*056e*/ 	.byte	0x05
	.zero		1


	//   ....[48]....
        /*0570*/ 	.word	0x00011600
        /*0574*/ 	.word	0x00000005
        /*0578*/ 	.word	0x00019c80
        /*057c*/ 	.short	0x010a
        /*057e*/ 	.byte	0x3f
	.zero		1


	//   ....[49]....
        /*0580*/ 	.word	0x00011820
        /*0584*/ 	.word	0x00000005
        /*0588*/ 	.word	0x00019c40
        /*058c*/ 	.short	0x010a
        /*058e*/ 	.byte	0x3f
	.zero		1


	//   ....[50]....
        /*0590*/ 	.word	0x00011c70
        /*0594*/ 	.word	0x000000ff
        /*0598*/ 	.word	0x00019c20
        /*059c*/ 	.short	0x010a
        /*059e*/ 	.byte	0x28
	.zero		1


	//   ....[51]....
        /*05a0*/ 	.word	0x00011f00
        /*05a4*/ 	.word	0x00000009
        /*05a8*/ 	.word	0x00019c80
        /*05ac*/ 	.short	0x010a
        /*05ae*/ 	.byte	0x3f
	.zero		1


	//   ....[52]....
        /*05b0*/ 	.word	0x00012330
        /*05b4*/ 	.word	0x00000009
        /*05b8*/ 	.word	0x00019c40
        /*05bc*/ 	.short	0x010a
        /*05be*/ 	.byte	0x3f
	.zero		1


	//   ....[53]....
        /*05c0*/ 	.word	0x000127c0
        /*05c4*/ 	.word	0x0000000c
        /*05c8*/ 	.word	0x00019c70
        /*05cc*/ 	.short	0x010a
        /*05ce*/ 	.byte	0x3f
	.zero		1


	//   ....[54]....
        /*05d0*/ 	.word	0x00012830
        /*05d4*/ 	.word	0x0000000c
        /*05d8*/ 	.word	0x00019c60
        /*05dc*/ 	.short	0x010a
        /*05de*/ 	.byte	0x3f
	.zero		1


	//   ....[55]....
        /*05e0*/ 	.word	0x00012b60
        /*05e4*/ 	.word	0x0000000c
        /*05e8*/ 	.word	0x00019c50
        /*05ec*/ 	.short	0x0101
        /*05ee*/ 	.byte	0x3f
	.zero		1


	//   ....[56]....
        /*05f0*/ 	.word	0x00012bd0
        /*05f4*/ 	.word	0x00000003
        /*05f8*/ 	.word	0x00000000
        /*05fc*/ 	.short	0x0101
        /*05fe*/ 	.byte	0x3f
	.zero		1


	//   ....[57]....
        /*0600*/ 	.word	0x00012d90
        /*0604*/ 	.word	0x00000002
        /*0608*/ 	.word	0x00019c70
        /*060c*/ 	.short	0x010a
        /*060e*/ 	.byte	0x3f
	.zero		1


	//   ....[58]....
        /*0610*/ 	.word	0x00012e00
        /*0614*/ 	.word	0x00000002
        /*0618*/ 	.word	0x00019c60
        /*061c*/ 	.short	0x010a
        /*061e*/ 	.byte	0x3f
	.zero		1


	//   ....[59]....
        /*0620*/ 	.word	0x00013130
        /*0624*/ 	.word	0x00000002
        /*0628*/ 	.word	0x00019c50
        /*062c*/ 	.short	0x0101
        /*062e*/ 	.byte	0x3f
	.zero		1


	//   ....[60]....
        /*0630*/ 	.word	0x000131a0
        /*0634*/ 	.word	0x00000000
        /*0638*/ 	.word	0x00000000
        /*063c*/ 	.short	0x0101
        /*063e*/ 	.byte	0x3f
	.zero		1


	//   ....[61]....
        /*0640*/ 	.word	0x000133c0
        /*0644*/ 	.word	0x00000008
        /*0648*/ 	.word	0x00019c20
        /*064c*/ 	.short	0x010a
        /*064e*/ 	.byte	0x3f
	.zero		1


	//   ....[62]....
        /*0650*/ 	.word	0x00013530
        /*0654*/ 	.word	0x00000006
        /*0658*/ 	.word	0x00000000
        /*065c*/ 	.short	0x010a
        /*065e*/ 	.byte	0x3f
	.zero		1


	//   ....[63]....
        /*0660*/ 	.word	0x000135a0
        /*0664*/ 	.word	0x00000007
        /*0668*/ 	.word	0x00000000
        /*066c*/ 	.short	0x010a
        /*066e*/ 	.byte	0x3f
	.zero		1


	//   ....[64]....
        /*0670*/ 	.word	0x000135f0
        /*0674*/ 	.word	0x00000002
        /*0678*/ 	.word	0x00019c60
        /*067c*/ 	.short	0x010a
        /*067e*/ 	.byte	0x3f
	.zero		1


	//   ....[65]....
        /*0680*/ 	.word	0x00013640
        /*0684*/ 	.word	0x00000005
        /*0688*/ 	.word	0x00019c60
        /*068c*/ 	.short	0x010a
        /*068e*/ 	.byte	0x3f
	.zero		1


	//   ....[66]....
        /*0690*/ 	.word	0x00013680
        /*0694*/ 	.word	0x00000002
        /*0698*/ 	.word	0x00019c80
        /*069c*/ 	.short	0x010a
        /*069e*/ 	.byte	0x3f
	.zero		1


	//   ....[67]....
        /*06a0*/ 	.word	0x000136a0
        /*06a4*/ 	.word	0x00000005
        /*06a8*/ 	.word	0x00019c80
        /*06ac*/ 	.short	0x010a
        /*06ae*/ 	.byte	0x3f
	.zero		1


	//   ....[68]....
        /*06b0*/ 	.word	0x00013710
        /*06b4*/ 	.word	0x00000003
        /*06b8*/ 	.word	0x00019c00
        /*06bc*/ 	.short	0x010a
        /*06be*/ 	.byte	0x3f
	.zero		1


	//   ....[69]....
        /*06c0*/ 	.word	0x00013760
        /*06c4*/ 	.word	0x00000003
        /*06c8*/ 	.word	0x00019c30
        /*06cc*/ 	.short	0x010a
        /*06ce*/ 	.byte	0x3f
	.zero		1


	//   ....[70]....
        /*06d0*/ 	.word	0x000137c0
        /*06d4*/ 	.word	0x0000000b
        /*06d8*/ 	.word	0x00019c30
        /*06dc*/ 	.short	0x010a
        /*06de*/ 	.byte	0x3f
	.zero		1


	//   ....[71]....
        /*06e0*/ 	.word	0x00013820
        /*06e4*/ 	.word	0x0000000b
        /*06e8*/ 	.word	0x00019c50
        /*06ec*/ 	.short	0x010a
        /*06ee*/ 	.byte	0x3f
	.zero		1


	//   ....[72]....
        /*06f0*/ 	.word	0x00013880
        /*06f4*/ 	.word	0x00000008
        /*06f8*/ 	.word	0x00019c30
        /*06fc*/ 	.short	0x010a
        /*06fe*/ 	.byte	0x3f
	.zero		1


	//   ....[73]....
        /*0700*/ 	.word	0x000138e0
        /*0704*/ 	.word	0x00000008
        /*0708*/ 	.word	0x00019c50
        /*070c*/ 	.short	0x010a
        /*070e*/ 	.byte	0x3f
	.zero		1


	//   ....[74]....
        /*0710*/ 	.word	0x00013940
        /*0714*/ 	.word	0x00000008
        /*0718*/ 	.word	0x00019c30
        /*071c*/ 	.short	0x010a
        /*071e*/ 	.byte	0x3f
	.zero		1


	//   ....[75]....
        /*0720*/ 	.word	0x000139a0
        /*0724*/ 	.word	0x00000008
        /*0728*/ 	.word	0x00019c50
        /*072c*/ 	.short	0x010a
        /*072e*/ 	.byte	0x3f
	.zero		1


	//   ....[76]....
        /*0730*/ 	.word	0x00013a00
        /*0734*/ 	.word	0x00000003
        /*0738*/ 	.word	0x00019c50
        /*073c*/ 	.short	0x010a
        /*073e*/ 	.byte	0x3f
	.zero		1


	//   ....[77]....
        /*0740*/ 	.word	0x00013b50
        /*0744*/ 	.word	0x00000005
        /*0748*/ 	.word	0x00019c80
        /*074c*/ 	.short	0x010a
        /*074e*/ 	.byte	0x3f
	.zero		1


	//   ....[78]....
        /*0750*/ 	.word	0x00013ba0
        /*0754*/ 	.word	0x00000005
        /*0758*/ 	.word	0x00019c40
        /*075c*/ 	.short	0x010a
        /*075e*/ 	.byte	0x3f
	.zero		1


	//   ....[79]....
        /*0760*/ 	.word	0x00013c00
        /*0764*/ 	.word	0x00000003
        /*0768*/ 	.word	0x00019c20
        /*076c*/ 	.short	0x010a
        /*076e*/ 	.byte	0x3f
	.zero		1


	//   ....[80]....
        /*0770*/ 	.word	0x00013c50
        /*0774*/ 	.word	0x00000009
        /*0778*/ 	.word	0x00019c80
        /*077c*/ 	.short	0x010a
        /*077e*/ 	.byte	0x3f
	.zero		1


	//   ....[81]....
        /*0780*/ 	.word	0x00013ca0
        /*0784*/ 	.word	0x00000009
        /*0788*/ 	.word	0x00019c40
        /*078c*/ 	.short	0x010a
        /*078e*/ 	.byte	0x3f
	.zero		1


	//   ....[82]....
        /*0790*/ 	.word	0x00013cf0
        /*0794*/ 	.word	0x0000000c
        /*0798*/ 	.word	0x00019c70
        /*079c*/ 	.short	0x010a
        /*079e*/ 	.byte	0x3f
	.zero		1


	//   ....[83]....
        /*07a0*/ 	.word	0x00013d40
        /*07a4*/ 	.word	0x0000000c
        /*07a8*/ 	.word	0x00019c60
        /*07ac*/ 	.short	0x010a
        /*07ae*/ 	.byte	0x3f
	.zero		1


	//   ....[84]....
        /*07b0*/ 	.word	0x00013d90
        /*07b4*/ 	.word	0x00000002
        /*07b8*/ 	.word	0x00019c70
        /*07bc*/ 	.short	0x010a
        /*07be*/ 	.byte	0x3f
	.zero		1


	//   ....[85]....
        /*07c0*/ 	.word	0x00013de0
        /*07c4*/ 	.word	0x00000002
        /*07c8*/ 	.word	0x00019c60
        /*07cc*/ 	.short	0x010a
        /*07ce*/ 	.byte	0x3f
	.zero		1


	//   ....[86]....
        /*07d0*/ 	.word	0x00013e30
        /*07d4*/ 	.word	0x00000008
        /*07d8*/ 	.word	0x00019c20
        /*07dc*/ 	.short	0x010a
        /*07de*/ 	.byte	0x3f
	.zero		1


	//   ....[87]....
        /*07e0*/ 	.word	0x00013fa0
        /*07e4*/ 	.word	0x00000006
        /*07e8*/ 	.word	0x00000000
        /*07ec*/ 	.short	0x010a
        /*07ee*/ 	.byte	0x3f
	.zero		1


	//   ....[88]....
        /*07f0*/ 	.word	0x00013ff0
        /*07f4*/ 	.word	0x00000007
        /*07f8*/ 	.word	0x00000000
        /*07fc*/ 	.short	0x010a
        /*07fe*/ 	.byte	0x3f
	.zero		1


	//   ....[89]....
        /*0800*/ 	.word	0x00014040
        /*0804*/ 	.word	0x00000002
        /*0808*/ 	.word	0x00019c60
        /*080c*/ 	.short	0x010a
        /*080e*/ 	.byte	0x3f
	.zero		1


	//   ....[90]....
        /*0810*/ 	.word	0x00014090
        /*0814*/ 	.word	0x00000005
        /*0818*/ 	.word	0x00019c60
        /*081c*/ 	.short	0x010a
        /*081e*/ 	.byte	0x3f
	.zero		1


	//   ....[91]....
        /*0820*/ 	.word	0x000140e0
        /*0824*/ 	.word	0x00000002
        /*0828*/ 	.word	0x00019c80
        /*082c*/ 	.short	0x010a
        /*082e*/ 	.byte	0x3f
	.zero		1


	//----- nvinfo : EIATTR_NUM_MBARRIERS
	.align		4
.L_177:
        /*0830*/ 	.byte	0x03, 0x38
        /*0832*/ 	.short	0x0016


	//----- nvinfo : EIATTR_EXIT_INSTR_OFFSETS
	.align		4
        /*0834*/ 	.byte	0x04, 0x1c
        /*0836*/ 	.short	(.L_179 - .L_178)


	//   ....[0]....
.L_178:
        /*0838*/ 	.word	0x00000a30


	//   ....[1]....
        /*083c*/ 	.word	0x00010120


	//   ....[2]....
        /*0840*/ 	.word	0x000136f0


	//----- nvinfo : EIATTR_MAX_THREADS
	.align		4
.L_179:
        /*0844*/ 	.byte	0x04, 0x05
        /*0846*/ 	.short	(.L_181 - .L_180)
.L_180:
        /*0848*/ 	.word	0x00000200
        /*084c*/ 	.word	0x00000001
        /*0850*/ 	.word	0x00000001


	//----- nvinfo : EIATTR_CRS_STACK_SIZE
	.align		4
.L_181:
        /*0854*/ 	.byte	0x04, 0x1e
        /*0856*/ 	.short	(.L_183 - .L_182)
.L_182:
        /*0858*/ 	.word	0x00000000


	//----- nvinfo : EIATTR_CBANK_PARAM_SIZE
	.align		4
.L_183:
        /*085c*/ 	.byte	0x03, 0x19
        /*085e*/ 	.short	0x0bf0


	//----- nvinfo : EIATTR_PARAM_CBANK
	.align		4
        /*0860*/ 	.byte	0x04, 0x0a
        /*0862*/ 	.short	(.L_185 - .L_184)
	.align		4
.L_184:
        /*0864*/ 	.word	index@(.nv.constant0._ZN7cutlass13device_kernelIN5flash11enable_sm90INS1_16FlashAttnFwdSm90INS1_25CollectiveMainloopFwdSm90ILi2EN4cute5tupleIJNS5_1CILi1EEES8_S8_EEENS6_IJNS7_ILi192EEENS7_ILi128EEENS7_ILi96EEEEEELi96ENS_12float_e4m3_tEfNS_4arch4Sm90ELb0ELb1ELb1ELb0ELb0ELb0ELb0ELb1ELb1ELb0ELb0ELb0EEENS1_21CollectiveEpilogueFwdINS6_IJSA_SC_SB_EEES9_NS_10bfloat16_tESG_Li384ELb0ELb0ELb0ELb1EEENS1_30DynamicPersistentTileSchedulerILi384ELi128ELb0ELb0ELb1EEEEEEEEEvNT_6ParamsE)
        /*0868*/ 	.short	0x0210
        /*086a*/ 	.short	0x0bf0


	//----- nvinfo : EIATTR_SW_WAR
	.align		4
.L_185:
        /*086c*/ 	.byte	0x04, 0x36
        /*086e*/ 	.short	(.L_187 - .L_186)
.L_186:
        /*0870*/ 	.word	0x00000008
.L_187:


//--------------------- .nv.info._ZN7cutlass13device_kernelIN5flash11enable_sm90INS1_16FlashAttnFwdSm90INS1_25CollectiveMainloopFwdSm90ILi2EN4cute5tupleIJNS5_1CILi1EEES8_S8_EEENS6_IJNS7_ILi192EEENS7_ILi128EEENS7_ILi96EEEEEELi96ENS_12float_e4m3_tEfNS_4arch4Sm90ELb0ELb1ELb1ELb1ELb0ELb0ELb0ELb1ELb1ELb0ELb0ELb0EEENS1_21CollectiveEpilogueFwdINS6_IJSA_SC_SB_EEES9_NS_10bfloat16_tESG_Li384ELb1ELb0ELb0ELb1EEENS1_36VarlenDynamicPersistentTileSchedulerILi192ELi128ELi384ELi128ELb0ELb0ELb1ELb1ELb0ELb1EEEEEEEEEvNT_6ParamsE --------------------------
	.section	.nv.info._ZN7cutlass13device_kernelIN5flash11enable_sm90INS1_16FlashAttnFwdSm90INS1_25CollectiveMainloopFwdSm90ILi2EN4cute5tupleIJNS5_1CILi1EEES8_S8_EEENS6_IJNS7_ILi192EEENS7_ILi128EEENS7_ILi96EEEEEELi96ENS_12float_e4m3_tEfNS_4arch4Sm90ELb0ELb1ELb1ELb1ELb0ELb0ELb0ELb1ELb1ELb0ELb0ELb0EEENS1_21CollectiveEpilogueFwdINS6_IJSA_SC_SB_EEES9_NS_10bfloat16_tESG_Li384ELb1ELb0ELb0ELb1EEENS1_36VarlenDynamicPersistentTileSchedulerILi192ELi128ELi384ELi128ELb0ELb0ELb1ELb1ELb0ELb1EEEEEEEEEvNT_6ParamsE,"",@"SHT_CUDA_INFO"
	.sectionflags	@""
	.align	4


	//----- nvinfo : EIATTR_CUDA_API_VERSION
	.align		4
        /*0000*/ 	.byte	0x04, 0x37
        /*0002*/ 	.short	(.L_189 - .L_188)
.L_188:
        /*0004*/ 	.word	0x00000082


	//----- nvinfo : EIATTR_KPARAM_INFO
	.align		4
.L_189:
        /*0008*/ 	.byte	0x04, 0x17
        /*000a*/ 	.short	(.L_191 - .L_190)
.L_190:
        /*000c*/ 	.word	0x00000000
        /*0010*/ 	.short	0x0000
        /*0012*/ 	.short	0x0070
        /*0014*/ 	.byte	0x00, 0xf0, 0x01, 0x28


	//----- nvinfo : EIATTR_SPARSE_MMA_MASK
	.align		4
.L_191:
        /*0018*/ 	.byte	0x03, 0x50
        /*001a*/ 	.short	0x0000


	//----- nvinfo : EIATTR_MAXREG_COUNT
	.align		4
        /*001c*/ 	.byte	0x03, 0x1b
        /*001e*/ 	.short	0x0080


	//----- nvinfo : EIATTR_NUM_BARRIERS
	.align		4
        /*0020*/ 	.byte	0x02, 0x4c
        /*0022*/ 	.byte	0x09
	.zero		1


	//----- nvinfo : EIATTR_EXTERNS
	.align		4
        /*0024*/ 	.byte	0x04, 0x0f
        /*0026*/ 	.short	(.L_193 - .L_192)


	//   ....[0]....
	.align		4
.L_192:
        /*0028*/ 	.word	index@(__assertfail)


	//----- nvinfo : EIATTR_ANNOTATIONS
	.align		4
.L_193:
        /*002c*/ 	.byte	0x04, 0x55
        /*002e*/ 	.short	(.L_195 - .L_194)


	//   ....[0]....
.L_194:
        /*0030*/ 	.word	0x00000001
        /*0034*/ 	.byte	0x60, 0x0c, 0x00, 0x00, 0x01, 0x00, 0x00, 0x00, 0xd0, 0xed, 0x00, 0x00, 0x01, 0x00, 0x00, 0x00
        /*0044*/ 	.byte	0x50, 0x16, 0x01, 0x00, 0x01, 0x00, 0x00, 0x00, 0x90, 0x18, 0x01, 0x00, 0x01, 0x00, 0x00, 0x00
        /*0054*/ 	.byte	0xc0, 0x18, 0x01, 0x00, 0x01, 0x00, 0x00, 0x00, 0xf0, 0x32, 0x01, 0x00, 0x01, 0x00, 0x00, 0x00
        /*0064*/ 	.byte	0x30, 0x33, 0x01, 0x00, 0x01, 0x00, 0x00, 0x00, 0xb0, 0x3f, 0x01, 0x00, 0x01, 0x00, 0x00, 0x00
        /*0074*/ 	.byte	0x50, 0x45, 0x01, 0x00, 0x01, 0x00, 0x00, 0x00, 0x60, 0x55, 0x01, 0x00


	//----- nvinfo : EIATTR_MERCURY_ISA_VERSION
	.align		4
.L_195:
        /*0080*/ 	.byte	0x03, 0x5f
        /*0082*/ 	.short	0x0101


	//----- nvinfo : EIATTR_UNUSED_LOAD_BYTE_OFFSET
	.align		4
        /*0084*/ 	.byte	0x04, 0x44
        /*0086*/ 	.short	(.L_197 - .L_196)


	//   ....[0]....
.L_196:
        /*0088*/ 	.word	0x00000a30
        /*008c*/ 	.word	0x0000fff0


	//   ....[1]....
        /*0090*/ 	.word	0x0000ed60
        /*0094*/ 	.word	0x0000fff0


	//----- nvinfo : EIATTR_INT_WARP_WIDE_INSTR_OFFSETS
	.align		4
.L_197:
        /*0098*/ 	.byte	0x04, 0x31
        /*009a*/ 	.short	(.L_199 - .L_198)


	//   ....[0]....
.L_198:
        /*009c*/ 	.word	0x00000160


	//   ....[1]....
        /*00a0*/ 	.word	0x000001a0


	//   ....[2]....
        /*00a4*/ 	.word	0x00000210


	//   ....[3]....
        /*00a8*/ 	.word	0x00012160


	//   ....[4]....
        /*00ac*/ 	.word	0x000121f0


	//   ....[5]....
        /*00b0*/ 	.word	0x00012940


	//   ....[6]....
        /*00b4*/ 	.word	0x000143a0


	//   ....[7]....
        /*00b8*/ 	.word	0x00014430


	//----- nvinfo : EIATTR_COOP_GROUP_MASK_REGIDS
	.align		4
.L_199:
        /*00bc*/ 	.byte	0x04, 0x29
        /*00be*/ 	.short	(.L_201 - .L_200)


	//   ....[0]....
.L_200:
        /*00c0*/ 	.word	0xffffffff


	//   ....[1]....
        /*00c4*/ 	.word	0xffffffff


	//   ....[2]....
        /*00c8*/ 	.word	0xffffffff


	//   ....[3]....
        /*00cc*/ 	.word	0xffffffff


	//   ....[4]....
        /*00d0*/ 	.word	0xffffffff


	//   ....[5]....
        /*00d4*/ 	.word	0xffffffff


	//   ....[6]....
        /*00d8*/ 	.word	0xffffffff


	//   ....[7]....
        /*00dc*/ 	.word	0xffffffff


	//   ....[8]....
        /*00e0*/ 	.word	0xffffffff


	//   ....[9]....
        /*00e4*/ 	.word	0xffffffff


	//   ....[10]....
        /*00e8*/ 	.word	0xffffffff


	//   ....[11]....
        /*00ec*/ 	.word	0xffffffff


	//   ....[12]....
        /*00f0*/ 	.word	0xffffffff


	//   ....[13]....
        /*00f4*/ 	.word	0xffffffff


	//   ....[14]....
        /*00f8*/ 	.word	0xffffffff


	//   ....[15]....
        /*00fc*/ 	.word	0xffffffff


	//   ....[16]....
        /*0100*/ 	.word	0xffffffff


	//   ....[17]....
        /*0104*/ 	.word	0xffffffff


	//   ....[18]....
        /*0108*/ 	.word	0xffffffff


	//   ....[19]....
        /*010c*/ 	.word	0xffffffff


	//   ....[20]....
        /*0110*/ 	.word	0xffffffff


	//   ....[21]....
        /*0114*/ 	.word	0xffffffff


	//   ....[22]....
        /*0118*/ 	.word	0xffffffff


	//   ....[23]....
        /*011c*/ 	.word	0xffffffff


	//   ....[24]....
        /*0120*/ 	.word	0xffffffff


	//   ....[25]....
        /*0124*/ 	.word	0xffffffff


	//   ....[26]....
        /*0128*/ 	.word	0xffffffff


	//   ....[27]....
        /*012c*/ 	.word	0xffffffff


	//   ....[28]....
        /*0130*/ 	.word	0xffffffff


	//   ....[29]....
        /*0134*/ 	.word	0xffffffff


	//   ....[30]....
        /*0138*/ 	.word	0xffffffff


	//   ....[31]....
        /*013c*/ 	.word	0xffffffff


	//   ....[32]....
        /*0140*/ 	.word	0xffffffff


	//   ....[33]....
        /*0144*/ 	.word	0xffffffff


	//   ....[34]....
        /*0148*/ 	.word	0xffffffff


	//   ....[35]....
        /*014c*/ 	.word	0xffffffff


	//   ....[36]....
        /*0150*/ 	.word	0xffffffff


	//   ....[37]....
        /*0154*/ 	.word	0xffffffff


	//   ....[38]....
        /*0158*/ 	.word	0xffffffff


	//   ....[39]....
        /*015c*/ 	.word	0xffffffff


	//   ....[40]....
        /*0160*/ 	.word	0xffffffff


	//   ....[41]....
        /*0164*/ 	.word	0xffffffff


	//   ....[42]....
        /*0168*/ 	.word	0xffffffff


	//   ....[43]....
        /*016c*/ 	.word	0xffffffff


	//   ....[44]....
        /*0170*/ 	.word	0xffffffff


	//   ....[45]....
        /*0174*/ 	.word	0xffffffff


	//   ....[46]....
        /*0178*/ 	.word	0xffffffff


	//   ....[47]....
        /*017c*/ 	.word	0xffffffff


	//   ....[48]....
        /*0180*/ 	.word	0xffffffff


	//   ....[49]....
        /*0184*/ 	.word	0xffffffff


	//   ....[50]....
        /*0188*/ 	.word	0xffffffff


	//   ....[51]....
        /*018c*/ 	.word	0xffffffff


	//   ....[52]....
        /*0190*/ 	.word	0xffffffff


	//   ....[53]....
        /*0194*/ 	.word	0xffffffff


	//   ....[54]....
        /*0198*/ 	.word	0xffffffff


	//   ....[55]....
        /*019c*/ 	.word	0xffffffff


	//   ....[56]....
        /*01a0*/ 	.word	0xffffffff


	//   ....[57]....
        /*01a4*/ 	.word	0xffffffff


	//   ....[58]....
        /*01a8*/ 	.word	0xffffffff


	//   ....[59]....
        /*01ac*/ 	.word	0xffffffff


	//   ....[60]....
        /*01b0*/ 	.word	0xffffffff


	//   ....[61]....
        /*01b4*/ 	.word	0xffffffff


	//   ....[62]....
        /*01b8*/ 	.word	0xffffffff


	//   ....[63]....
        /*01bc*/ 	.word	0xffffffff


	//   ....[64]....
        /*01c0*/ 	.word	0xffffffff


	//   ....[65]....
        /*01c4*/ 	.word	0xffffffff


	//   ....[66]....
        /*01c8*/ 	.word	0xffffffff


	//   ....[67]....
        /*01cc*/ 	.word	0xffffffff


	//   ....[68]....
        /*01d0*/ 	.word	0xffffffff


	//   ....[69]....
        /*01d4*/ 	.word	0xffffffff


	//   ....[70]....
        /*01d8*/ 	.word	0xffffffff


	//   ....[71]....
        /*01dc*/ 	.word	0xffffffff


	//   ....[72]....
        /*01e0*/ 	.word	0xffffffff


	//   ....[73]....
        /*01e4*/ 	.word	0xffffffff


	//   ....[74]....
        /*01e8*/ 	.word	0xffffffff


	//   ....[75]....
        /*01ec*/ 	.word	0xffffffff


	//   ....[76]....
        /*01f0*/ 	.word	0xffffffff


	//   ....[77]....
        /*01f4*/ 	.word	0xffffffff


	//   ....[78]....
        /*01f8*/ 	.word	0xffffffff


	//   ....[79]....
        /*01fc*/ 	.word	0xffffffff


	//   ....[80]....
        /*0200*/ 	.word	0xffffffff


	//   ....[81]....
        /*0204*/ 	.word	0xffffffff


	//   ....[82]....
        /*0208*/ 	.word	0xffffffff


	//   ....[83]....
        /*020c*/ 	.word	0xffffffff


	//   ....[84]....
        /*0210*/ 	.word	0xffffffff


	//   ....[85]....
        /*0214*/ 	.word	0xffffffff


	//   ....[86]....
        /*0218*/ 	.word	0xffffffff


	//   ....[87]....
        /*021c*/ 	.word	0x0500000f


	//   ....[88]....
        /*0220*/ 	.word	0x0500000f


	//----- nvinfo : EIATTR_COOP_GROUP_INSTR_OFFSETS
	.align		4
.L_201:
        /*0224*/ 	.byte	0x04, 0x28
        /*0226*/ 	.short	(.L_203 - .L_202)


	//   ....[0]....
.L_202:
        /*0228*/ 	.word	0x00000060


	//   ....[1]....
        /*022c*/ 	.word	0x00000170


	//   ....[2]....
        /*0230*/ 	.word	0x000001c0


	//   ....[3]....
        /*0234*/ 	.word	0x000003f0


	//   ....[4]....
        /*0238*/ 	.word	0x00000550


	//   ....[5]....
        /*023c*/ 	.word	0x00000670


	//   ....[6]....
        /*0240*/ 	.word	0x000007d0


	//   ....[7]....
        /*0244*/ 	.word	0x00001770


	//   ....[8]....
        /*0248*/ 	.word	0x00003cd0


	//   ....[9]....
        /*024c*/ 	.word	0x00003de0


	//   ....[10]....
        /*0250*/ 	.word	0x00004700


	//   ....[11]....
        /*0254*/ 	.word	0x00004760


	//   ....[12]....
        /*0258*/ 	.word	0x00006f90


	//   ....[13]....
        /*025c*/ 	.word	0x00006fd0


	//   ....[14]....
        /*0260*/ 	.word	0x000079c0


	//   ....[15]....
        /*0264*/ 	.word	0x00007a30


	//   ....[16]....
        /*0268*/ 	.word	0x00009c10


	//   ....[17]....
        /*026c*/ 	.word	0x00009c20


	//   ....[18]....
        /*0270*/ 	.word	0x00009c60


	//   ....[19]....
        /*0274*/ 	.word	0x00009c70


	//   ....[20]....
        /*0278*/ 	.word	0x0000ca50


	//   ....[21]....
        /*027c*/ 	.word	0x0000ca80


	//   ....[22]....
        /*0280*/ 	.word	0x0000d400


	//   ....[23]....
        /*0284*/ 	.word	0x0000d480


	//   ....[24]....
        /*0288*/ 	.word	0x0000e6c0


	//   ....[25]....
        /*028c*/ 	.word	0x0000e6e0


	//   ....[26]....
        /*0290*/ 	.word	0x0000e750


	//   ....[27]....
        /*0294*/ 	.word	0x0000e760


	//   ....[28]....
        /*0298*/ 	.word	0x0000f390


	//   ....[29]....
        /*029c*/ 	.word	0x0000f3c0


	//   ....[30]....
        /*02a0*/ 	.word	0x0000f3f0


	//   ....[31]....
        /*02a4*/ 	.word	0x0000f420


	//   ....[32]....
        /*02a8*/ 	.word	0x0000f450


	//   ....[33]....
        /*02ac*/ 	.word	0x0000f460


	//   ....[34]....
        /*02b0*/ 	.word	0x0000f470


	//   ....[35]....
        /*02b4*/ 	.word	0x0000f480


	//   ....[36]....
        /*02b8*/ 	.word	0x0000f490


	//   ....[37]....
        /*02bc*/ 	.word	0x0000f4c0


	//   ....[38]....
        /*02c0*/ 	.word	0x0000f4d0


	//   ....[39]....
        /*02c4*/ 	.word	0x0000f500


	//   ....[40]....
        /*02c8*/ 	.word	0x0000f520


	//   ....[41]....
        /*02cc*/ 	.word	0x0000f530


	//   ....[42]....
        /*02d0*/ 	.word	0x0000f560


	//   ....[43]....
        /*02d4*/ 	.word	0x0000f570


	//   ....[44]....
        /*02d8*/ 	.word	0x0000f590


	//   ....[45]....
        /*02dc*/ 	.word	0x0000f5a0


	//   ....[46]....
        /*02e0*/ 	.word	0x0000f5b0


	//   ....[47]....
        /*02e4*/ 	.word	0x0000f5c0


	//   ....[48]....
        /*02e8*/ 	.word	0x0000f5d0


	//   ....[49]....
        /*02ec*/ 	.word	0x0000f600


	//   ....[50]....
        /*02f0*/ 	.word	0x0000f630


	//   ....[51]....
        /*02f4*/ 	.word	0x0000f650


	//   ....[52]....
        /*02f8*/ 	.word	0x00010ab0


	//   ....[53]....
        /*02fc*/ 	.word	0x00010c80


	//   ....[54]....
        /*0300*/ 	.word	0x00010cb0


	//   ....[55]....
        /*0304*/ 	.word	0x00010ce0


	//   ....[56]....
        /*0308*/ 	.word	0x00010d10


	//   ....[57]....
        /*030c*/ 	.word	0x00010d40


	//   ....[58]....
        /*0310*/ 	.word	0x00010d80


	//   ....[59]....
        /*0314*/ 	.word	0x00010f00


	//   ....[60]....
        /*0318*/ 	.word	0x00010f30


	//   ....[61]....
        /*031c*/ 	.word	0x00010f60


	//   ....[62]....
        /*0320*/ 	.word	0x00010f90


	//   ....[63]....
        /*0324*/ 	.word	0x00010fc0


	//   ....[64]....
        /*0328*/ 	.word	0x00011000


	//   ....[65]....
        /*032c*/ 	.word	0x00011090


	//   ....[66]....
        /*0330*/ 	.word	0x00011120


	//   ....[67]....
        /*0334*/ 	.word	0x000111d0


	//   ....[68]....
        /*0338*/ 	.word	0x00012a90


	//   ....[69]....
        /*033c*/ 	.word	0x00014b10


	//   ....[70]....
        /*0340*/ 	.word	0x00014b40


	//   ....[71]....
        /*0344*/ 	.word	0x00014b70


	//   ....[72]....
        /*0348*/ 	.word	0x00014bb0


	//   ....[73]....
        /*034c*/ 	.word	0x00014bc0


	//   ....[74]....
        /*0350*/ 	.word	0x00014bf0


	//   ....[75]....
        /*0354*/ 	.word	0x00014c20


	//   ....[76]....
        /*0358*/ 	.word	0x00014c30


	//   ....[77]....
        /*035c*/ 	.word	0x00014d70


	//   ....[78]....
        /*0360*/ 	.word	0x00014da0


	//   ....[79]....
        /*0364*/ 	.word	0x00014dd0


	//   ....[80]....
        /*0368*/ 	.word	0x00014e00


	//   ....[81]....
        /*036c*/ 	.word	0x00014e30


	//   ....[82]....
        /*0370*/ 	.word	0x00014e70


	//   ....[83]....
        /*0374*/ 	.word	0x00014f20


	//   ....[84]....
        /*0378*/ 	.word	0x00014fc0


	//   ....[85]....
        /*037c*/ 	.word	0x00015070


	//   ....[86]....
        /*0380*/ 	.word	0x00015680


	//   ....[87]....
        /*0384*/ 	.word	0x00015d10


	//   ....[88]....
        /*0388*/ 	.word	0x00016180


	//----- nvinfo : EIATTR_REG_RECONFIG
	.align		4
.L_203:
        /*038c*/ 	.byte	0x01, 0x54
	.zero		2


	//----- nvinfo : EIATTR_SYSCALL_OFFSETS
	.align		4
        /*0390*/ 	.byte	0x04, 0x46
        /*0392*/ 	.short	(.L_205 - .L_204)


	//   ....[0]....
.L_204:
        /*0394*/ 	.word	0x00001950


	//   ....[1]....
        /*0398*/ 	.word	0x00012380


	//   ....[2]....
        /*039c*/ 	.word	0x000124e0


	//   ....[3]....
        /*03a0*/ 	.word	0x00012620


	//   ....[4]....
        /*03a4*/ 	.word	0x00012740


	//----- nvinfo : EIATTR_MBARRIER_INSTR_OFFSETS
	.align		4
.L_205:
        /*03a8*/ 	.byte	0x04, 0x39
        /*03aa*/ 	.short	(.L_207 - .L_206)


	//   ....[0]....
.L_206:
        /*03ac*/ 	.word	0x000002a0
        /*03b0*/ 	.word	0x000000ff
        /*03b4*/ 	.word	0x00019c00
        /*03b8*/ 	.short	0x0100
        /*03ba*/ 	.byte	0x08
	.zero		1


	//   ....[1]....
        /*03bc*/ 	.word	0x000002b0
        /*03c0*/ 	.word	0x000000ff
        /*03c4*/ 	.word	0x00019c20
        /*03c8*/ 	.short	0x0100
        /*03ca*/ 	.byte	0x08
	.zero		1


	//   ....[2]....
        /*03cc*/ 	.word	0x000003a0
        /*03d0*/ 	.word	0x000000ff
        /*03d4*/ 	.word	0x00019c30
        /*03d8*/ 	.short	0x0100
        /*03da*/ 	.byte	0x08
	.zero		1


	//   ....[3]....
        /*03dc*/ 	.word	0x000003b0
        /*03e0*/ 	.word	0x000000ff
        /*03e4*/ 	.word	0x00019c40
        /*03e8*/ 	.short	0x0100
        /*03ea*/ 	.byte	0x08
	.zero		1


	//   ....[4]....
        /*03ec*/ 	.word	0x000003c0
        /*03f0*/ 	.word	0x000000ff
        /*03f4*/ 	.word	0x00019c38
        /*03f8*/ 	.short	0x0100
        /*03fa*/ 	.byte	0x08
	.zero		1


	//   ....[5]....
        /*03fc*/ 	.word	0x000003d0
        /*0400*/ 	.word	0x000000ff
        /*0404*/ 	.word	0x00019c48
        /*0408*/ 	.short	0x0100
        /*040a*/ 	.byte	0x08
	.zero		1


	//   ....[6]....
        /*040c*/ 	.word	0x00000500
        /*0410*/ 	.word	0x000000ff
        /*0414*/ 	.word	0x00019c50
        /*0418*/ 	.short	0x0100
        /*041a*/ 	.byte	0x08
	.zero		1


	//   ....[7]....
        /*041c*/ 	.word	0x00000510
        /*0420*/ 	.word	0x000000ff
        /*0424*/ 	.word	0x00019c60
        /*0428*/ 	.short	0x0100
        /*042a*/ 	.byte	0x08
	.zero		1


	//   ....[8]....
        /*042c*/ 	.word	0x00000520
        /*0430*/ 	.word	0x000000ff
        /*0434*/ 	.word	0x00019c58
        /*0438*/ 	.short	0x0100
        /*043a*/ 	.byte	0x08
	.zero		1


	//   ....[9]....
        /*043c*/ 	.word	0x00000530
        /*0440*/ 	.word	0x000000ff
        /*0444*/ 	.word	0x00019c68
        /*0448*/ 	.short	0x0100
        /*044a*/ 	.byte	0x08
	.zero		1


	//   ....[10]....
        /*044c*/ 	.word	0x00000620
        /*0450*/ 	.word	0x000000ff
        /*0454*/ 	.word	0x00019c70
        /*0458*/ 	.short	0x0100
        /*045a*/ 	.byte	0x06
	.zero		1


	//   ....[11]....
        /*045c*/ 	.word	0x00000630
        /*0460*/ 	.word	0x000000ff
        /*0464*/ 	.word	0x00019c80
        /*0468*/ 	.short	0x0100
        /*046a*/ 	.byte	0x06
	.zero		1


	//   ....[12]....
        /*046c*/ 	.word	0x00000640
        /*0470*/ 	.word	0x000000ff
        /*0474*/ 	.word	0x00019c78
        /*0478*/ 	.short	0x0100
        /*047a*/ 	.byte	0x06
	.zero		1


	//   ....[13]....
        /*047c*/ 	.word	0x00000650
        /*0480*/ 	.word	0x000000ff
        /*0484*/ 	.word	0x00019c88
        /*0488*/ 	.short	0x0100
        /*048a*/ 	.byte	0x06
	.zero		1


	//   ....[14]....
        /*048c*/ 	.word	0x00000780
        /*0490*/ 	.word	0x000000ff
        /*0494*/ 	.word	0x00019c90
        /*0498*/ 	.short	0x0100
        /*049a*/ 	.byte	0x08
	.zero		1


	//   ....[15]....
        /*049c*/ 	.word	0x00000790
        /*04a0*/ 	.word	0x000000ff
        /*04a4*/ 	.word	0x00019ca0
        /*04a8*/ 	.short	0x0100
        /*04aa*/ 	.byte	0x08
	.zero		1


	//   ....[16]....
        /*04ac*/ 	.word	0x000007a0
        /*04b0*/ 	.word	0x000000ff
        /*04b4*/ 	.word	0x00019c98
        /*04b8*/ 	.short	0x0100
        /*04ba*/ 	.byte	0x08
	.zero		1


	//   ....[17]....
        /*04bc*/ 	.word	0x000007b0
        /*04c0*/ 	.word	0x000000ff
        /*04c4*/ 	.word	0x00019ca8
        /*04c8*/ 	.short	0x0100
        /*04ca*/ 	.byte	0x08
	.zero		1


	//   ....[18]....
        /*04cc*/ 	.word	0x000008e0
        /*04d0*/ 	.word	0x000000ff
        /*04d4*/ 	.word	0x00019cb0
        /*04d8*/ 	.short	0x0100
        /*04da*/ 	.byte	0x08
	.zero		1


	//   ....[19]....
        /*04dc*/ 	.word	0x000008f0
        /*04e0*/ 	.word	0x000000ff
        /*04e4*/ 	.word	0x00019cc0
        /*04e8*/ 	.short	0x0100
        /*04ea*/ 	.byte	0x08
	.zero		1


	//   ....[20]....
        /*04ec*/ 	.word	0x00000900
        /*04f0*/ 	.word	0x000000ff
        /*04f4*/ 	.word	0x00019cb8
        /*04f8*/ 	.short	0x0100
        /*04fa*/ 	.byte	0x08
	.zero		1


	//   ....[21]....
        /*04fc*/ 	.word	0x00000910
        /*0500*/ 	.word	0x000000ff
        /*0504*/ 	.word	0x00019cc8
        /*0508*/ 	.short	0x0100
        /*050a*/ 	.byte	0x08
	.zero		1


	//   ....[22]....
        /*050c*/ 	.word	0x00001ca0
        /*0510*/ 	.word	0x000000ff
        /*0514*/ 	.word	0x00019c00
        /*0518*/ 	.short	0x010a
        /*051a*/ 	.byte	0x2d
	.zero		1


	//   ....[23]....
        /*051c*/ 	.word	0x00001d40
        /*0520*/ 	.word	0x00000005
        /*0524*/ 	.word	0x00019c30
        /*0528*/ 	.short	0x010a
        /*052a*/ 	.byte	0x3f
	.zero		1


	//   ....[24]....
        /*052c*/ 	.word	0x00001da0
        /*0530*/ 	.word	0x00000005
        /*0534*/ 	.word	0x00019c30
        /*0538*/ 	.short	0x010a
        /*053a*/ 	.byte	0x3f
	.zero		1


	//   ....[25]....
        /*053c*/ 	.word	0x000023f0
        /*0540*/ 	.word	0x00000005
        /*0544*/ 	.word	0x00000000
        /*0548*/ 	.short	0x0101
        /*054a*/ 	.byte	0x3f
	.zero		1


	//   ....[26]....
        /*054c*/ 	.word	0x00005680
        /*0550*/ 	.word	0x000000ff
        /*0554*/ 	.word	0x00019c30
        /*0558*/ 	.short	0x010a
        /*055a*/ 	.byte	0x18
	.zero		1


	//   ....[27]....
        /*055c*/ 	.word	0x000056c0
        /*0560*/ 	.word	0x000000ff
        /*0564*/ 	.word	0x00019c30
        /*0568*/ 	.short	0x010a
        /*056a*/ 	.byte	0x18
	.zero		1


	//   ....[28]....
        /*056c*/ 	.word	0x00005820
        /*0570*/ 	.word	0x000000ff
        /*0574*/ 	.word	0x00019c50
        /*0578*/ 	.short	0x010a
        /*057a*/ 	.byte	0x0b
	.zero		1


	//   ....[29]....
        /*057c*/ 	.word	0x00005860
        /*0580*/ 	.word	0x000000ff
        /*0584*/ 	.word	0x00019c50
        /*0588*/ 	.short	0x010a
        /*058a*/ 	.byte	0x0b
	.zero		1


	//   ....[30]....
        /*058c*/ 	.word	0x000061d0
        /*0590*/ 	.word	0x00000028
        /*0594*/ 	.word	0x00000000
        /*0598*/ 	.short	0x0101
        /*059a*/ 	.byte	0x3f
	.zero		1


	//   ....[31]....
        /*059c*/ 	.word	0x00008490
        /*05a0*/ 	.word	0x000000ff
        /*05a4*/ 	.word	0x00000000
        /*05a8*/ 	.short	0x0101
        /*05aa*/ 	.byte	0x06
	.zero		1


	//   ....[32]....
        /*05ac*/ 	.word	0x00008c70
        /*05b0*/ 	.word	0x000000ff
        /*05b4*/ 	.word	0x00019c30
        /*05b8*/ 	.short	0x010a
        /*05ba*/ 	.byte	0x06
	.zero		1


	//   ....[33]....
        /*05bc*/ 	.word	0x00008cb0
        /*05c0*/ 	.word	0x000000ff
        /*05c4*/ 	.word	0x00019c30
        /*05c8*/ 	.short	0x010a
        /*05ca*/ 	.byte	0x06
	.zero		1


	//   ....[34]....
        /*05cc*/ 	.word	0x00008e10
        /*05d0*/ 	.word	0x000000ff
        /*05d4*/ 	.word	0x00019c50
        /*05d8*/ 	.short	0x010a
        /*05da*/ 	.byte	0x0e
	.zero		1


	//   ....[35]....
        /*05dc*/ 	.word	0x00008e50
        /*05e0*/ 	.word	0x000000ff
        /*05e4*/ 	.word	0x00019c50
        /*05e8*/ 	.short	0x010a
        /*05ea*/ 	.byte	0x0e
	.zero		1


	//   ....[36]....
        /*05ec*/ 	.word	0x0000a7c0
        /*05f0*/ 	.word	0x00000003
        /*05f4*/ 	.word	0x00000000
        /*05f8*/ 	.short	0x0101
        /*05fa*/ 	.byte	0x3f
	.zero		1


	//   ....[37]....
        /*05fc*/ 	.word	0x0000aa80
        /*0600*/ 	.word	0x000000ff
        /*0604*/ 	.word	0x00000000
        /*0608*/ 	.short	0x0101
        /*060a*/ 	.byte	0x06
	.zero		1


	//   ....[38]....
        /*060c*/ 	.word	0x0000b0d0
        /*0610*/ 	.word	0x000000ff
        /*0614*/ 	.word	0x00019c30
        /*0618*/ 	.short	0x010a
        /*061a*/ 	.byte	0x17
	.zero		1


	//   ....[39]....
        /*061c*/ 	.word	0x0000b110
        /*0620*/ 	.word	0x000000ff
        /*0624*/ 	.word	0x00019c30
        /*0628*/ 	.short	0x010a
        /*062a*/ 	.byte	0x17
	.zero		1


	//   ....[40]....
        /*062c*/ 	.word	0x0000b270
        /*0630*/ 	.word	0x000000ff
        /*0634*/ 	.word	0x00019c50
        /*0638*/ 	.short	0x010a
        /*063a*/ 	.byte	0x0b
	.zero		1


	//   ....[41]....
        /*063c*/ 	.word	0x0000b2b0
        /*0640*/ 	.word	0x000000ff
        /*0644*/ 	.word	0x00019c50
        /*0648*/ 	.short	0x010a
        /*064a*/ 	.byte	0x0b
	.zero		1


	//   ....[42]....
        /*064c*/ 	.word	0x0000bc40
        /*0650*/ 	.word	0x00000028
        /*0654*/ 	.word	0x00000000
        /*0658*/ 	.short	0x0101
        /*065a*/ 	.byte	0x3f
	.zero		1


	//   ....[43]....
        /*065c*/ 	.word	0x0000dec0
        /*0660*/ 	.word	0x000000ff
        /*0664*/ 	.word	0x00000000
        /*0668*/ 	.short	0x0101
        /*066a*/ 	.byte	0x06
	.zero		1


	//   ....[44]....
        /*066c*/ 	.word	0x0000e3f0
        /*0670*/ 	.word	0x000000ff
        /*0674*/ 	.word	0x00019c50
        /*0678*/ 	.short	0x010a
        /*067a*/ 	.byte	0x0b
	.zero		1


	//   ....[45]....
        /*067c*/ 	.word	0x0000e430
        /*0680*/ 	.word	0x000000ff
        /*0684*/ 	.word	0x00019c50
        /*0688*/ 	.short	0x010a
        /*068a*/ 	.byte	0x0b
	.zero		1


	//   ....[46]....
        /*068c*/ 	.word	0x0000ea40
        /*0690*/ 	.word	0x000000ff
        /*0694*/ 	.word	0x00000000
        /*0698*/ 	.short	0x0101
        /*069a*/ 	.byte	0x04
	.zero		1


	//   ....[47]....
        /*069c*/ 	.word	0x0000ff00
        /*06a0*/ 	.word	0x00000000
        /*06a4*/ 	.word	0x00000000
        /*06a8*/ 	.short	0x0101
        /*06aa*/ 	.byte	0x3f
	.zero		1


	//   ....[48]....
        /*06ac*/ 	.word	0x00012ca0
        /*06b0*/ 	.word	0x00000005
        /*06b4*/ 	.word	0x00019c80
        /*06b8*/ 	.short	0x010a
        /*06ba*/ 	.byte	0x3f
	.zero		1


	//   ....[49]....
        /*06bc*/ 	.word	0x00012ee0
        /*06c0*/ 	.word	0x00000005
        /*06c4*/ 	.word	0x00019c40
        /*06c8*/ 	.short	0x010a
        /*06ca*/ 	.byte	0x3f
	.zero		1


	//   ....[50]....
        /*06cc*/ 	.word	0x00013380
        /*06d0*/ 	.word	0x000000ff
        /*06d4*/ 	.word	0x00019c20
        /*06d8*/ 	.short	0x010a
        /*06da*/ 	.byte	0x28
	.zero		1


	//   ....[51]....
        /*06dc*/ 	.word	0x00013640
        /*06e0*/ 	.word	0x00000007
        /*06e4*/ 	.word	0x00019c80
        /*06e8*/ 	.short	0x010a
        /*06ea*/ 	.byte	0x3f
	.zero		1


	//   ....[52]....
        /*06ec*/ 	.word	0x00013a70
        /*06f0*/ 	.word	0x00000007
        /*06f4*/ 	.word	0x00019c40
        /*06f8*/ 	.short	0x010a
        /*06fa*/ 	.byte	0x3f
	.zero		1


	//   ....[53]....
        /*06fc*/ 	.word	0x00013f20
        /*0700*/ 	.word	0x0000000c
        /*0704*/ 	.word	0x00019c70
        /*0708*/ 	.short	0x010a
        /*070a*/ 	.byte	0x3f
	.zero		1


	//   ....[54]....
        /*070c*/ 	.word	0x00013f90
        /*0710*/ 	.word	0x0000000c
        /*0714*/ 	.word	0x00019c60
        /*0718*/ 	.short	0x010a
        /*071a*/ 	.byte	0x3f
	.zero		1


	//   ....[55]....
        /*071c*/ 	.word	0x000142d0
        /*0720*/ 	.word	0x0000000c
        /*0724*/ 	.word	0x00019c50
        /*0728*/ 	.short	0x0101
        /*072a*/ 	.byte	0x3f
	.zero		1


	//   ....[56]....
        /*072c*/ 	.word	0x00014340
        /*0730*/ 	.word	0x00000003
        /*0734*/ 	.word	0x00000000
        /*0738*/ 	.short	0x0101
        /*073a*/ 	.byte	0x3f
	.zero		1


	//   ....[57]....
        /*073c*/ 	.word	0x00014500
        /*0740*/ 	.word	0x00000002
        /*0744*/ 	.word	0x00019c70
        /*0748*/ 	.short	0x010a
        /*074a*/ 	.byte	0x3f
	.zero		1


	//   ....[58]....
        /*074c*/ 	.word	0x00014580
        /*0750*/ 	.word	0x00000002
        /*0754*/ 	.word	0x00019c60
        /*0758*/ 	.short	0x010a
        /*075a*/ 	.byte	0x3f
	.zero		1


	//   ....[59]....
        /*075c*/ 	.word	0x000148b0
        /*0760*/ 	.word	0x00000002
        /*0764*/ 	.word	0x00019c50
        /*0768*/ 	.short	0x0101
        /*076a*/ 	.byte	0x3f
	.zero		1


	//   ....[60]....
        /*076c*/ 	.word	0x00014920
        /*0770*/ 	.word	0x00000000
        /*0774*/ 	.word	0x00000000
        /*0778*/ 	.short	0x0101
        /*077a*/ 	.byte	0x3f
	.zero		1


	//   ....[61]....
        /*077c*/ 	.word	0x00015600
        /*0780*/ 	.word	0x00000008
        /*0784*/ 	.word	0x00019c20
        /*0788*/ 	.short	0x010a
        /*078a*/ 	.byte	0x3f
	.zero		1


	//   ....[62]....
        /*078c*/ 	.word	0x000157a0
        /*0790*/ 	.word	0x00000006
        /*0794*/ 	.word	0x00000000
        /*0798*/ 	.short	0x010a
        /*079a*/ 	.byte	0x3f
	.zero		1


	//   ....[63]....
        /*079c*/ 	.word	0x00015810
        /*07a0*/ 	.word	0x00000007
        /*07a4*/ 	.word	0x00000000
        /*07a8*/ 	.short	0x010a
        /*07aa*/ 	.byte	0x3f
	.zero		1


	//   ....[64]....
        /*07ac*/ 	.word	0x00015860
        /*07b0*/ 	.word	0x00000002
        /*07b4*/ 	.word	0x00019c60
        /*07b8*/ 	.short	0x010a
        /*07ba*/ 	.byte	0x3f
	.zero		1


	//   ....[65]....
        /*07bc*/ 	.word	0x000158b0
        /*07c0*/ 	.word	0x00000005
        /*07c4*/ 	.word	0x00019c60
        /*07c8*/ 	.short	0x010a
        /*07ca*/ 	.byte	0x3f
	.zero		1


	//   ....[66]....
        /*07cc*/ 	.word	0x000158f0
        /*07d0*/ 	.word	0x00000002
        /*07d4*/ 	.word	0x00019c80
        /*07d8*/ 	.short	0x010a
        /*07da*/ 	.byte	0x3f
	.zero		1


	//   ....[67]....
        /*07dc*/ 	.word	0x00015910
        /*07e0*/ 	.word	0x00000005
        /*07e4*/ 	.word	0x00019c80
        /*07e8*/ 	.short	0x010a
        /*07ea*/ 	.byte	0x3f
	.zero		1


	//   ....[68]....
        /*07ec*/ 	.word	0x00015980
        /*07f0*/ 	.word	0x00000003
        /*07f4*/ 	.word	0x00019c00
        /*07f8*/ 	.short	0x010a
        /*07fa*/ 	.byte	0x3f
	.zero		1


	//   ....[69]....
        /*07fc*/ 	.word	0x000159d0
        /*0800*/ 	.word	0x00000005
        /*0804*/ 	.word	0x00019c30
        /*0808*/ 	.short	0x010a
        /*080a*/ 	.byte	0x3f
	.zero		1


	//   ....[70]....
        /*080c*/ 	.word	0x00015a30
        /*0810*/ 	.word	0x0000000f
        /*0814*/ 	.word	0x00019c30
        /*0818*/ 	.short	0x010a
        /*081a*/ 	.byte	0x3f
	.zero		1


	//   ....[71]....
        /*081c*/ 	.word	0x00015a90
        /*0820*/ 	.word	0x0000000f
        /*0824*/ 	.word	0x00019c50
        /*0828*/ 	.short	0x010a
        /*082a*/ 	.byte	0x3f
	.zero		1


	//   ....[72]....
        /*082c*/ 	.word	0x00015af0
        /*0830*/ 	.word	0x0000000b
        /*0834*/ 	.word	0x00019c30
        /*0838*/ 	.short	0x010a
        /*083a*/ 	.byte	0x3f
	.zero		1


	//   ....[73]....
        /*083c*/ 	.word	0x00015b50
        /*0840*/ 	.word	0x0000000b
        /*0844*/ 	.word	0x00019c50
        /*0848*/ 	.short	0x010a
        /*084a*/ 	.byte	0x3f
	.zero		1


	//   ....[74]....
        /*084c*/ 	.word	0x00015bb0
        /*0850*/ 	.word	0x0000000f
        /*0854*/ 	.word	0x00019c30
        /*0858*/ 	.short	0x010a
        /*085a*/ 	.byte	0x3f
	.zero		1


	//   ....[75]....
        /*085c*/ 	.word	0x00015c10
        /*0860*/ 	.word	0x0000000f
        /*0864*/ 	.word	0x00019c50
        /*0868*/ 	.short	0x010a
        /*086a*/ 	.byte	0x3f
	.zero		1


	//   ....[76]....
        /*086c*/ 	.word	0x00015c70
        /*0870*/ 	.word	0x00000005
        /*0874*/ 	.word	0x00019c50
        /*0878*/ 	.short	0x010a
        /*087a*/ 	.byte	0x3f
	.zero		1


	//   ....[77]....
        /*087c*/ 	.word	0x00015dc0
        /*0880*/ 	.word	0x00000005
        /*0884*/ 	.word	0x00019c80
        /*0888*/ 	.short	0x010a
        /*088a*/ 	.byte	0x3f
	.zero		1


	//   ....[78]....
        /*088c*/ 	.word	0x00015e10
        /*0890*/ 	.word	0x00000005
        /*0894*/ 	.word	0x00019c40
        /*0898*/ 	.short	0x010a
        /*089a*/ 	.byte	0x3f
	.zero		1


	//   ....[79]....
        /*089c*/ 	.word	0x00015e70
        /*08a0*/ 	.word	0x00000004
        /*08a4*/ 	.word	0x00019c20
        /*08a8*/ 	.short	0x010a
        /*08aa*/ 	.byte	0x3f
	.zero		1


	//   ....[80]....
        /*08ac*/ 	.word	0x00015ec0
        /*08b0*/ 	.word	0x00000007
        /*08b4*/ 	.word	0x00019c80
        /*08b8*/ 	.short	0x010a
        /*08ba*/ 	.byte	0x3f
	.zero		1


	//   ....[81]....
        /*08bc*/ 	.word	0x00015f10
        /*08c0*/ 	.word	0x00000007
        /*08c4*/ 	.word	0x00019c40
        /*08c8*/ 	.short	0x010a
        /*08ca*/ 	.byte	0x3f
	.zero		1


	//   ....[82]....
        /*08cc*/ 	.word	0x00015f60
        /*08d0*/ 	.word	0x0000000c
        /*08d4*/ 	.word	0x00019c70
        /*08d8*/ 	.short	0x010a
        /*08da*/ 	.byte	0x3f
	.zero		1


	//   ....[83]....
        /*08dc*/ 	.word	0x00015fb0
        /*08e0*/ 	.word	0x0000000c
        /*08e4*/ 	.word	0x00019c60
        /*08e8*/ 	.short	0x010a
        /*08ea*/ 	.byte	0x3f
	.zero		1


	//   ....[84]....
        /*08ec*/ 	.word	0x00016000
        /*08f0*/ 	.word	0x00000002
        /*08f4*/ 	.word	0x00019c70
        /*08f8*/ 	.short	0x010a
        /*08fa*/ 	.byte	0x3f
	.zero		1


	//   ....[85]....
        /*08fc*/ 	.word	0x00016050
        /*0900*/ 	.word	0x00000002
        /*0904*/ 	.word	0x00019c60
        /*0908*/ 	.short	0x010a
        /*090a*/ 	.byte	0x3f
	.zero		1


	//   ....[86]....
        /*090c*/ 	.word	0x000160a0
        /*0910*/ 	.word	0x00000008
        /*0914*/ 	.word	0x00019c20
        /*0918*/ 	.short	0x010a
        /*091a*/ 	.byte	0x3f
	.zero		1


	//   ....[87]....
        /*091c*/ 	.word	0x00016240
        /*0920*/ 	.word	0x00000006
        /*0924*/ 	.word	0x00000000
        /*0928*/ 	.short	0x010a
        /*092a*/ 	.byte	0x3f
	.zero		1


	//   ....[88]....
        /*092c*/ 	.word	0x00016290
        /*0930*/ 	.word	0x00000007
        /*0934*/ 	.word	0x00000000
        /*0938*/ 	.short	0x010a
        /*093a*/ 	.byte	0x3f
	.zero		1


	//   ....[89]....
        /*093c*/ 	.word	0x000162e0
        /*0940*/ 	.word	0x00000002
        /*0944*/ 	.word	0x00019c60
        /*0948*/ 	.short	0x010a
        /*094a*/ 	.byte	0x3f
	.zero		1


	//   ....[90]....
        /*094c*/ 	.word	0x00016330
        /*0950*/ 	.word	0x00000005
        /*0954*/ 	.word	0x00019c60
        /*0958*/ 	.short	0x010a
        /*095a*/ 	.byte	0x3f
	.zero		1


	//   ....[91]....
        /*095c*/ 	.word	0x00016380
        /*0960*/ 	.word	0x00000002
        /*0964*/ 	.word	0x00019c80
        /*0968*/ 	.short	0x010a
        /*096a*/ 	.byte	0x3f
	.zero		1


	//----- nvinfo : EIATTR_NUM_MBARRIERS
	.align		4
.L_207:
        /*096c*/ 	.byte	0x03, 0x38
        /*096e*/ 	.short	0x0016


	//----- nvinfo : EIATTR_EXIT_INSTR_OFFSETS
	.align		4
        /*0970*/ 	.byte	0x04, 0x1c
        /*0972*/ 	.short	(.L_209 - .L_208)


	//   ....[0]....
.L_208:
        /*0974*/ 	.word	0x00000a70


	//   ....[1]....
        /*0978*/ 	.word	0x00010a50


	//   ....[2]....
        /*097c*/ 	.word	0x00015960


	//----- nvinfo : EIATTR_MAX_THREADS
	.align		4
.L_209:
        /*0980*/ 	.byte	0x04, 0x05
        /*0982*/ 	.short	(.L_211 - .L_210)
.L_210:
        /*0984*/ 	.word	0x00000200
        /*0988*/ 	.word	0x00000001
        /*098c*/ 	.word	0x00000001


	//----- nvinfo : EIATTR_CRS_STACK_SIZE
	.align		4
.L_211:
        /*0990*/ 	.byte	0x04, 0x1e
        /*0992*/ 	.short	(.L_213 - .L_212)
.L_212:
        /*0994*/ 	.word	0x00000000


	//----- nvinfo : EIATTR_CBANK_PARAM_SIZE
	.align		4
.L_213:
        /*0998*/ 	.byte	0x03, 0x19
        /*099a*/ 	.short	0x0a70


	//----- nvinfo : EIATTR_PARAM_CBANK
	.align		4
        /*099c*/ 	.byte	0x04, 0x0a
        /*099e*/ 	.short	(.L_215 - .L_214)
	.align		4
.L_214:
        /*09a0*/ 	.word	index@(.nv.constant0._ZN7cutlass13device_kernelIN5flash11enable_sm90INS1_16FlashAttnFwdSm90INS1_25CollectiveMainloopFwdSm90ILi2EN4cute5tupleIJNS5_1CILi1EEES8_S8_EEENS6_IJNS7_ILi192EEENS7_ILi128EEENS7_ILi96EEEEEELi96ENS_12float_e4m3_tEfNS_4arch4Sm90ELb0ELb1ELb1ELb1ELb0ELb0ELb0ELb1ELb1ELb0ELb0ELb0EEENS1_21CollectiveEpilogueFwdINS6_IJSA_SC_SB_EEES9_NS_10bfloat16_tESG_Li384ELb1ELb0ELb0ELb1EEENS1_36VarlenDynamicPersistentTileSchedulerILi192ELi128ELi384ELi128ELb0ELb0ELb1ELb1ELb0ELb1EEEEEEEEEvNT_6ParamsE)
        /*09a4*/ 	.short	0x0210
        /*09a6*/ 	.short	0x0a70


	//----- nvinfo : EIATTR_SW_WAR
	.align		4
.L_215:
        /*09a8*/ 	.byte	0x04, 0x36
        /*09aa*/ 	.short	(.L_217 - .L_216)
.L_216:
        /*09ac*/ 	.word	0x00000008
.L_217:


//--------------------- .nv.info._ZN7cutlass13device_kernelIN5flash11enable_sm90INS1_16FlashAttnFwdSm90INS1_25CollectiveMainloopFwdSm90ILi2EN4cute5tupleIJNS5_1CILi1EEES8_S8_EEENS6_IJNS7_ILi192EEENS7_ILi128EEENS7_ILi96EEEEEELi96ENS_12float_e4m3_tEfNS_4arch4Sm90ELb0ELb1ELb1ELb1ELb0ELb1ELb0ELb1ELb1ELb0ELb0ELb0EEENS1_21CollectiveEpilogueFwdINS6_IJSA_SC_SB_EEES9_NS_10bfloat16_tESG_Li384ELb1ELb0ELb0ELb1EEENS1_36VarlenDynamicPersistentTileSchedulerILi192ELi128ELi384ELi128ELb0ELb0ELb1ELb1ELb0ELb1EEEEEEEEEvNT_6ParamsE --------------------------
	.section	.nv.info._ZN7cutlass13device_kernelIN5flash11enable_sm90INS1_16FlashAttnFwdSm90INS1_25CollectiveMainloopFwdSm90ILi2EN4cute5tupleIJNS5_1CILi1EEES8_S8_EEENS6_IJNS7_ILi192EEENS7_ILi128EEENS7_ILi96EEEEEELi96ENS_12float_e4m3_tEfNS_4arch4Sm90ELb0ELb1ELb1ELb1ELb0ELb1ELb0ELb1ELb1ELb0ELb0ELb0EEENS1_21CollectiveEpilogueFwdINS6_IJSA_SC_SB_EEES9_NS_10bfloat16_tESG_Li384ELb1ELb0ELb0ELb1EEENS1_36VarlenDynamicPersistentTileSchedulerILi192ELi128ELi384ELi128ELb0ELb0ELb1ELb1ELb0ELb1EEEEEEEEEvNT_6ParamsE,"",@"SHT_CUDA_INFO"
	.sectionflags	@""
	.align	4


	//----- nvinfo : EIATTR_CUDA_API_VERSION
	.align		4
        /*0000*/ 	.byte	0x04, 0x37
        /*0002*/ 	.short	(.L_219 - .L_218)
.L_218:
        /*0004*/ 	.word	0x00000082


	//----- nvinfo : EIATTR_KPARAM_INFO
	.align		4
.L_219:
        /*0008*/ 	.byte	0x04, 0x17
        /*000a*/ 	.short	(.L_221 - .L_220)
.L_220:
        /*000c*/ 	.word	0x00000000
        /*0010*/ 	.short	0x0000
        /*0012*/ 	.short	0x0070
        /*0014*/ 	.byte	0x00, 0xf0, 0x01, 0x28


	//----- nvinfo : EIATTR_SPARSE_MMA_MASK
	.align		4
.L_221:
        /*0018*/ 	.byte	0x03, 0x50
        /*001a*/ 	.short	0x0000


	//----- nvinfo : EIATTR_MAXREG_COUNT
	.align		4
        /*001c*/ 	.byte	0x03, 0x1b
        /*001e*/ 	.short	0x0080


	//----- nvinfo : EIATTR_NUM_BARRIERS
	.align		4
        /*0020*/ 	.byte	0x02, 0x4c
        /*0022*/ 	.byte	0x10
	.zero		1


	//----- nvinfo : EIATTR_EXTERNS
	.align		4
        /*0024*/ 	.byte	0x04, 0x0f
        /*0026*/ 	.short	(.L_223 - .L_222)


	//   ....[0]....
	.align		4
.L_222:
        /*0028*/ 	.word	index@(__assertfail)


	//----- nvinfo : EIATTR_ANNOTATIONS
	.align		4
.L_223:
        /*002c*/ 	.byte	0x04, 0x55
        /*002e*/ 	.short	(.L_225 - .L_224)


	//   ....[0]....
.L_224:
        /* <DEDUP_REMOVED lines=75> */


	//----- nvinfo : EIATTR_MERCURY_ISA_VERSION
	.align		4
.L_225:
        /*04c8*/ 	.byte	0x03, 0x5f
        /*04ca*/ 	.short	0x0101


	//----- nvinfo : EIATTR_UNUSED_LOAD_BYTE_OFFSET
	.align		4
        /*04cc*/ 	.byte	0x04, 0x44
        /*04ce*/ 	.short	(.L_227 - .L_226)


	//   ....[0]....
.L_226:
        /*04d0*/ 	.word	0x00000ac0
        /*04d4*/ 	.word	0x0000fff0


	//   ....[1]....
        /*04d8*/ 	.word	0x00019820
        /*04dc*/ 	.word	0x0000fff0


	//----- nvinfo : EIATTR_INT_WARP_WIDE_INSTR_OFFSETS
	.align		4
.L_227:
        /*04e0*/ 	.byte	0x04, 0x31
        /*04e2*/ 	.short	(.L_229 - .L_228)


	//   ....[0]....
.L_228:
        /*04e4*/ 	.word	0x000001b0


	//   ....[1]....
        /*04e8*/ 	.word	0x000001f0


	//   ....[2]....
        /*04ec*/ 	.word	0x000002b0


	//   ....[3]....
        /*04f0*/ 	.word	0x0001e580


	//   ....[4]....
        /*04f4*/ 	.word	0x0001e610


	//   ....[5]....
        /*04f8*/ 	.word	0x0001ed60


	//   ....[6]....
        /*04fc*/ 	.word	0x0001ed90


	//   ....[7]....
        /*0500*/ 	.word	0x0001ee50


	//   ....[8]....
        /*0504*/ 	.word	0x0001ef10


	//   ....[9]....
        /*0508*/ 	.word	0x00020b80


	//   ....[10]....
        /*050c*/ 	.word	0x00020c10


	//----- nvinfo : EIATTR_COOP_GROUP_MASK_REGIDS
	.align		4
.L_229:
        /*0510*/ 	.byte	0x04, 0x29
        /*0512*/ 	.short	(.L_231 - .L_230)


	//   ....[0]....
.L_230:
        /*0514*/ 	.word	0xffffffff


	//   ....[1]....
        /*0518*/ 	.word	0xffffffff


	//   ....[2]....
        /*051c*/ 	.word	0xffffffff


	//   ....[3]....
        /*0520*/ 	.word	0xffffffff


	//   ....[4]....
        /*0524*/ 	.word	0xffffffff


	//   ....[5]....
        /*0528*/ 	.word	0xffffffff


	//   ....[6]....
        /*052c*/ 	.word	0xffffffff


	//   ....[7]....
        /*0530*/ 	.word	0xffffffff


	//   ....[8]....
        /*0534*/ 	.word	0xffffffff


	//   ....[9]....
        /*0538*/ 	.word	0xffffffff


	//   ....[10]....
        /*053c*/ 	.word	0xffffffff


	//   ....[11]....
        /*0540*/ 	.word	0xffffffff


	//   ....[12]....
        /*0544*/ 	.word	0xffffffff


	//   ....[13]....
        /*0548*/ 	.word	0xffffffff


	//   ....[14]....
        /*054c*/ 	.word	0xffffffff


	//   ....[15]....
        /*0550*/ 	.word	0xffffffff


	//   ....[16]....
        /*0554*/ 	.word	0xffffffff


	//   ....[17]....
        /*0558*/ 	.word	0xffffffff


	//   ....[18]....
        /*055c*/ 	.word	0xffffffff


	//   ....[19]....
        /*0560*/ 	.word	0xffffffff


	//   ....[20]....
        /*0564*/ 	.word	0xffffffff


	//   ....[21]....
        /*0568*/ 	.word	0xffffffff


	//   ....[22]....
        /*056c*/ 	.word	0xffffffff


	//   ....[23]....
        /*0570*/ 	.word	0xffffffff


	//   ....[24]....
        /*0574*/ 	.word	0xffffffff


	//   ....[25]....
        /*0578*/ 	.word	0xffffffff


	//   ....[26]....
        /*057c*/ 	.word	0xffffffff


	//   ....[27]....
        /*0580*/ 	.word	0xffffffff


	//   ....[28]....
        /*0584*/ 	.word	0xffffffff


	//   ....[29]....
        /*0588*/ 	.word	0xffffffff


	//   ....[30]....
        /*058c*/ 	.word	0xffffffff


	//   ....[31]....
        /*0590*/ 	.word	0xffffffff


	//   ....[32]....
        /*0594*/ 	.word	0xffffffff


	//   ....[33]....
        /*0598*/ 	.word	0xffffffff


	//   ....[34]....
        /*059c*/ 	.word	0xffffffff


	//   ....[35]....
        /*05a0*/ 	.word	0xffffffff


	//   ....[36]....
        /*05a4*/ 	.word	0xffffffff


	//   ....[37]....
        /*05a8*/ 	.word	0xffffffff


	//   ....[38]....
        /*05ac*/ 	.word	0xffffffff


	//   ....[39]....
        /*05b0*/ 	.word	0xffffffff


	//   ....[40]....
        /*05b4*/ 	.word	0xffffffff


	//   ....[41]....
        /*05b8*/ 	.word	0xffffffff


	//   ....[42]....
        /*05bc*/ 	.word	0xffffffff


	//   ....[43]....
        /*05c0*/ 	.word	0xffffffff


	//   ....[44]....
        /*05c4*/ 	.word	0xffffffff


	//   ....[45]....
        /*05c8*/ 	.word	0xffffffff


	//   ....[46]....
        /*05cc*/ 	.word	0xffffffff


	//   ....[47]....
        /*05d0*/ 	.word	0xffffffff


	//   ....[48]....
        /*05d4*/ 	.word	0xffffffff


	//   ....[49]....
        /*05d8*/ 	.word	0xffffffff


	//   ....[50]....
        /*05dc*/ 	.word	0xffffffff


	//   ....[51]....
        /*05e0*/ 	.word	0xffffffff


	//   ....[52]....
        /*05e4*/ 	.word	0xffffffff


	//   ....[53]....
        /*05e8*/ 	.word	0xffffffff


	//   ....[54]....
        /*05ec*/ 	.word	0xffffffff


	//   ....[55]....
        /*05f0*/ 	.word	0xffffffff


	//   ....[56]....
        /*05f4*/ 	.word	0xffffffff


	//   ....[57]....
        /*05f8*/ 	.word	0xffffffff


	//   ....[58]....
        /*05fc*/ 	.word	0xffffffff


	//   ....[59]....
        /*0600*/ 	.word	0xffffffff


	//   ....[60]....
        /*0604*/ 	.word	0xffffffff


	//   ....[61]....
        /*0608*/ 	.word	0xffffffff


	//   ....[62]....
        /*060c*/ 	.word	0xffffffff


	//   ....[63]....
        /*0610*/ 	.word	0xffffffff


	//   ....[64]....
        /*0614*/ 	.word	0xffffffff


	//   ....[65]....
        /*0618*/ 	.word	0xffffffff


	//   ....[66]....
        /*061c*/ 	.word	0xffffffff


	//   ....[67]....
        /*0620*/ 	.word	0xffffffff


	//   ....[68]....
        /*0624*/ 	.word	0xffffffff


	//   ....[69]....
        /*0628*/ 	.word	0xffffffff


	//   ....[70]....
        /*062c*/ 	.word	0xffffffff


	//   ....[71]....
        /*0630*/ 	.word	0xffffffff


	//   ....[72]....
        /*0634*/ 	.word	0xffffffff


	//   ....[73]....
        /*0638*/ 	.word	0xffffffff


	//   ....[74]....
        /*063c*/ 	.word	0xffffffff


	//   ....[75]....
        /*0640*/ 	.word	0xffffffff


	//   ....[76]....
        /*0644*/ 	.word	0xffffffff


	//   ....[77]....
        /*0648*/ 	.word	0xffffffff


	//   ....[78]....
        /*064c*/ 	.word	0xffffffff


	//   ....[79]....
        /*0650*/ 	.word	0xffffffff


	//   ....[80]....
        /*0654*/ 	.word	0xffffffff


	//   ....[81]....
        /*0658*/ 	.word	0xffffffff


	//   ....[82]....
        /*065c*/ 	.word	0xffffffff


	//   ....[83]....
        /*0660*/ 	.word	0xffffffff


	//   ....[84]....
        /*0664*/ 	.word	0xffffffff


	//   ....[85]....
        /*0668*/ 	.word	0xffffffff


	//   ....[86]....
        /*066c*/ 	.word	0xffffffff


	//   ....[87]....
        /*0670*/ 	.word	0xffffffff


	//   ....[88]....
        /*0674*/ 	.word	0x0500000f


	//   ....[89]....
        /*0678*/ 	.word	0x0500000f


	//   ....[90]....
        /*067c*/ 	.word	0x0500000f


	//   ....[91]....
        /*0680*/ 	.word	0x0500000f


	//   ....[92]....
        /*0684*/ 	.word	0x0500000f


	//   ....[93]....
        /*0688*/ 	.word	0x0500000f


	//   ....[94]....
        /*068c*/ 	.word	0x0500000f


	//   ....[95]....
        /*0690*/ 	.word	0x0500000f


	//   ....[96]....
        /*0694*/ 	.word	0x0500000f


	//   ....[97]....
        /*0698*/ 	.word	0x0500000f


	//   ....[98]....
        /*069c*/ 	.word	0x0500000f


	//   ....[99]....
        /*06a0*/ 	.word	0x0500000f


	//   ....[100]....
        /*06a4*/ 	.word	0x0500000f


	//   ....[101]....
        /*06a8*/ 	.word	0x0500000f


	//   ....[102]....
        /*06ac*/ 	.word	0x0500000f


	//   ....[103]....
        /*06b0*/ 	.word	0x0500000f


	//   ....[104]....
        /*06b4*/ 	.word	0x0500000f


	//   ....[105]....
        /*06b8*/ 	.word	0x0500000f


	//   ....[106]....
        /*06bc*/ 	.word	0x0500000f


	//   ....[107]....
        /*06c0*/ 	.word	0x0500000f


	//   ....[108]....
        /*06c4*/ 	.word	0x0500000f


	//   ....[109]....
        /*06c8*/ 	.word	0x0500000f


	//   ....[110]....
        /*06cc*/ 	.word	0x0500000f


	//   ....[111]....
        /*06d0*/ 	.word	0x0500000f


	//   ....[112]....
        /*06d4*/ 	.word	0x0500000f


	//   ....[113]....
        /*06d8*/ 	.word	0x0500000f


	//   ....[114]....
        /*06dc*/ 	.word	0x0500000f


	//   ....[115]....
        /*06e0*/ 	.word	0x0500000f


	//----- nvinfo : EIATTR_COOP_GROUP_INSTR_OFFSETS
	.align		4
.L_231:
        /*06e4*/ 	.byte	0x04, 0x28
        /*06e6*/ 	.short	(.L_233 - .L_232)


	//   ....[0]....
.L_232:
        /*06e8*/ 	.word	0x00000060


	//   ....[1]....
        /*06ec*/ 	.word	0x000001c0


	//   ....[2]....
        /*06f0*/ 	.word	0x000002c0


	//   ....[3]....
        /*06f4*/ 	.word	0x00000430


	//   ....[4]....
        /*06f8*/ 	.word	0x00000590


	//   ....[5]....
        /*06fc*/ 	.word	0x000006b0


	//   ....[6]....
        /*0700*/ 	.word	0x00000810


	//   ....[7]....
        /*0704*/ 	.word	0x00006f70


	//   ....[8]....
        /*0708*/ 	.word	0x0000ddb0


	//   ....[9]....
        /*070c*/ 	.word	0x0000dec0


	//   ....[10]....
        /*0710*/ 	.word	0x0000e7d0


	//   ....[11]....
        /*0714*/ 	.word	0x0000e860


	//   ....[12]....
        /*0718*/ 	.word	0x000117a0


	//   ....[13]....
        /*071c*/ 	.word	0x000118a0


	//   ....[14]....
        /*0720*/ 	.word	0x00011d60


	//   ....[15]....
        /*0724*/ 	.word	0x00011de0


	//   ....[16]....
        /*0728*/ 	.word	0x00014220


	//   ....[17]....
        /*072c*/ 	.word	0x00014250


	//   ....[18]....
        /*0730*/ 	.word	0x00014280


	//   ....[19]....
        /*0734*/ 	.word	0x000142c0


	//   ....[20]....
        /*0738*/ 	.word	0x00017750


	//   ....[21]....
        /*073c*/ 	.word	0x00017850


	//   ....[22]....
        /*0740*/ 	.word	0x00017d30


	//   ....[23]....
        /*0744*/ 	.word	0x00017da0


	//   ....[24]....
        /*0748*/ 	.word	0x00019150


	//   ....[25]....
        /*074c*/ 	.word	0x00019160


	//   ....[26]....
        /*0750*/ 	.word	0x000191a0


	//   ....[27]....
        /*0754*/ 	.word	0x00019290


	//   ....[28]....
        /*0758*/ 	.word	0x00019fe0


	//   ....[29]....
        /*075c*/ 	.word	0x00019ff0


	//   ....[30]....
        /*0760*/ 	.word	0x0001a000


	//   ....[31]....
        /*0764*/ 	.word	0x0001a010


	//   ....[32]....
        /*0768*/ 	.word	0x0001a020


	//   ....[33]....
        /*076c*/ 	.word	0x0001a030


	//   ....[34]....
        /*0770*/ 	.word	0x0001a040


	//   ....[35]....
        /*0774*/ 	.word	0x0001a050


	//   ....[36]....
        /*0778*/ 	.word	0x0001a070


	//   ....[37]....
        /*077c*/ 	.word	0x0001a080


	//   ....[38]....
        /*0780*/ 	.word	0x0001a0b0


	//   ....[39]....
        /*0784*/ 	.word	0x0001a0c0


	//   ....[40]....
        /*0788*/ 	.word	0x0001a0d0


	//   ....[41]....
        /*078c*/ 	.word	0x0001a0f0


	//   ....[42]....
        /*0790*/ 	.word	0x0001a120


	//   ....[43]....
        /*0794*/ 	.word	0x0001a1a0


	//   ....[44]....
        /*0798*/ 	.word	0x0001a1d0


	//   ....[45]....
        /*079c*/ 	.word	0x0001a1e0


	//   ....[46]....
        /*07a0*/ 	.word	0x0001a1f0


	//   ....[47]....
        /*07a4*/ 	.word	0x0001a210


	//   ....[48]....
        /*07a8*/ 	.word	0x0001a220


	//   ....[49]....
        /*07ac*/ 	.word	0x0001a230


	//   ....[50]....
        /*07b0*/ 	.word	0x0001a260


	//   ....[51]....
        /*07b4*/ 	.word	0x0001a290


	//   ....[52]....
        /*07b8*/ 	.word	0x0001b5f0


	//   ....[53]....
        /*07bc*/ 	.word	0x0001b7b0


	//   ....[54]....
        /*07c0*/ 	.word	0x0001b7e0


	//   ....[55]....
        /*07c4*/ 	.word	0x0001b810


	//   ....[56]....
        /*07c8*/ 	.word	0x0001b840


	//   ....[57]....
        /*07cc*/ 	.word	0x0001b870


	//   ....[58]....
        /*07d0*/ 	.word	0x0001b8a0


	//   ....[59]....
        /*07d4*/ 	.word	0x0001ba10


	//   ....[60]....
        /*07d8*/ 	.word	0x0001ba40


	//   ....[61]....
        /*07dc*/ 	.word	0x0001ba70


	//   ....[62]....
        /*07e0*/ 	.word	0x0001baa0


	//   ....[63]....
        /*07e4*/ 	.word	0x0001bad0


	//   ....[64]....
        /*07e8*/ 	.word	0x0001bb00


	//   ....[65]....
        /*07ec*/ 	.word	0x0001bba0


	//   ....[66]....
        /*07f0*/ 	.word	0x0001bc00


	//   ....[67]....
        /*07f4*/ 	.word	0x0001bca0


	//   ....[68]....
        /*07f8*/ 	.word	0x0001cda0


	//   ....[69]....
        /*07fc*/ 	.word	0x0001f070


	//   ....[70]....
        /*0800*/ 	.word	0x00021320


	//   ....[71]....
        /*0804*/ 	.word	0x00021370


	//   ....[72]....
        /*0808*/ 	.word	0x000213a0


	//   ....[73]....
        /*080c*/ 	.word	0x000213d0


	//   ....[74]....
        /*0810*/ 	.word	0x000213e0


	//   ....[75]....
        /*0814*/ 	.word	0x00021410


	//   ....[76]....
        /*0818*/ 	.word	0x00021440


	//   ....[77]....
        /*081c*/ 	.word	0x00021470


	//   ....[78]....
        /*0820*/ 	.word	0x000215f0


	//   ....[79]....
        /*0824*/ 	.word	0x00021620


	//   ....[80]....
        /*0828*/ 	.word	0x00021650


	//   ....[81]....
        /*082c*/ 	.word	0x00021680


	//   ....[82]....
        /*0830*/ 	.word	0x000216b0


	//   ....[83]....
        /*0834*/ 	.word	0x000216e0


	//   ....[84]....
        /*0838*/ 	.word	0x000217a0


	//   ....[85]....
        /*083c*/ 	.word	0x000217c0


	//   ....[86]....
        /*0840*/ 	.word	0x00021830


	//   ....[87]....
        /*0844*/ 	.word	0x00021ed0


	//   ....[88]....
        /*0848*/ 	.word	0x00022340


	//   ....[89]....
        /*084c*/ 	.word	0x000223e0


	//   ....[90]....
        /*0850*/ 	.word	0x00022480


	//   ....[91]....
        /*0854*/ 	.word	0x00022520


	//   ....[92]....
        /*0858*/ 	.word	0x00022600


	//   ....[93]....
        /*085c*/ 	.word	0x000226a0


	//   ....[94]....
        /*0860*/ 	.word	0x00022740


	//   ....[95]....
        /*0864*/ 	.word	0x000227e0


	//   ....[96]....
        /*0868*/ 	.word	0x00022b80


	//   ....[97]....
        /*086c*/ 	.word	0x00022e60


	//   ....[98]....
        /*0870*/ 	.word	0x00023280


	//   ....[99]....
        /*0874*/ 	.word	0x00023320


	//   ....[100]....
        /*0878*/ 	.word	0x00023440


	//   ....[101]....
        /*087c*/ 	.word	0x000234b0


	//   ....[102]....
        /*0880*/ 	.word	0x00023520


	//   ....[103]....
        /*0884*/ 	.word	0x00023590


	//   ....[104]....
        /*0888*/ 	.word	0x00023600


	//   ....[105]....
        /*088c*/ 	.word	0x00023680


	//   ....[106]....
        /*0890*/ 	.word	0x00023710


	//   ....[107]....
        /*0894*/ 	.word	0x000237a0


	//   ....[108]....
        /*0898*/ 	.word	0x00023810


	//   ....[109]....
        /*089c*/ 	.word	0x00023880


	//   ....[110]....
        /*08a0*/ 	.word	0x000238f0


	//   ....[111]....
        /*08a4*/ 	.word	0x00023970


	//   ....[112]....
        /*08a8*/ 	.word	0x000239e0


	//   ....[113]....
        /*08ac*/ 	.word	0x00023a80


	//   ....[114]....
        /*08b0*/ 	.word	0x00023b10


	//   ....[115]....
        /*08b4*/ 	.word	0x00023c30


	//----- nvinfo : EIATTR_REG_RECONFIG
	.align		4
.L_233:
        /*08b8*/ 	.byte	0x01, 0x54
	.zero		2


	//----- nvinfo : EIATTR_SYSCALL_OFFSETS
	.align		4
        /*08bc*/ 	.byte	0x04, 0x46
        /*08be*/ 	.short	(.L_235 - .L_234)


	//   ....[0]....
.L_234:
        /*08c0*/ 	.word	0x00001a30


	//   ....[1]....
        /*08c4*/ 	.word	0x00001b80


	//   ....[2]....
        /*08c8*/ 	.word	0x000070e0


	//   ....[3]....
        /*08cc*/ 	.word	0x00007760


	//   ....[4]....
        /*08d0*/ 	.word	0x0001e790


	//   ....[5]....
        /*08d4*/ 	.word	0x0001e910


	//   ....[6]....
        /*08d8*/ 	.word	0x0001ea70


	//   ....[7]....
        /*08dc*/ 	.word	0x0001ebd0


	//----- nvinfo : EIATTR_MBARRIER_INSTR_OFFSETS
	.align		4
.L_235:
        /*08e0*/ 	.byte	0x04, 0x39
        /*08e2*/ 	.short	(.L_237 - .L_236)


	//   ....[0]....
.L_236:
        /*08e4*/ 	.word	0x000002e0
        /*08e8*/ 	.word	0x000000ff
        /*08ec*/ 	.word	0x00019c00
        /*08f0*/ 	.short	0x0100
        /*08f2*/ 	.byte	0x08
	.zero		1


	//   ....[1]....
        /*08f4*/ 	.word	0x000002f0
        /*08f8*/ 	.word	0x000000ff
        /*08fc*/ 	.word	0x00019c20
        /*0900*/ 	.short	0x0100
        /*0902*/ 	.byte	0x08
	.zero		1


	//   ....[2]....
        /*0904*/ 	.word	0x000003e0
        /*0908*/ 	.word	0x000000ff
        /*090c*/ 	.word	0x00019c30
        /*0910*/ 	.short	0x0100
        /*0912*/ 	.byte	0x08
	.zero		1


	//   ....[3]....
        /*0914*/ 	.word	0x000003f0
        /*0918*/ 	.word	0x000000ff
        /*091c*/ 	.word	0x00019c40
        /*0920*/ 	.short	0x0100
        /*0922*/ 	.byte	0x08
	.zero		1


	//   ....[4]....
        /*0924*/ 	.word	0x00000400
        /*0928*/ 	.word	0x000000ff
        /*092c*/ 	.word	0x00019c38
        /*0930*/ 	.short	0x0100
        /*0932*/ 	.byte	0x08
	.zero		1


	//   ....[5]....
        /*0934*/ 	.word	0x00000410
        /*0938*/ 	.word	0x000000ff
        /*093c*/ 	.word	0x00019c48
        /*0940*/ 	.short	0x0100
        /*0942*/ 	.byte	0x08
	.zero		1


	//   ....[6]....
        /*0944*/ 	.word	0x00000540
        /*0948*/ 	.word	0x000000ff
        /*094c*/ 	.word	0x00019c50
        /*0950*/ 	.short	0x0100
        /*0952*/ 	.byte	0x08
	.zero		1


	//   ....[7]....
        /*0954*/ 	.word	0x00000550
        /*0958*/ 	.word	0x000000ff
        /*095c*/ 	.word	0x00019c60
        /*0960*/ 	.short	0x0100
        /*0962*/ 	.byte	0x08
	.zero		1


	//   ....[8]....
        /*0964*/ 	.word	0x00000560
        /*0968*/ 	.word	0x000000ff
        /*096c*/ 	.word	0x00019c58
        /*0970*/ 	.short	0x0100
        /*0972*/ 	.byte	0x08
	.zero		1


	//   ....[9]....
        /*0974*/ 	.word	0x00000570
        /*0978*/ 	.word	0x000000ff
        /*097c*/ 	.word	0x00019c68
        /*0980*/ 	.short	0x0100
        /*0982*/ 	.byte	0x08
	.zero		1


	//   ....[10]....
        /*0984*/ 	.word	0x00000660
        /*0988*/ 	.word	0x000000ff
        /*098c*/ 	.word	0x00019c70
        /*0990*/ 	.short	0x0100
        /*0992*/ 	.byte	0x06
	.zero		1


	//   ....[11]....
        /*0994*/ 	.word	0x00000670
        /*0998*/ 	.word	0x000000ff
        /*099c*/ 	.word	0x00019c80
        /*09a0*/ 	.short	0x0100
        /*09a2*/ 	.byte	0x06
	.zero		1


	//   ....[12]....
        /*09a4*/ 	.word	0x00000680
        /*09a8*/ 	.word	0x000000ff
        /*09ac*/ 	.word	0x00019c78
        /*09b0*/ 	.short	0x0100
        /*09b2*/ 	.byte	0x06
	.zero		1


	//   ....[13]....
        /*09b4*/ 	.word	0x00000690
        /*09b8*/ 	.word	0x000000ff
        /*09bc*/ 	.word	0x00019c88
        /*09c0*/ 	.short	0x0100
        /*09c2*/ 	.byte	0x06
	.zero		1


	//   ....[14]....
        /*09c4*/ 	.word	0x000007c0
        /*09c8*/ 	.word	0x000000ff
        /*09cc*/ 	.word	0x00019c90
        /*09d0*/ 	.short	0x0100
        /*09d2*/ 	.byte	0x08
	.zero		1


	//   ....[15]....
        /*09d4*/ 	.word	0x000007d0
        /*09d8*/ 	.word	0x000000ff
        /*09dc*/ 	.word	0x00019ca0
        /*09e0*/ 	.short	0x0100
        /*09e2*/ 	.byte	0x08
	.zero		1


	//   ....[16]....
        /*09e4*/ 	.word	0x000007e0
        /*09e8*/ 	.word	0x000000ff
        /*09ec*/ 	.word	0x00019c98
        /*09f0*/ 	.short	0x0100
        /*09f2*/ 	.byte	0x08
	.zero		1


	//   ....[17]....
        /*09f4*/ 	.word	0x000007f0
        /*09f8*/ 	.word	0x000000ff
        /*09fc*/ 	.word	0x00019ca8
        /*0a00*/ 	.short	0x0100
        /*0a02*/ 	.byte	0x08
	.zero		1


	//   ....[18]....
        /*0a04*/ 	.word	0x00000920
        /*0a08*/ 	.word	0x000000ff
        /*0a0c*/ 	.word	0x00019cb0
        /*0a10*/ 	.short	0x0100
        /*0a12*/ 	.byte	0x08
	.zero		1


	//   ....[19]....
        /*0a14*/ 	.word	0x00000930
        /*0a18*/ 	.word	0x000000ff
        /*0a1c*/ 	.word	0x00019cc0
        /*0a20*/ 	.short	0x0100
        /*0a22*/ 	.byte	0x08
	.zero		1


	//   ....[20]....
        /*0a24*/ 	.word	0x00000940
        /*0a28*/ 	.word	0x000000ff
        /*0a2c*/ 	.word	0x00019cb8
        /*0a30*/ 	.short	0x0100
        /*0a32*/ 	.byte	0x08
	.zero		1


	//   ....[21]....
        /*0a34*/ 	.word	0x00000950
        /*0a38*/ 	.word	0x000000ff
        /*0a3c*/ 	.word	0x00019cc8
        /*0a40*/ 	.short	0x0100
        /*0a42*/ 	.byte	0x08
	.zero		1


	//   ....[22]....
        /*0a44*/ 	.word	0x000029b0
        /*0a48*/ 	.word	0x00000059
        /*0a4c*/ 	.word	0x00019c90
        /*0a50*/ 	.short	0x010a
        /*0a52*/ 	.byte	0x3f
	.zero		1


	//   ....[23]....
        /*0a54*/ 	.word	0x00004240
        /*0a58*/ 	.word	0x00000059
        /*0a5c*/ 	.word	0x00019c90
        /*0a60*/ 	.short	0x010a
        /*0a62*/ 	.byte	0x3f
	.zero		1


	//   ....[24]....
        /*0a64*/ 	.word	0x000062d0
        /*0a68*/ 	.word	0x00000059
        /*0a6c*/ 	.word	0x00019c90
        /*0a70*/ 	.short	0x010a
        /*0a72*/ 	.byte	0x3f
	.zero		1


	//   ....[25]....
        /*0a74*/ 	.word	0x00006480
        /*0a78*/ 	.word	0x0000000c
        /*0a7c*/ 	.word	0x00000000
        /*0a80*/ 	.short	0x0101
        /*0a82*/ 	.byte	0x3f
	.zero		1


	//   ....[26]....
        /*0a84*/ 	.word	0x000064c0
        /*0a88*/ 	.word	0x00000059
        /*0a8c*/ 	.word	0x00019cb0
        /*0a90*/ 	.short	0x010a
        /*0a92*/ 	.byte	0x3f
	.zero		1


	//   ....[27]....
        /*0a94*/ 	.word	0x000067b0
        /*0a98*/ 	.word	0x00000059
        /*0a9c*/ 	.word	0x00000000
        /*0aa0*/ 	.short	0x0101
        /*0aa2*/ 	.byte	0x3f
	.zero		1


	//   ....[28]....
        /*0aa4*/ 	.word	0x00007420
        /*0aa8*/ 	.word	0x00000011
        /*0aac*/ 	.word	0x00019c00
        /*0ab0*/ 	.short	0x010a
        /*0ab2*/ 	.byte	0x3f
	.zero		1


	//   ....[29]....
        /*0ab4*/ 	.word	0x00007470
        /*0ab8*/ 	.word	0x00000011
        /*0abc*/ 	.word	0x00019c00
        /*0ac0*/ 	.short	0x010a
        /*0ac2*/ 	.byte	0x3f
	.zero		1


	//   ....[30]....
        /*0ac4*/ 	.word	0x00007e30
        /*0ac8*/ 	.word	0x00000011
        /*0acc*/ 	.word	0x00019c00
        /*0ad0*/ 	.short	0x010a
        /*0ad2*/ 	.byte	0x3f
	.zero		1


	//   ....[31]....
        /*0ad4*/ 	.word	0x00009ba0
        /*0ad8*/ 	.word	0x00000011
        /*0adc*/ 	.word	0x00019c00
        /*0ae0*/ 	.short	0x010a
        /*0ae2*/ 	.byte	0x3f
	.zero		1


	//   ....[32]....
        /*0ae4*/ 	.word	0x0000bd70
        /*0ae8*/ 	.word	0x00000004
        /*0aec*/ 	.word	0x00019c30
        /*0af0*/ 	.short	0x010a
        /*0af2*/ 	.byte	0x3f
	.zero		1


	//   ....[33]....
        /*0af4*/ 	.word	0x0000bde0
        /*0af8*/ 	.word	0x00000004
        /*0afc*/ 	.word	0x00019c30
        /*0b00*/ 	.short	0x010a
        /*0b02*/ 	.byte	0x3f
	.zero		1


	//   ....[34]....
        /*0b04*/ 	.word	0x0000c5b0
        /*0b08*/ 	.word	0x00000004
        /*0b0c*/ 	.word	0x00000000
        /*0b10*/ 	.short	0x0101
        /*0b12*/ 	.byte	0x3f
	.zero		1


	//   ....[35]....
        /*0b14*/ 	.word	0x0000f800
        /*0b18*/ 	.word	0x0000000d
        /*0b1c*/ 	.word	0x00019c30
        /*0b20*/ 	.short	0x010a
        /*0b22*/ 	.byte	0x3f
	.zero		1


	//   ....[36]....
        /*0b24*/ 	.word	0x0000f880
        /*0b28*/ 	.word	0x0000000d
        /*0b2c*/ 	.word	0x00019c30
        /*0b30*/ 	.short	0x010a
        /*0b32*/ 	.byte	0x3f
	.zero		1


	//   ....[37]....
        /*0b34*/ 	.word	0x0000fa80
        /*0b38*/ 	.word	0x00000016
        /*0b3c*/ 	.word	0x00019c50
        /*0b40*/ 	.short	0x010a
        /*0b42*/ 	.byte	0x3f
	.zero		1


	//   ....[38]....
        /*0b44*/ 	.word	0x0000fad0
        /*0b48*/ 	.word	0x00000016
        /*0b4c*/ 	.word	0x00019c50
        /*0b50*/ 	.short	0x010a
        /*0b52*/ 	.byte	0x3f
	.zero		1


	//   ....[39]....
        /*0b54*/ 	.word	0x00010400
        /*0b58*/ 	.word	0x0000002a
        /*0b5c*/ 	.word	0x00000000
        /*0b60*/ 	.short	0x0101
        /*0b62*/ 	.byte	0x3f
	.zero		1


	//   ....[40]....
        /*0b64*/ 	.word	0x00012890
        /*0b68*/ 	.word	0x00000016
        /*0b6c*/ 	.word	0x00000000
        /*0b70*/ 	.short	0x0101
        /*0b72*/ 	.byte	0x3f
	.zero		1


	//   ....[41]....
        /*0b74*/ 	.word	0x000131a0
        /*0b78*/ 	.word	0x00000005
        /*0b7c*/ 	.word	0x00019c30
        /*0b80*/ 	.short	0x010a
        /*0b82*/ 	.byte	0x3f
	.zero		1


	//   ....[42]....
        /*0b84*/ 	.word	0x00013220
        /*0b88*/ 	.word	0x00000005
        /*0b8c*/ 	.word	0x00019c30
        /*0b90*/ 	.short	0x010a
        /*0b92*/ 	.byte	0x3f
	.zero		1


	//   ....[43]....
        /*0b94*/ 	.word	0x00013420
        /*0b98*/ 	.word	0x00000098
        /*0b9c*/ 	.word	0x00019c50
        /*0ba0*/ 	.short	0x010a
        /*0ba2*/ 	.byte	0x3f
	.zero		1


	//   ....[44]....
        /*0ba4*/ 	.word	0x00013470
        /*0ba8*/ 	.word	0x00000098
        /*0bac*/ 	.word	0x00019c50
        /*0bb0*/ 	.short	0x010a
        /*0bb2*/ 	.byte	0x3f
	.zero		1


	//   ....[45]....
        /*0bb4*/ 	.word	0x000148e0
        /*0bb8*/ 	.word	0x00000054
        /*0bbc*/ 	.word	0x00000000
        /*0bc0*/ 	.short	0x0101
        /*0bc2*/ 	.byte	0x3f
	.zero		1


	//   ....[46]....
        /*0bc4*/ 	.word	0x000155a0
        /*0bc8*/ 	.word	0x00000098
        /*0bcc*/ 	.word	0x00000000
        /*0bd0*/ 	.short	0x0101
        /*0bd2*/ 	.byte	0x3f
	.zero		1


	//   ....[47]....
        /*0bd4*/ 	.word	0x000157a0
        /*0bd8*/ 	.word	0x00000005
        /*0bdc*/ 	.word	0x00019c30
        /*0be0*/ 	.short	0x010a
        /*0be2*/ 	.byte	0x3f
	.zero		1


	//   ....[48]....
        /*0be4*/ 	.word	0x00015820
        /*0be8*/ 	.word	0x00000005
        /*0bec*/ 	.word	0x00019c30
        /*0bf0*/ 	.short	0x010a
        /*0bf2*/ 	.byte	0x3f
	.zero		1


	//   ....[49]....
        /*0bf4*/ 	.word	0x00015a20
        /*0bf8*/ 	.word	0x0000009a
        /*0bfc*/ 	.word	0x00019c50
        /*0c00*/ 	.short	0x010a
        /*0c02*/ 	.byte	0x3f
	.zero		1


	//   ....[50]....
        /*0c04*/ 	.word	0x00015a70
        /*0c08*/ 	.word	0x0000009a
        /*0c0c*/ 	.word	0x00019c50
        /*0c10*/ 	.short	0x010a
        /*0c12*/ 	.byte	0x3f
	.zero		1


	//   ....[51]....
        /*0c14*/ 	.word	0x00016340
        /*0c18*/ 	.word	0x0000002c
        /*0c1c*/ 	.word	0x00000000
        /*0c20*/ 	.short	0x0101
        /*0c22*/ 	.byte	0x3f
	.zero		1


	//   ....[52]....
        /*0c24*/ 	.word	0x00018830
        /*0c28*/ 	.word	0x0000009a
        /*0c2c*/ 	.word	0x00000000
        /*0c30*/ 	.short	0x0101
        /*0c32*/ 	.byte	0x3f
	.zero		1


	//   ....[53]....
        /*0c34*/ 	.word	0x00018e00
        /*0c38*/ 	.word	0x0000000d
        /*0c3c*/ 	.word	0x00019c50
        /*0c40*/ 	.short	0x010a
        /*0c42*/ 	.byte	0x3f
	.zero		1


	//   ....[54]....
        /*0c44*/ 	.word	0x00018e50
        /*0c48*/ 	.word	0x0000000d
        /*0c4c*/ 	.word	0x00019c50
        /*0c50*/ 	.short	0x010a
        /*0c52*/ 	.byte	0x3f
	.zero		1


	//   ....[55]....
        /*0c54*/ 	.word	0x00019760
        /*0c58*/ 	.word	0x00000002
        /*0c5c*/ 	.word	0x00000000
        /*0c60*/ 	.short	0x0101
        /*0c62*/ 	.byte	0x3f
	.zero		1


	//   ....[56]....
        /*0c64*/ 	.word	0x0001aab0
        /*0c68*/ 	.word	0x00000000
        /*0c6c*/ 	.word	0x00000000
        /*0c70*/ 	.short	0x0101
        /*0c72*/ 	.byte	0x3f
	.zero		1


	//   ....[57]....
        /*0c74*/ 	.word	0x0001ceb0
        /*0c78*/ 	.word	0x0000000d
        /*0c7c*/ 	.word	0x00019c20
        /*0c80*/ 	.short	0x010a
        /*0c82*/ 	.byte	0x3f
	.zero		1


	//   ....[58]....
        /*0c84*/ 	.word	0x0001cf40
        /*0c88*/ 	.word	0x0000000c
        /*0c8c*/ 	.word	0x00019ca0
        /*0c90*/ 	.short	0x010a
        /*0c92*/ 	.byte	0x3f
	.zero		1


	//   ....[59]....
        /*0c94*/ 	.word	0x0001d390
        /*0c98*/ 	.word	0x0000000c
        /*0c9c*/ 	.word	0x00019cc0
        /*0ca0*/ 	.short	0x010a
        /*0ca2*/ 	.byte	0x3f
	.zero		1


	//   ....[60]....
        /*0ca4*/ 	.word	0x0001d8b0
        /*0ca8*/ 	.word	0x0000000b
        /*0cac*/ 	.word	0x00019ca0
        /*0cb0*/ 	.short	0x010a
        /*0cb2*/ 	.byte	0x3f
	.zero		1


	//   ....[61]....
        /*0cb4*/ 	.word	0x0001dcf0
        /*0cb8*/ 	.word	0x0000000b
        /*0cbc*/ 	.word	0x00019cc0
        /*0cc0*/ 	.short	0x010a
        /*0cc2*/ 	.byte	0x3f
	.zero		1


	//   ....[62]....
        /*0cc4*/ 	.word	0x0001f2d0
        /*0cc8*/ 	.word	0x00000005
        /*0ccc*/ 	.word	0x00019c80
        /*0cd0*/ 	.short	0x010a
        /*0cd2*/ 	.byte	0x3f
	.zero		1


	//   ....[63]....
        /*0cd4*/ 	.word	0x0001f530
        /*0cd8*/ 	.word	0x00000005
        /*0cdc*/ 	.word	0x00019c40
        /*0ce0*/ 	.short	0x010a
        /*0ce2*/ 	.byte	0x3f
	.zero		1


	//   ....[64]....
        /*0ce4*/ 	.word	0x0001fa90
        /*0ce8*/ 	.word	0x00000005
        /*0cec*/ 	.word	0x00019c20
        /*0cf0*/ 	.short	0x010a
        /*0cf2*/ 	.byte	0x3f
	.zero		1


	//   ....[65]....
        /*0cf4*/ 	.word	0x0001fd60
        /*0cf8*/ 	.word	0x00000005
        /*0cfc*/ 	.word	0x00019c80
        /*0d00*/ 	.short	0x010a
        /*0d02*/ 	.byte	0x3f
	.zero		1


	//   ....[66]....
        /*0d04*/ 	.word	0x000201b0
        /*0d08*/ 	.word	0x00000005
        /*0d0c*/ 	.word	0x00019c40
        /*0d10*/ 	.short	0x010a
        /*0d12*/ 	.byte	0x3f
	.zero		1


	//   ....[67]....
        /*0d14*/ 	.word	0x00020670
        /*0d18*/ 	.word	0x0000000d
        /*0d1c*/ 	.word	0x00019c70
        /*0d20*/ 	.short	0x010a
        /*0d22*/ 	.byte	0x3f
	.zero		1


	//   ....[68]....
        /*0d24*/ 	.word	0x00020700
        /*0d28*/ 	.word	0x0000000d
        /*0d2c*/ 	.word	0x00019c60
        /*0d30*/ 	.short	0x010a
        /*0d32*/ 	.byte	0x3f
	.zero		1


	//   ....[69]....
        /*0d34*/ 	.word	0x00020a90
        /*0d38*/ 	.word	0x0000000d
        /*0d3c*/ 	.word	0x00019c50
        /*0d40*/ 	.short	0x0101
        /*0d42*/ 	.byte	0x3f
	.zero		1


	//   ....[70]....
        /*0d44*/ 	.word	0x00020b10
        /*0d48*/ 	.word	0x00000003
        /*0d4c*/ 	.word	0x00000000
        /*0d50*/ 	.short	0x0101
        /*0d52*/ 	.byte	0x3f
	.zero		1


	//   ....[71]....
        /*0d54*/ 	.word	0x00020cd0
        /*0d58*/ 	.word	0x00000003
        /*0d5c*/ 	.word	0x00019c70
        /*0d60*/ 	.short	0x010a
        /*0d62*/ 	.byte	0x3f
	.zero		1


	//   ....[72]....
        /*0d64*/ 	.word	0x00020d50
        /*0d68*/ 	.word	0x00000003
        /*0d6c*/ 	.word	0x00019c60
        /*0d70*/ 	.short	0x010a
        /*0d72*/ 	.byte	0x3f
	.zero		1


	//   ....[73]....
        /*0d74*/ 	.word	0x000210f0
        /*0d78*/ 	.word	0x00000003
        /*0d7c*/ 	.word	0x00019c50
        /*0d80*/ 	.short	0x0101
        /*0d82*/ 	.byte	0x3f
	.zero		1


	//   ....[74]....
        /*0d84*/ 	.word	0x00021160
        /*0d88*/ 	.word	0x00000000
        /*0d8c*/ 	.word	0x00000000
        /*0d90*/ 	.short	0x0101
        /*0d92*/ 	.byte	0x3f
	.zero		1


	//   ....[75]....
        /*0d94*/ 	.word	0x00021e50
        /*0d98*/ 	.word	0x00000008
        /*0d9c*/ 	.word	0x00019c20
        /*0da0*/ 	.short	0x010a
        /*0da2*/ 	.byte	0x3f
	.zero		1


	//   ....[76]....
        /*0da4*/ 	.word	0x00021fe0
        /*0da8*/ 	.word	0x00000006
        /*0dac*/ 	.word	0x00000000
        /*0db0*/ 	.short	0x010a
        /*0db2*/ 	.byte	0x3f
	.zero		1


	//   ....[77]....
        /*0db4*/ 	.word	0x00022050
        /*0db8*/ 	.word	0x00000007
        /*0dbc*/ 	.word	0x00000000
        /*0dc0*/ 	.short	0x010a
        /*0dc2*/ 	.byte	0x3f
	.zero		1


	//   ....[78]....
        /*0dc4*/ 	.word	0x000220a0
        /*0dc8*/ 	.word	0x00000002
        /*0dcc*/ 	.word	0x00019c60
        /*0dd0*/ 	.short	0x010a
        /*0dd2*/ 	.byte	0x3f
	.zero		1


	//   ....[79]....
        /*0dd4*/ 	.word	0x000220f0
        /*0dd8*/ 	.word	0x00000005
        /*0ddc*/ 	.word	0x00019c60
        /*0de0*/ 	.short	0x010a
        /*0de2*/ 	.byte	0x3f
	.zero		1


	//   ....[80]....
        /*0de4*/ 	.word	0x00022130
        /*0de8*/ 	.word	0x00000002
        /*0dec*/ 	.word	0x00019c80
        /*0df0*/ 	.short	0x010a
        /*0df2*/ 	.byte	0x3f
	.zero		1


	//   ....[81]....
        /*0df4*/ 	.word	0x00022150
        /*0df8*/ 	.word	0x00000005
        /*0dfc*/ 	.word	0x00019c80
        /*0e00*/ 	.short	0x010a
        /*0e02*/ 	.byte	0x3f
	.zero		1


	//   ....[82]....
        /*0e04*/ 	.word	0x000221b0
        /*0e08*/ 	.word	0x00000059
        /*0e0c*/ 	.word	0x00019c90
        /*0e10*/ 	.short	0x010a
        /*0e12*/ 	.byte	0x3f
	.zero		1


	//   ....[83]....
        /*0e14*/ 	.word	0x00022200
        /*0e18*/ 	.word	0x00000059
        /*0e1c*/ 	.word	0x00019c90
        /*0e20*/ 	.short	0x010a
        /*0e22*/ 	.byte	0x3f
	.zero		1


	//   ....[84]....
        /*0e24*/ 	.word	0x00022250
        /*0e28*/ 	.word	0x00000059
        /*0e2c*/ 	.word	0x00019c90
        /*0e30*/ 	.short	0x010a
        /*0e32*/ 	.byte	0x3f
	.zero		1


	//   ....[85]....
        /*0e34*/ 	.word	0x000222a0
        /*0e38*/ 	.word	0x00000059
        /*0e3c*/ 	.word	0x00019cb0
        /*0e40*/ 	.short	0x010a
        /*0e42*/ 	.byte	0x3f
	.zero		1


	//   ....[86]....
        /*0e44*/ 	.word	0x00022560
        /*0e48*/ 	.word	0x00000011
        /*0e4c*/ 	.word	0x00019c00
        /*0e50*/ 	.short	0x010a
        /*0e52*/ 	.byte	0x3f
	.zero		1


	//   ....[87]....
        /*0e54*/ 	.word	0x00022820
        /*0e58*/ 	.word	0x00000011
        /*0e5c*/ 	.word	0x00019c00
        /*0e60*/ 	.short	0x010a
        /*0e62*/ 	.byte	0x3f
	.zero		1


	//   ....[88]....
        /*0e64*/ 	.word	0x00022870
        /*0e68*/ 	.word	0x00000004
        /*0e6c*/ 	.word	0x00019c30
        /*0e70*/ 	.short	0x010a
        /*0e72*/ 	.byte	0x3f
	.zero		1


	//   ....[89]....
        /*0e74*/ 	.word	0x000228c0
        /*0e78*/ 	.word	0x0000000d
        /*0e7c*/ 	.word	0x00019c30
        /*0e80*/ 	.short	0x010a
        /*0e82*/ 	.byte	0x3f
	.zero		1


	//   ....[90]....
        /*0e84*/ 	.word	0x00022910
        /*0e88*/ 	.word	0x00000016
        /*0e8c*/ 	.word	0x00019c50
        /*0e90*/ 	.short	0x010a
        /*0e92*/ 	.byte	0x3f
	.zero		1


	//   ....[91]....
        /*0e94*/ 	.word	0x00022960
        /*0e98*/ 	.word	0x00000005
        /*0e9c*/ 	.word	0x00019c30
        /*0ea0*/ 	.short	0x010a
        /*0ea2*/ 	.byte	0x3f
	.zero		1


	//   ....[92]....
        /*0ea4*/ 	.word	0x000229b0
        /*0ea8*/ 	.word	0x00000098
        /*0eac*/ 	.word	0x00019c50
        /*0eb0*/ 	.short	0x010a
        /*0eb2*/ 	.byte	0x3f
	.zero		1


	//   ....[93]....
        /*0eb4*/ 	.word	0x00022a00
        /*0eb8*/ 	.word	0x00000005
        /*0ebc*/ 	.word	0x00019c30
        /*0ec0*/ 	.short	0x010a
        /*0ec2*/ 	.byte	0x3f
	.zero		1


	//   ....[94]....
        /*0ec4*/ 	.word	0x00022a50
        /*0ec8*/ 	.word	0x0000009a
        /*0ecc*/ 	.word	0x00019c50
        /*0ed0*/ 	.short	0x010a
        /*0ed2*/ 	.byte	0x3f
	.zero		1


	//   ....[95]....
        /*0ed4*/ 	.word	0x00022aa0
        /*0ed8*/ 	.word	0x0000000d
        /*0edc*/ 	.word	0x00019c50
        /*0ee0*/ 	.short	0x010a
        /*0ee2*/ 	.byte	0x3f
	.zero		1


	//   ....[96]....
        /*0ee4*/ 	.word	0x00022c40
        /*0ee8*/ 	.word	0x0000000d
        /*0eec*/ 	.word	0x00019c20
        /*0ef0*/ 	.short	0x010a
        /*0ef2*/ 	.byte	0x3f
	.zero		1


	//   ....[97]....
        /*0ef4*/ 	.word	0x00022c90
        /*0ef8*/ 	.word	0x0000000c
        /*0efc*/ 	.word	0x00019ca0
        /*0f00*/ 	.short	0x010a
        /*0f02*/ 	.byte	0x3f
	.zero		1


	//   ....[98]....
        /*0f04*/ 	.word	0x00022ce0
        /*0f08*/ 	.word	0x0000000c
        /*0f0c*/ 	.word	0x00019cc0
        /*0f10*/ 	.short	0x010a
        /*0f12*/ 	.byte	0x3f
	.zero		1


	//   ....[99]....
        /*0f14*/ 	.word	0x00022d30
        /*0f18*/ 	.word	0x0000000b
        /*0f1c*/ 	.word	0x00019ca0
        /*0f20*/ 	.short	0x010a
        /*0f22*/ 	.byte	0x3f
	.zero		1


	//   ....[100]....
        /*0f24*/ 	.word	0x00022d80
        /*0f28*/ 	.word	0x0000000b
        /*0f2c*/ 	.word	0x00019cc0
        /*0f30*/ 	.short	0x010a
        /*0f32*/ 	.byte	0x3f
	.zero		1


	//   ....[101]....
        /*0f34*/ 	.word	0x00022f20
        /*0f38*/ 	.word	0x00000005
        /*0f3c*/ 	.word	0x00019c80
        /*0f40*/ 	.short	0x010a
        /*0f42*/ 	.byte	0x3f
	.zero		1


	//   ....[102]....
        /*0f44*/ 	.word	0x00022f70
        /*0f48*/ 	.word	0x00000005
        /*0f4c*/ 	.word	0x00019c40
        /*0f50*/ 	.short	0x010a
        /*0f52*/ 	.byte	0x3f
	.zero		1


	//   ....[103]....
        /*0f54*/ 	.word	0x00022ff0
        /*0f58*/ 	.word	0x00000004
        /*0f5c*/ 	.word	0x00019c20
        /*0f60*/ 	.short	0x010a
        /*0f62*/ 	.byte	0x3f
	.zero		1


	//   ....[104]....
        /*0f64*/ 	.word	0x00023040
        /*0f68*/ 	.word	0x00000005
        /*0f6c*/ 	.word	0x00019c80
        /*0f70*/ 	.short	0x010a
        /*0f72*/ 	.byte	0x3f
	.zero		1


	//   ....[105]....
        /*0f74*/ 	.word	0x00023090
        /*0f78*/ 	.word	0x00000005
        /*0f7c*/ 	.word	0x00019c40
        /*0f80*/ 	.short	0x010a
        /*0f82*/ 	.byte	0x3f
	.zero		1


	//   ....[106]....
        /*0f84*/ 	.word	0x000230e0
        /*0f88*/ 	.word	0x0000000d
        /*0f8c*/ 	.word	0x00019c70
        /*0f90*/ 	.short	0x010a
        /*0f92*/ 	.byte	0x3f
	.zero		1


	//   ....[107]....
        /*0f94*/ 	.word	0x00023130
        /*0f98*/ 	.word	0x0000000d
        /*0f9c*/ 	.word	0x00019c60
        /*0fa0*/ 	.short	0x010a
        /*0fa2*/ 	.byte	0x3f
	.zero		1


	//   ....[108]....
        /*0fa4*/ 	.word	0x00023180
        /*0fa8*/ 	.word	0x00000003
        /*0fac*/ 	.word	0x00019c70
        /*0fb0*/ 	.short	0x010a
        /*0fb2*/ 	.byte	0x3f
	.zero		1


	//   ....[109]....
        /*0fb4*/ 	.word	0x000231d0
        /*0fb8*/ 	.word	0x00000003
        /*0fbc*/ 	.word	0x00019c60
        /*0fc0*/ 	.short	0x010a
        /*0fc2*/ 	.byte	0x3f
	.zero		1


	//   ....[110]....
        /*0fc4*/ 	.word	0x00023b50
        /*0fc8*/ 	.word	0x00000008
        /*0fcc*/ 	.word	0x00019c20
        /*0fd0*/ 	.short	0x010a
        /*0fd2*/ 	.byte	0x3f
	.zero		1


	//   ....[111]....
        /*0fd4*/ 	.word	0x00023cf0
        /*0fd8*/ 	.word	0x00000006
        /*0fdc*/ 	.word	0x00000000
        /*0fe0*/ 	.short	0x010a
        /*0fe2*/ 	.byte	0x3f
	.zero		1


	//   ....[112]....
        /*0fe4*/ 	.word	0x00023d40
        /*0fe8*/ 	.word	0x00000007
        /*0fec*/ 	.word	0x00000000
        /*0ff0*/ 	.short	0x010a
        /*0ff2*/ 	.byte	0x3f
	.zero		1


	//   ....[113]....
        /*0ff4*/ 	.word	0x00023d90
        /*0ff8*/ 	.word	0x00000002
        /*0ffc*/ 	.word	0x00019c60
        /*1000*/ 	.short	0x010a
        /*1002*/ 	.byte	0x3f
	.zero		1


	//   ....[114]....
        /*1004*/ 	.word	0x00023de0
        /*1008*/ 	.word	0x00000005
        /*100c*/ 	.word	0x00019c60
        /*1010*/ 	.short	0x010a
        /*1012*/ 	.byte	0x3f
	.zero		1


	//   ....[115]....
        /*1014*/ 	.word	0x00023e30
        /*1018*/ 	.word	0x00000002
        /*101c*/ 	.word	0x00019c80
        /*1020*/ 	.short	0x010a
        /*1022*/ 	.byte	0x3f
	.zero		1


	//----- nvinfo : EIATTR_NUM_MBARRIERS
	.align		4
.L_237:
        /*1024*/ 	.byte	0x03, 0x38
        /*1026*/ 	.short	0x0016


	//----- nvinfo : EIATTR_EXIT_INSTR_OFFSETS
	.align		4
        /*1028*/ 	.byte	0x04, 0x1c
        /*102a*/ 	.short	(.L_239 - .L_238)


	//   ....[0]....
.L_238:
        /*102c*/ 	.word	0x000221a0


	//----- nvinfo : EIATTR_MAX_THREADS
	.align		4
.L_239:
        /*1030*/ 	.byte	0x04, 0x05
        /*1032*/ 	.short	(.L_241 - .L_240)
.L_240:
        /*1034*/ 	.word	0x00000200
        /*1038*/ 	.word	0x00000001
        /*103c*/ 	.word	0x00000001


	//----- nvinfo : EIATTR_CRS_STACK_SIZE
	.align		4
.L_241:
        /*1040*/ 	.byte	0x04, 0x1e
        /*1042*/ 	.short	(.L_243 - .L_242)
.L_242:
        /*1044*/ 	.word	0x00000000


	//----- nvinfo : EIATTR_CBANK_PARAM_SIZE
	.align		4
.L_243:
        /*1048*/ 	.byte	0x03, 0x19
        /*104a*/ 	.short	0x0a70


	//----- nvinfo : EIATTR_PARAM_CBANK
	.align		4
        /*104c*/ 	.byte	0x04, 0x0a
        /*104e*/ 	.short	(.L_245 - .L_244)
	.align		4
.L_244:
        /*1050*/ 	.word	index@(.nv.constant0._ZN7cutlass13device_kernelIN5flash11enable_sm90INS1_16FlashAttnFwdSm90INS1_25CollectiveMainloopFwdSm90ILi2EN4cute5tupleIJNS5_1CILi1EEES8_S8_EEENS6_IJNS7_ILi192EEENS7_ILi128EEENS7_ILi96EEEEEELi96ENS_12float_e4m3_tEfNS_4arch4Sm90ELb0ELb1ELb1ELb1ELb0ELb1ELb0ELb1ELb1ELb0ELb0ELb0EEENS1_21CollectiveEpilogueFwdINS6_IJSA_SC_SB_EEES9_NS_10bfloat16_tESG_Li384ELb1ELb0ELb0ELb1EEENS1_36VarlenDynamicPersistentTileSchedulerILi192ELi128ELi384ELi128ELb0ELb0ELb1ELb1ELb0ELb1EEEEEEEEEvNT_6ParamsE)
        /*1054*/ 	.short	0x0210
        /*1056*/ 	.short	0x0a70


	//----- nvinfo : EIATTR_SW_WAR
	.align		4
.L_245:
        /*1058*/ 	.byte	0x04, 0x36
        /*105a*/ 	.short	(.L_247 - .L_246)
.L_246:
        /*105c*/ 	.word	0x00000008
.L_247:


//--------------------- .nv.info._ZN7cutlass13device_kernelIN5flash11enable_sm90INS1_16FlashAttnFwdSm90INS1_25CollectiveMainloopFwdSm90ILi2EN4cute5tupleIJNS5_1CILi1EEES8_S8_EEENS6_IJNS7_ILi192EEENS7_ILi128EEENS7_ILi96EEEEEELi96ENS_12float_e4m3_tEfNS_4arch4Sm90ELb1ELb0ELb1ELb0ELb0ELb0ELb0ELb1ELb1ELb0ELb0ELb0EEENS1_21CollectiveEpilogueFwdINS6_IJSA_SC_SB_EEES9_NS_10bfloat16_tESG_Li384ELb0ELb0ELb0ELb1EEENS1_30DynamicPersistentTileSchedulerILi384ELi128ELb0ELb0ELb1EEEEEEEEEvNT_6ParamsE --------------------------
	.section	.nv.info._ZN7cutlass13device_kernelIN5flash11enable_sm90INS1_16FlashAttnFwdSm90INS1_25CollectiveMainloopFwdSm90ILi2EN4cute5tupleIJNS5_1CILi1EEES8_S8_EEENS6_IJNS7_ILi192EEENS7_ILi128EEENS7_ILi96EEEEEELi96ENS_12float_e4m3_tEfNS_4arch4Sm90ELb1ELb0ELb1ELb0ELb0ELb0ELb0ELb1ELb1ELb0ELb0ELb0EEENS1_21CollectiveEpilogueFwdINS6_IJSA_SC_SB_EEES9_NS_10bfloat16_tESG_Li384ELb0ELb0ELb0ELb1EEENS1_30DynamicPersistentTileSchedulerILi384ELi128ELb0ELb0ELb1EEEEEEEEEvNT_6ParamsE,"",@"SHT_CUDA_INFO"
	.sectionflags	@""
	.align	4


	//----- nvinfo : EIATTR_CUDA_API_VERSION
	.align		4
        /*0000*/ 	.byte	0x04, 0x37
        /*0002*/ 	.short	(.L_249 - .L_248)
.L_248:
        /*0004*/ 	.word	0x00000082


	//----- nvinfo : EIATTR_KPARAM_INFO
	.align		4
.L_249:
        /*0008*/ 	.byte	0x04, 0x17
        /*000a*/ 	.short	(.L_251 - .L_250)
.L_250:
        /*000c*/ 	.word	0x00000000
        /*0010*/ 	.short	0x0000
        /*0012*/ 	.short	0x0070
        /*0014*/ 	.byte	0x00, 0xf0, 0x01, 0x2e


	//----- nvinfo : EIATTR_SPARSE_MMA_MASK
	.align		4
.L_251:
        /*0018*/ 	.byte	0x03, 0x50
        /*001a*/ 	.short	0x0000


	//----- nvinfo : EIATTR_MAXREG_COUNT
	.align		4
        /*001c*/ 	.byte	0x03, 0x1b
        /*001e*/ 	.short	0x0080


	//----- nvinfo : EIATTR_NUM_BARRIERS
	.align		4
        /*0020*/ 	.byte	0x02, 0x4c
        /*0022*/ 	.byte	0x09
	.zero		1


	//----- nvinfo : EIATTR_EXTERNS
	.align		4
        /*0024*/ 	.byte	0x04, 0x0f
        /*0026*/ 	.short	(.L_253 - .L_252)


	//   ....[0]....
	.align		4
.L_252:
        /*0028*/ 	.word	index@(__assertfail)


	//----- nvinfo : EIATTR_ANNOTATIONS
	.align		4
.L_253:
        /*002c*/ 	.byte	0x04, 0x55
        /*002e*/ 	.short	(.L_255 - .L_254)


	//   ....[0]....
.L_254:
        /*0030*/ 	.word	0x00000001
        /*0034*/ 	.byte	0x90, 0xb2, 0x00, 0x00, 0x01, 0x00, 0x00, 0x00, 0x10, 0xe0, 0x00, 0x00


	//----- nvinfo : EIATTR_MERCURY_ISA_VERSION
	.align		4
.L_255:
        /*0040*/ 	.byte	0x03, 0x5f
        /*0042*/ 	.short	0x0101


	//----- nvinfo : EIATTR_INT_WARP_WIDE_INSTR_OFFSETS
	.align		4
        /*0044*/ 	.byte	0x04, 0x31
        /*0046*/ 	.short	(.L_257 - .L_256)


	//   ....[0]....
.L_256:
        /*0048*/ 	.word	0x00000180


	//   ....[1]....
        /*004c*/ 	.word	0x000001b0


	//   ....[2]....
        /*0050*/ 	.word	0x00000240


	//   ....[3]....
        /*0054*/ 	.word	0x0000b950


	//   ....[4]....
        /*0058*/ 	.word	0x0000b9e0


	//   ....[5]....
        /*005c*/ 	.word	0x0000c0c0


	//   ....[6]....
        /*0060*/ 	.word	0x0000da90


	//   ....[7]....
        /*0064*/ 	.word	0x0000db20


	//----- nvinfo : EIATTR_COOP_GROUP_MASK_REGIDS
	.align		4
.L_257:
        /*0068*/ 	.byte	0x04, 0x29
        /*006a*/ 	.short	(.L_259 - .L_258)


	//   ....[0]....
.L_258:
        /*006c*/ 	.word	0xffffffff


	//   ....[1]....
        /*0070*/ 	.word	0xffffffff


	//   ....[2]....
        /*0074*/ 	.word	0xffffffff


	//   ....[3]....
        /*0078*/ 	.word	0xffffffff


	//   ....[4]....
        /*007c*/ 	.word	0xffffffff


	//   ....[5]....
        /*0080*/ 	.word	0xffffffff


	//   ....[6]....
        /*0084*/ 	.word	0xffffffff


	//   ....[7]....
        /*0088*/ 	.word	0xffffffff


	//   ....[8]....
        /*008c*/ 	.word	0xffffffff


	//   ....[9]....
        /*0090*/ 	.word	0xffffffff


	//   ....[10]....
        /*0094*/ 	.word	0xffffffff


	//   ....[11]....
        /*0098*/ 	.word	0xffffffff


	//   ....[12]....
        /*009c*/ 	.word	0xffffffff


	//   ....[13]....
        /*00a0*/ 	.word	0xffffffff


	//   ....[14]....
        /*00a4*/ 	.word	0xffffffff


	//   ....[15]....
        /*00a8*/ 	.word	0xffffffff


	//   ....[16]....
        /*00ac*/ 	.word	0xffffffff


	//   ....[17]....
        /*00b0*/ 	.word	0xffffffff


	//   ....[18]....
        /*00b4*/ 	.word	0xffffffff


	//   ....[19]....
        /*00b8*/ 	.word	0xffffffff


	//   ....[20]....
        /*00bc*/ 	.word	0xffffffff


	//   ....[21]....
        /*00c0*/ 	.word	0xffffffff


	//   ....[22]....
        /*00c4*/ 	.word	0xffffffff


	//   ....[23]....
        /*00c8*/ 	.word	0xffffffff


	//   ....[24]....
        /*00cc*/ 	.word	0xffffffff


	//   ....[25]....
        /*00d0*/ 	.word	0xffffffff


	//   ....[26]....
        /*00d4*/ 	.word	0xffffffff


	//   ....[27]....
        /*00d8*/ 	.word	0xffffffff


	//   ....[28]....
        /*00dc*/ 	.word	0xffffffff


	//   ....[29]....
        /*00e0*/ 	.word	0xffffffff


	//   ....[30]....
        /*00e4*/ 	.word	0xffffffff


	//   ....[31]....
        /*00e8*/ 	.word	0xffffffff


	//   ....[32]....
        /*00ec*/ 	.word	0xffffffff


	//   ....[33]....
        /*00f0*/ 	.word	0xffffffff


	//   ....[34]....
        /*00f4*/ 	.word	0xffffffff


	//   ....[35]....
        /*00f8*/ 	.word	0xffffffff


	//   ....[36]....
        /*00fc*/ 	.word	0xffffffff


	//   ....[37]....
        /*0100*/ 	.word	0xffffffff


	//   ....[38]....
        /*0104*/ 	.word	0xffffffff


	//   ....[39]....
        /*0108*/ 	.word	0xffffffff


	//   ....[40]....
        /*010c*/ 	.word	0xffffffff


	//   ....[41]....
        /*0110*/ 	.word	0xffffffff


	//   ....[42]....
        /*0114*/ 	.word	0xffffffff


	//   ....[43]....
        /*0118*/ 	.word	0xffffffff


	//   ....[44]....
        /*011c*/ 	.word	0xffffffff


	//   ....[45]....
        /*0120*/ 	.word	0xffffffff


	//   ....[46]....
        /*0124*/ 	.word	0xffffffff


	//   ....[47]....
        /*0128*/ 	.word	0xffffffff


	//   ....[48]....
        /*012c*/ 	.word	0xffffffff


	//   ....[49]....
        /*0130*/ 	.word	0xffffffff


	//   ....[50]....
        /*0134*/ 	.word	0xffffffff


	//   ....[51]....
        /*0138*/ 	.word	0xffffffff


	//   ....[52]....
        /*013c*/ 	.word	0xffffffff


	//   ....[53]....
        /*0140*/ 	.word	0x0500000f


	//   ....[54]....
        /*0144*/ 	.word	0x0500000f


	//----- nvinfo : EIATTR_COOP_GROUP_INSTR_OFFSETS
	.align		4
.L_259:
        /*0148*/ 	.byte	0x04, 0x28
        /*014a*/ 	.short	(.L_261 - .L_260)


	//   ....[0]....
.L_260:
        /*014c*/ 	.word	0x00000060


	//   ....[1]....
        /*0150*/ 	.word	0x00000190


	//   ....[2]....
        /*0154*/ 	.word	0x00000250


	//   ....[3]....
        /*0158*/ 	.word	0x000003c0


	//   ....[4]....
        /*015c*/ 	.word	0x00000520


	//   ....[5]....
        /*0160*/ 	.word	0x00000640


	//   ....[6]....
        /*0164*/ 	.word	0x000007a0


	//   ....[7]....
        /*0168*/ 	.word	0x000013f0


	//   ....[8]....
        /*016c*/ 	.word	0x00002a60


	//   ....[9]....
        /*0170*/ 	.word	0x00002af0


	//   ....[10]....
        /*0174*/ 	.word	0x00003460


	//   ....[11]....
        /*0178*/ 	.word	0x00003500


	//   ....[12]....
        /*017c*/ 	.word	0x00005570


	//   ....[13]....
        /*0180*/ 	.word	0x00005610


	//   ....[14]....
        /*0184*/ 	.word	0x00006040


	//   ....[15]....
        /*0188*/ 	.word	0x000060e0


	//   ....[16]....
        /*018c*/ 	.word	0x00008140


	//   ....[17]....
        /*0190*/ 	.word	0x00008160


	//   ....[18]....
        /*0194*/ 	.word	0x00008180


	//   ....[19]....
        /*0198*/ 	.word	0x000081a0


	//   ....[20]....
        /*019c*/ 	.word	0x00009750


	//   ....[21]....
        /*01a0*/ 	.word	0x00009770


	//   ....[22]....
        /*01a4*/ 	.word	0x000097f0


	//   ....[23]....
        /*01a8*/ 	.word	0x00009800


	//   ....[24]....
        /*01ac*/ 	.word	0x0000a560


	//   ....[25]....
        /*01b0*/ 	.word	0x0000a570


	//   ....[26]....
        /*01b4*/ 	.word	0x0000a580


	//   ....[27]....
        /*01b8*/ 	.word	0x0000a5a0


	//   ....[28]....
        /*01bc*/ 	.word	0x0000a5b0


	//   ....[29]....
        /*01c0*/ 	.word	0x0000a5c0


	//   ....[30]....
        /*01c4*/ 	.word	0x0000a5d0


	//   ....[31]....
        /*01c8*/ 	.word	0x0000a5e0


	//   ....[32]....
        /*01cc*/ 	.word	0x0000a5f0


	//   ....[33]....
        /*01d0*/ 	.word	0x0000a600


	//   ....[34]....
        /*01d4*/ 	.word	0x0000a630


	//   ....[35]....
        /*01d8*/ 	.word	0x0000a640


	//   ....[36]....
        /*01dc*/ 	.word	0x0000a650


	//   ....[37]....
        /*01e0*/ 	.word	0x0000a660


	//   ....[38]....
        /*01e4*/ 	.word	0x0000a6a0


	//   ....[39]....
        /*01e8*/ 	.word	0x0000a6d0


	//   ....[40]....
        /*01ec*/ 	.word	0x0000a700


	//   ....[41]....
        /*01f0*/ 	.word	0x0000a710


	//   ....[42]....
        /*01f4*/ 	.word	0x0000a730


	//   ....[43]....
        /*01f8*/ 	.word	0x0000a740


	//   ....[44]....
        /*01fc*/ 	.word	0x0000a770


	//   ....[45]....
        /*0200*/ 	.word	0x0000a780


	//   ....[46]....
        /*0204*/ 	.word	0x0000a790


	//   ....[47]....
        /*0208*/ 	.word	0x0000a7c0


	//   ....[48]....
        /*020c*/ 	.word	0x0000a8f0


	//   ....[49]....
        /*0210*/ 	.word	0x0000b240


	//   ....[50]....
        /*0214*/ 	.word	0x0000c1c0


	//   ....[51]....
        /*0218*/ 	.word	0x0000e120


	//   ....[52]....
        /*021c*/ 	.word	0x0000e2a0


	//   ....[53]....
        /*0220*/ 	.word	0x0000e860


	//   ....[54]....
        /*0224*/ 	.word	0x0000ecd0


	//----- nvinfo : EIATTR_REG_RECONFIG
	.align		4
.L_261:
        /*0228*/ 	.byte	0x01, 0x54
	.zero		2


	//----- nvinfo : EIATTR_SYSCALL_OFFSETS
	.align		4
        /*022c*/ 	.byte	0x04, 0x46
        /*022e*/ 	.short	(.L_263 - .L_262)


	//   ....[0]....
.L_262:
        /*0230*/ 	.word	0x000015a0


	//   ....[1]....
        /*0234*/ 	.word	0x0000bb70


	//   ....[2]....
        /*0238*/ 	.word	0x0000bcb0


	//   ....[3]....
        /*023c*/ 	.word	0x0000bdf0


	//   ....[4]....
        /*0240*/ 	.word	0x0000bf10


	//----- nvinfo : EIATTR_MBARRIER_INSTR_OFFSETS
	.align		4
.L_263:
        /*0244*/ 	.byte	0x04, 0x39
        /*0246*/ 	.short	(.L_265 - .L_264)


	//   ....[0]....
.L_264:
        /*0248*/ 	.word	0x00000270
        /*024c*/ 	.word	0x000000ff
        /*0250*/ 	.word	0x00019c00
        /*0254*/ 	.short	0x0100
        /*0256*/ 	.byte	0x06
	.zero		1


	//   ....[1]....
        /*0258*/ 	.word	0x00000280
        /*025c*/ 	.word	0x000000ff
        /*0260*/ 	.word	0x00019c20
        /*0264*/ 	.short	0x0100
        /*0266*/ 	.byte	0x06
	.zero		1


	//   ....[2]....
        /*0268*/ 	.word	0x00000370
        /*026c*/ 	.word	0x000000ff
        /*0270*/ 	.word	0x00019c30
        /*0274*/ 	.short	0x0100
        /*0276*/ 	.byte	0x08
	.zero		1


	//   ....[3]....
        /*0278*/ 	.word	0x00000380
        /*027c*/ 	.word	0x000000ff
        /*0280*/ 	.word	0x00019c40
        /*0284*/ 	.short	0x0100
        /*0286*/ 	.byte	0x08
	.zero		1


	//   ....[4]....
        /*0288*/ 	.word	0x00000390
        /*028c*/ 	.word	0x000000ff
        /*0290*/ 	.word	0x00019c38
        /*0294*/ 	.short	0x0100
        /*0296*/ 	.byte	0x08
	.zero		1


	//   ....[5]....
        /*0298*/ 	.word	0x000003a0
        /*029c*/ 	.word	0x000000ff
        /*02a0*/ 	.word	0x00019c48
        /*02a4*/ 	.short	0x0100
        /*02a6*/ 	.byte	0x08
	.zero		1


	//   ....[6]....
        /*02a8*/ 	.word	0x000004d0
        /*02ac*/ 	.word	0x000000ff
        /*02b0*/ 	.word	0x00019c50
        /*02b4*/ 	.short	0x0100
        /*02b6*/ 	.byte	0x08
	.zero		1


	//   ....[7]....
        /*02b8*/ 	.word	0x000004e0
        /*02bc*/ 	.word	0x000000ff
        /*02c0*/ 	.word	0x00019c60
        /*02c4*/ 	.short	0x0100
        /*02c6*/ 	.byte	0x08
	.zero		1


	//   ....[8]....
        /*02c8*/ 	.word	0x000004f0
        /*02cc*/ 	.word	0x000000ff
        /*02d0*/ 	.word	0x00019c58
        /*02d4*/ 	.short	0x0100
        /*02d6*/ 	.byte	0x08
	.zero		1


	//   ....[9]....
        /*02d8*/ 	.word	0x00000500
        /*02dc*/ 	.word	0x000000ff
        /*02e0*/ 	.word	0x00019c68
        /*02e4*/ 	.short	0x0100
        /*02e6*/ 	.byte	0x08
	.zero		1


	//   ....[10]....
        /*02e8*/ 	.word	0x000005f0
        /*02ec*/ 	.word	0x000000ff
        /*02f0*/ 	.word	0x00019c70
        /*02f4*/ 	.short	0x0100
        /*02f6*/ 	.byte	0x06
	.zero		1


	//   ....[11]....
        /*02f8*/ 	.word	0x00000600
        /*02fc*/ 	.word	0x000000ff
        /*0300*/ 	.word	0x00019c80
        /*0304*/ 	.short	0x0100
        /*0306*/ 	.byte	0x06
	.zero		1


	//   ....[12]....
        /*0308*/ 	.word	0x00000610
        /*030c*/ 	.word	0x000000ff
        /*0310*/ 	.word	0x00019c78
        /*0314*/ 	.short	0x0100
        /*0316*/ 	.byte	0x06
	.zero		1


	//   ....[13]....
        /*0318*/ 	.word	0x00000620
        /*031c*/ 	.word	0x000000ff
        /*0320*/ 	.word	0x00019c88
        /*0324*/ 	.short	0x0100
        /*0326*/ 	.byte	0x06
	.zero		1


	//   ....[14]....
        /*0328*/ 	.word	0x00000750
        /*032c*/ 	.word	0x000000ff
        /*0330*/ 	.word	0x00019c90
        /*0334*/ 	.short	0x0100
        /*0336*/ 	.byte	0x08
	.zero		1


	//   ....[15]....
        /*0338*/ 	.word	0x00000760
        /*033c*/ 	.word	0x000000ff
        /*0340*/ 	.word	0x00019ca0
        /*0344*/ 	.short	0x0100
        /*0346*/ 	.byte	0x08
	.zero		1


	//   ....[16]....
        /*0348*/ 	.word	0x00000770
        /*034c*/ 	.word	0x000000ff
        /*0350*/ 	.word	0x00019c98
        /*0354*/ 	.short	0x0100
        /*0356*/ 	.byte	0x08
	.zero		1


	//   ....[17]....
        /*0358*/ 	.word	0x00000780
        /*035c*/ 	.word	0x000000ff
        /*0360*/ 	.word	0x00019ca8
        /*0364*/ 	.short	0x0100
        /*0366*/ 	.byte	0x08
	.zero		1


	//   ....[18]....
        /*0368*/ 	.word	0x000008b0
        /*036c*/ 	.word	0x000000ff
        /*0370*/ 	.word	0x00019cb0
        /*0374*/ 	.short	0x0100
        /*0376*/ 	.byte	0x08
	.zero		1


	//   ....[19]....
        /*0378*/ 	.word	0x000008c0
        /*037c*/ 	.word	0x000000ff
        /*0380*/ 	.word	0x00019cc0
        /*0384*/ 	.short	0x0100
        /*0386*/ 	.byte	0x08
	.zero		1


	//   ....[20]....
        /*0388*/ 	.word	0x000008d0
        /*038c*/ 	.word	0x000000ff
        /*0390*/ 	.word	0x00019cb8
        /*0394*/ 	.short	0x0100
        /*0396*/ 	.byte	0x08
	.zero		1


	//   ....[21]....
        /*0398*/ 	.word	0x000008e0
        /*039c*/ 	.word	0x000000ff
        /*03a0*/ 	.word	0x00019cc8
        /*03a4*/ 	.short	0x0100
        /*03a6*/ 	.byte	0x08
	.zero		1


	//   ....[22]....
        /*03a8*/ 	.word	0x00001880
        /*03ac*/ 	.word	0x000000ff
        /*03b0*/ 	.word	0x00019c00
        /*03b4*/ 	.short	0x010a
        /*03b6*/ 	.byte	0x27
	.zero		1


	//   ....[23]....
        /*03b8*/ 	.word	0x00001910
        /*03bc*/ 	.word	0x00000003
        /*03c0*/ 	.word	0x00019c30
        /*03c4*/ 	.short	0x010a
        /*03c6*/ 	.byte	0x3f
	.zero		1


	//   ....[24]....
        /*03c8*/ 	.word	0x00001980
        /*03cc*/ 	.word	0x00000003
        /*03d0*/ 	.word	0x00019c30
        /*03d4*/ 	.short	0x010a
        /*03d6*/ 	.byte	0x3f
	.zero		1


	//   ....[25]....
        /*03d8*/ 	.word	0x000022d0
        /*03dc*/ 	.word	0x00000003
        /*03e0*/ 	.word	0x00000000
        /*03e4*/ 	.short	0x0101
        /*03e6*/ 	.byte	0x3f
	.zero		1


	//   ....[26]....
        /*03e8*/ 	.word	0x00004500
        /*03ec*/ 	.word	0x000000ff
        /*03f0*/ 	.word	0x00019c30
        /*03f4*/ 	.short	0x010a
        /*03f6*/ 	.byte	0x16
	.zero		1


	//   ....[27]....
        /*03f8*/ 	.word	0x00004540
        /*03fc*/ 	.word	0x000000ff
        /*0400*/ 	.word	0x00019c30
        /*0404*/ 	.short	0x010a
        /*0406*/ 	.byte	0x16
	.zero		1


	//   ....[28]....
        /*0408*/ 	.word	0x00004690
        /*040c*/ 	.word	0x000000ff
        /*0410*/ 	.word	0x00019c50
        /*0414*/ 	.short	0x010a
        /*0416*/ 	.byte	0x07
	.zero		1


	//   ....[29]....
        /*0418*/ 	.word	0x000046d0
        /*041c*/ 	.word	0x000000ff
        /*0420*/ 	.word	0x00019c50
        /*0424*/ 	.short	0x010a
        /*0426*/ 	.byte	0x07
	.zero		1


	//   ....[30]....
        /*0428*/ 	.word	0x00006980
        /*042c*/ 	.word	0x00000003
        /*0430*/ 	.word	0x00000000
        /*0434*/ 	.short	0x0101
        /*0436*/ 	.byte	0x3f
	.zero		1


	//   ....[31]....
        /*0438*/ 	.word	0x00006c00
        /*043c*/ 	.word	0x000000ff
        /*0440*/ 	.word	0x00000000
        /*0444*/ 	.short	0x0101
        /*0446*/ 	.byte	0x06
	.zero		1


	//   ....[32]....
        /*0448*/ 	.word	0x000071b0
        /*044c*/ 	.word	0x000000ff
        /*0450*/ 	.word	0x00019c30
        /*0454*/ 	.short	0x010a
        /*0456*/ 	.byte	0x06
	.zero		1


	//   ....[33]....
        /*0458*/ 	.word	0x000071f0
        /*045c*/ 	.word	0x000000ff
        /*0460*/ 	.word	0x00019c30
        /*0464*/ 	.short	0x010a
        /*0466*/ 	.byte	0x06
	.zero		1


	//   ....[34]....
        /*0468*/ 	.word	0x00007340
        /*046c*/ 	.word	0x000000ff
        /*0470*/ 	.word	0x00019c50
        /*0474*/ 	.short	0x010a
        /*0476*/ 	.byte	0x07
	.zero		1


	//   ....[35]....
        /*0478*/ 	.word	0x00007380
        /*047c*/ 	.word	0x000000ff
        /*0480*/ 	.word	0x00019c50
        /*0484*/ 	.short	0x010a
        /*0486*/ 	.byte	0x07
	.zero		1


	//   ....[36]....
        /*0488*/ 	.word	0x00008c80
        /*048c*/ 	.word	0x00000003
        /*0490*/ 	.word	0x00000000
        /*0494*/ 	.short	0x0101
        /*0496*/ 	.byte	0x3f
	.zero		1


	//   ....[37]....
        /*0498*/ 	.word	0x00008fa0
        /*049c*/ 	.word	0x000000ff
        /*04a0*/ 	.word	0x00000000
        /*04a4*/ 	.short	0x0101
        /*04a6*/ 	.byte	0x06
	.zero		1


	//   ....[38]....
        /*04a8*/ 	.word	0x000094b0
        /*04ac*/ 	.word	0x000000ff
        /*04b0*/ 	.word	0x00019c50
        /*04b4*/ 	.short	0x010a
        /*04b6*/ 	.byte	0x05
	.zero		1


	//   ....[39]....
        /*04b8*/ 	.word	0x00009540
        /*04bc*/ 	.word	0x000000ff
        /*04c0*/ 	.word	0x00019c50
        /*04c4*/ 	.short	0x010a
        /*04c6*/ 	.byte	0x05
	.zero		1


	//   ....[40]....
        /*04c8*/ 	.word	0x00009ac0
        /*04cc*/ 	.word	0x000000ff
        /*04d0*/ 	.word	0x00000000
        /*04d4*/ 	.short	0x0101
        /*04d6*/ 	.byte	0x04
	.zero		1


	//   ....[41]....
        /*04d8*/ 	.word	0x0000ab60
        /*04dc*/ 	.word	0x000000ff
        /*04e0*/ 	.word	0x00000000
        /*04e4*/ 	.short	0x0101
        /*04e6*/ 	.byte	0x05
	.zero		1


	//   ....[42]....
        /*04e8*/ 	.word	0x0000c3d0
        /*04ec*/ 	.word	0x00000005
        /*04f0*/ 	.word	0x00019c80
        /*04f4*/ 	.short	0x010a
        /*04f6*/ 	.byte	0x3f
	.zero		1


	//   ....[43]....
        /*04f8*/ 	.word	0x0000c610
        /*04fc*/ 	.word	0x00000005
        /*0500*/ 	.word	0x00019c40
        /*0504*/ 	.short	0x010a
        /*0506*/ 	.byte	0x3f
	.zero		1


	//   ....[44]....
        /*0508*/ 	.word	0x0000ca80
        /*050c*/ 	.word	0x000000ff
        /*0510*/ 	.word	0x00019c20
        /*0514*/ 	.short	0x010a
        /*0516*/ 	.byte	0x28
	.zero		1


	//   ....[45]....
        /*0518*/ 	.word	0x0000cd50
        /*051c*/ 	.word	0x0000000a
        /*0520*/ 	.word	0x00019c80
        /*0524*/ 	.short	0x010a
        /*0526*/ 	.byte	0x3f
	.zero		1


	//   ....[46]....
        /*0528*/ 	.word	0x0000d180
        /*052c*/ 	.word	0x0000000a
        /*0530*/ 	.word	0x00019c40
        /*0534*/ 	.short	0x010a
        /*0536*/ 	.byte	0x3f
	.zero		1


	//   ....[47]....
        /*0538*/ 	.word	0x0000d610
        /*053c*/ 	.word	0x0000000c
        /*0540*/ 	.word	0x00019c70
        /*0544*/ 	.short	0x010a
        /*0546*/ 	.byte	0x3f
	.zero		1


	//   ....[48]....
        /*0548*/ 	.word	0x0000d680
        /*054c*/ 	.word	0x0000000c
        /*0550*/ 	.word	0x00019c60
        /*0554*/ 	.short	0x010a
        /*0556*/ 	.byte	0x3f
	.zero		1


	//   ....[49]....
        /*0558*/ 	.word	0x0000d9b0
        /*055c*/ 	.word	0x0000000c
        /*0560*/ 	.word	0x00019c50
        /*0564*/ 	.short	0x0101
        /*0566*/ 	.byte	0x3f
	.zero		1


	//   ....[50]....
        /*0568*/ 	.word	0x0000da20
        /*056c*/ 	.word	0x00000003
        /*0570*/ 	.word	0x00000000
        /*0574*/ 	.short	0x0101
        /*0576*/ 	.byte	0x3f
	.zero		1


	//   ....[51]....
        /*0578*/ 	.word	0x0000dbc0
        /*057c*/ 	.word	0x00000002
        /*0580*/ 	.word	0x00019c70
        /*0584*/ 	.short	0x010a
        /*0586*/ 	.byte	0x3f
	.zero		1


	//   ....[52]....
        /*0588*/ 	.word	0x0000dc30
        /*058c*/ 	.word	0x00000002
        /*0590*/ 	.word	0x00019c60
        /*0594*/ 	.short	0x010a
        /*0596*/ 	.byte	0x3f
	.zero		1


	//   ....[53]....
        /*0598*/ 	.word	0x0000df60
        /*059c*/ 	.word	0x00000002
        /*05a0*/ 	.word	0x00019c50
        /*05a4*/ 	.short	0x0101
        /*05a6*/ 	.byte	0x3f
	.zero		1


	//   ....[54]....
        /*05a8*/ 	.word	0x0000dff0
        /*05ac*/ 	.word	0x00000000
        /*05b0*/ 	.word	0x00000000
        /*05b4*/ 	.short	0x0101
        /*05b6*/ 	.byte	0x3f
	.zero		1


	//   ....[55]....
        /*05b8*/ 	.word	0x0000e220
        /*05bc*/ 	.word	0x00000006
        /*05c0*/ 	.word	0x00019c20
        /*05c4*/ 	.short	0x010a
        /*05c6*/ 	.byte	0x3f
	.zero		1


	//   ....[56]....
        /*05c8*/ 	.word	0x0000e3b0
        /*05cc*/ 	.word	0x00000005
        /*05d0*/ 	.word	0x00000000
        /*05d4*/ 	.short	0x010a
        /*05d6*/ 	.byte	0x3f
	.zero		1


	//   ....[57]....
        /*05d8*/ 	.word	0x0000e420
        /*05dc*/ 	.word	0x00000009
        /*05e0*/ 	.word	0x00000000
        /*05e4*/ 	.short	0x010a
        /*05e6*/ 	.byte	0x3f
	.zero		1


	//   ....[58]....
        /*05e8*/ 	.word	0x0000e470
        /*05ec*/ 	.word	0x00000011
        /*05f0*/ 	.word	0x00019c60
        /*05f4*/ 	.short	0x010a
        /*05f6*/ 	.byte	0x3f
	.zero		1


	//   ....[59]....
        /*05f8*/ 	.word	0x0000e4c0
        /*05fc*/ 	.word	0x00000007
        /*0600*/ 	.word	0x00019c60
        /*0604*/ 	.short	0x010a
        /*0606*/ 	.byte	0x3f
	.zero		1


	//   ....[60]....
        /*0608*/ 	.word	0x0000e500
        /*060c*/ 	.word	0x00000011
        /*0610*/ 	.word	0x00019c80
        /*0614*/ 	.short	0x010a
        /*0616*/ 	.byte	0x3f
	.zero		1


	//   ....[61]....
        /*0618*/ 	.word	0x0000e520
        /*061c*/ 	.word	0x00000007
        /*0620*/ 	.word	0x00019c80
        /*0624*/ 	.short	0x010a
        /*0626*/ 	.byte	0x3f
	.zero		1


	//   ....[62]....
        /*0628*/ 	.word	0x0000e590
        /*062c*/ 	.word	0x00000003
        /*0630*/ 	.word	0x00019c00
        /*0634*/ 	.short	0x010a
        /*0636*/ 	.byte	0x3f
	.zero		1


	//   ....[63]....
        /*0638*/ 	.word	0x0000e5e0
        /*063c*/ 	.word	0x00000003
        /*0640*/ 	.word	0x00019c30
        /*0644*/ 	.short	0x010a
        /*0646*/ 	.byte	0x3f
	.zero		1


	//   ....[64]....
        /*0648*/ 	.word	0x0000e640
        /*064c*/ 	.word	0x0000000b
        /*0650*/ 	.word	0x00019c30
        /*0654*/ 	.short	0x010a
        /*0656*/ 	.byte	0x3f
	.zero		1


	//   ....[65]....
        /*0658*/ 	.word	0x0000e6a0
        /*065c*/ 	.word	0x0000000a
        /*0660*/ 	.word	0x00019c50
        /*0664*/ 	.short	0x010a
        /*0666*/ 	.byte	0x3f
	.zero		1


	//   ....[66]....
        /*0668*/ 	.word	0x0000e700
        /*066c*/ 	.word	0x0000000a
        /*0670*/ 	.word	0x00019c30
        /*0674*/ 	.short	0x010a
        /*0676*/ 	.byte	0x3f
	.zero		1


	//   ....[67]....
        /*0678*/ 	.word	0x0000e760
        /*067c*/ 	.word	0x0000000a
        /*0680*/ 	.word	0x00019c50
        /*0684*/ 	.short	0x010a
        /*0686*/ 	.byte	0x3f
	.zero		1


	//   ....[68]....
        /*0688*/ 	.word	0x0000e7c0
        /*068c*/ 	.word	0x00000005
        /*0690*/ 	.word	0x00019c50
        /*0694*/ 	.short	0x010a
        /*0696*/ 	.byte	0x3f
	.zero		1


	//   ....[69]....
        /*0698*/ 	.word	0x0000e910
        /*069c*/ 	.word	0x00000005
        /*06a0*/ 	.word	0x00019c80
        /*06a4*/ 	.short	0x010a
        /*06a6*/ 	.byte	0x3f
	.zero		1


	//   ....[70]....
        /*06a8*/ 	.word	0x0000e960
        /*06ac*/ 	.word	0x00000005
        /*06b0*/ 	.word	0x00019c40
        /*06b4*/ 	.short	0x010a
        /*06b6*/ 	.byte	0x3f
	.zero		1


	//   ....[71]....
        /*06b8*/ 	.word	0x0000e9c0
        /*06bc*/ 	.word	0x00000003
        /*06c0*/ 	.word	0x00019c20
        /*06c4*/ 	.short	0x010a
        /*06c6*/ 	.byte	0x3f
	.zero		1


	//   ....[72]....
        /*06c8*/ 	.word	0x0000ea10
        /*06cc*/ 	.word	0x0000000a
        /*06d0*/ 	.word	0x00019c80
        /*06d4*/ 	.short	0x010a
        /*06d6*/ 	.byte	0x3f
	.zero		1


	//   ....[73]....
        /*06d8*/ 	.word	0x0000ea60
        /*06dc*/ 	.word	0x0000000a
        /*06e0*/ 	.word	0x00019c40
        /*06e4*/ 	.short	0x010a
        /*06e6*/ 	.byte	0x3f
	.zero		1


	//   ....[74]....
        /*06e8*/ 	.word	0x0000eab0
        /*06ec*/ 	.word	0x0000000c
        /*06f0*/ 	.word	0x00019c70
        /*06f4*/ 	.short	0x010a
        /*06f6*/ 	.byte	0x3f
	.zero		1


	//   ....[75]....
        /*06f8*/ 	.word	0x0000eb00
        /*06fc*/ 	.word	0x0000000c
        /*0700*/ 	.word	0x00019c60
        /*0704*/ 	.short	0x010a
        /*0706*/ 	.byte	0x3f
	.zero		1


	//   ....[76]....
        /*0708*/ 	.word	0x0000eb50
        /*070c*/ 	.word	0x00000002
        /*0710*/ 	.word	0x00019c70
        /*0714*/ 	.short	0x010a
        /*0716*/ 	.byte	0x3f
	.zero		1


	//   ....[77]....
        /*0718*/ 	.word	0x0000eba0
        /*071c*/ 	.word	0x00000002
        /*0720*/ 	.word	0x00019c60
        /*0724*/ 	.short	0x010a
        /*0726*/ 	.byte	0x3f
	.zero		1


	//   ....[78]....
        /*0728*/ 	.word	0x0000ebf0
        /*072c*/ 	.word	0x00000006
        /*0730*/ 	.word	0x00019c20
        /*0734*/ 	.short	0x010a
        /*0736*/ 	.byte	0x3f
	.zero		1


	//   ....[79]....
        /*0738*/ 	.word	0x0000ed90
        /*073c*/ 	.word	0x00000005
        /*0740*/ 	.word	0x00000000
        /*0744*/ 	.short	0x010a
        /*0746*/ 	.byte	0x3f
	.zero		1


	//   ....[80]....
        /*0748*/ 	.word	0x0000ede0
        /*074c*/ 	.word	0x00000009
        /*0750*/ 	.word	0x00000000
        /*0754*/ 	.short	0x010a
        /*0756*/ 	.byte	0x3f
	.zero		1


	//   ....[81]....
        /*0758*/ 	.word	0x0000ee30
        /*075c*/ 	.word	0x00000011
        /*0760*/ 	.word	0x00019c60
        /*0764*/ 	.short	0x010a
        /*0766*/ 	.byte	0x3f
	.zero		1


	//   ....[82]....
        /*0768*/ 	.word	0x0000ee80
        /*076c*/ 	.word	0x00000007
        /*0770*/ 	.word	0x00019c60
        /*0774*/ 	.short	0x010a
        /*0776*/ 	.byte	0x3f
	.zero		1


	//   ....[83]....
        /*0778*/ 	.word	0x0000eed0
        /*077c*/ 	.word	0x00000011
        /*0780*/ 	.word	0x00019c80
        /*0784*/ 	.short	0x010a
        /*0786*/ 	.byte	0x3f
	.zero		1


	//----- nvinfo : EIATTR_NUM_MBARRIERS
	.align		4
.L_265:
        /*0788*/ 	.byte	0x03, 0x38
        /*078a*/ 	.short	0x0016


	//----- nvinfo : EIATTR_EXIT_INSTR_OFFSETS
	.align		4
        /*078c*/ 	.byte	0x04, 0x1c
        /*078e*/ 	.short	(.L_267 - .L_266)


	//   ....[0]....
.L_266:
        /*0790*/ 	.word	0x00000a00


	//   ....[1]....
        /*0794*/ 	.word	0x0000b1d0


	//   ....[2]....
        /*0798*/ 	.word	0x0000e570


	//----- nvinfo : EIATTR_MAX_THREADS
	.align		4
.L_267:
        /*079c*/ 	.byte	0x04, 0x05
        /*079e*/ 	.short	(.L_269 - .L_268)
.L_268:
        /*07a0*/ 	.word	0x00000200
        /*07a4*/ 	.word	0x00000001
        /*07a8*/ 	.word	0x00000001


	//----- nvinfo : EIATTR_CRS_STACK_SIZE
	.align		4
.L_269:
        /*07ac*/ 	.byte	0x04, 0x1e
        /*07ae*/ 	.short	(.L_271 - .L_270)
.L_270:
        /*07b0*/ 	.word	0x00000000


	//----- nvinfo : EIATTR_CBANK_PARAM_SIZE
	.align		4
.L_271:
        /*07b4*/ 	.byte	0x03, 0x19
        /*07b6*/ 	.short	0x0bf0


	//----- nvinfo : EIATTR_PARAM_CBANK
	.align		4
        /*07b8*/ 	.byte	0x04, 0x0a
        /*07ba*/ 	.short	(.L_273 - .L_272)
	.align		4
.L_272:
        /*07bc*/ 	.word	index@(.nv.constant0._ZN7cutlass13device_kernelIN5flash11enable_sm90INS1_16FlashAttnFwdSm90INS1_25CollectiveMainloopFwdSm90ILi2EN4cute5tupleIJNS5_1CILi1EEES8_S8_EEENS6_IJNS7_ILi192EEENS7_ILi128EEENS7_ILi96EEEEEELi96ENS_12float_e4m3_tEfNS_4arch4Sm90ELb1ELb0ELb1ELb0ELb0ELb0ELb0ELb1ELb1ELb0ELb0ELb0EEENS1_21CollectiveEpilogueFwdINS6_IJSA_SC_SB_EEES9_NS_10bfloat16_tESG_Li384ELb0ELb0ELb0ELb1EEENS1_30DynamicPersistentTileSchedulerILi384ELi128ELb0ELb0ELb1EEEEEEEEEvNT_6ParamsE)
        /*07c0*/ 	.short	0x0210
        /*07c2*/ 	.short	0x0bf0


	//----- nvinfo : EIATTR_SW_WAR
	.align		4
.L_273:
        /*07c4*/ 	.byte	0x04, 0x36
        /*07c6*/ 	.short	(.L_275 - .L_274)
.L_274:
        /*07c8*/ 	.word	0x00000008
.L_275:


//--------------------- .nv.info._ZN7cutlass13device_kernelIN5flash11enable_sm90INS1_16FlashAttnFwdSm90INS1_25CollectiveMainloopFwdSm90ILi2EN4cute5tupleIJNS5_1CILi1EEES8_S8_EEENS6_IJNS7_ILi192EEENS7_ILi128EEENS7_ILi96EEEEEELi96ENS_12float_e4m3_tEfNS_4arch4Sm90ELb1ELb0ELb1ELb1ELb0ELb0ELb0ELb1ELb1ELb0ELb0ELb0EEENS1_21CollectiveEpilogueFwdINS6_IJSA_SC_SB_EEES9_NS_10bfloat16_tESG_Li384ELb1ELb0ELb0ELb1EEENS1_36VarlenDynamicPersistentTileSchedulerILi192ELi128ELi384ELi128ELb0ELb0ELb1ELb1ELb1ELb1EEEEEEEEEvNT_6ParamsE --------------------------
	.section	.nv.info._ZN7cutlass13device_kernelIN5flash11enable_sm90INS1_16FlashAttnFwdSm90INS1_25CollectiveMainloopFwdSm90ILi2EN4cute5tupleIJNS5_1CILi1EEES8_S8_EEENS6_IJNS7_ILi192EEENS7_ILi128EEENS7_ILi96EEEEEELi96ENS_12float_e4m3_tEfNS_4arch4Sm90ELb1ELb0ELb1ELb1ELb0ELb0ELb0ELb1ELb1ELb0ELb0ELb0EEENS1_21CollectiveEpilogueFwdINS6_IJSA_SC_SB_EEES9_NS_10bfloat16_tESG_Li384ELb1ELb0ELb0ELb1EEENS1_36VarlenDynamicPersistentTileSchedulerILi192ELi128ELi384ELi128ELb0ELb0ELb1ELb1ELb1ELb1EEEEEEEEEvNT_6ParamsE,"",@"SHT_CUDA_INFO"
	.sectionflags	@""
	.align	4


	//----- nvinfo : EIATTR_CUDA_API_VERSION
	.align		4
        /*0000*/ 	.byte	0x04, 0x37
        /*0002*/ 	.short	(.L_277 - .L_276)
.L_276:
        /*0004*/ 	.word	0x00000082


	//----- nvinfo : EIATTR_KPARAM_INFO
	.align		4
.L_277:
        /*0008*/ 	.byte	0x04, 0x17
        /*000a*/ 	.short	(.L_279 - .L_278)
.L_278:
        /*000c*/ 	.word	0x00000000
        /*0010*/ 	.short	0x0000
        /*0012*/ 	.short	0x0070
        /*0014*/ 	.byte	0x00, 0xf0, 0x01, 0x28


	//----- nvinfo : EIATTR_SPARSE_MMA_MASK
	.align		4
.L_279:
        /*0018*/ 	.byte	0x03, 0x50
        /*001a*/ 	.short	0x0000


	//----- nvinfo : EIATTR_MAXREG_COUNT
	.align		4
        /*001c*/ 	.byte	0x03, 0x1b
        /*001e*/ 	.short	0x0080


	//----- nvinfo : EIATTR_NUM_BARRIERS
	.align		4
        /*0020*/ 	.byte	0x02, 0x4c
        /*0022*/ 	.byte	0x09
	.zero		1


	//----- nvinfo : EIATTR_EXTERNS
	.align		4
        /*0024*/ 	.byte	0x04, 0x0f
        /*0026*/ 	.short	(.L_281 - .L_280)


	//   ....[0]....
	.align		4
.L_280:
        /*0028*/ 	.word	index@(__assertfail)


	//----- nvinfo : EIATTR_ANNOTATIONS
	.align		4
.L_281:
        /*002c*/ 	.byte	0x04, 0x55
        /*002e*/ 	.short	(.L_283 - .L_282)


	//   ....[0]....
.L_282:
        /*0030*/ 	.word	0x00000001
        /*0034*/ 	.byte	0x20, 0xbe, 0x00, 0x00, 0x01, 0x00, 0x00, 0x00, 0xa0, 0xc9, 0x00, 0x00, 0x01, 0x00, 0x00, 0x00
        /*0044*/ 	.byte	0x80, 0xca, 0x00, 0x00, 0x01, 0x00, 0x00, 0x00, 0x70, 0xe3, 0x00, 0x00, 0x01, 0x00, 0x00, 0x00
        /*0054*/ 	.byte	0xc0, 0xe3, 0x00, 0x00, 0x01, 0x00, 0x00, 0x00, 0xc0, 0xf9, 0x00, 0x00, 0x01, 0x00, 0x00, 0x00
        /*0064*/ 	.byte	0xd0, 0x05, 0x01, 0x00


	//----- nvinfo : EIATTR_MERCURY_ISA_VERSION
	.align		4
.L_283:
        /*0068*/ 	.byte	0x03, 0x5f
        /*006a*/ 	.short	0x0101


	//----- nvinfo : EIATTR_UNUSED_LOAD_BYTE_OFFSET
	.align		4
        /*006c*/ 	.byte	0x04, 0x44
        /*006e*/ 	.short	(.L_285 - .L_284)


	//   ....[0]....
.L_284:
        /*0070*/ 	.word	0x00000a30
        /*0074*/ 	.word	0x0000fff0


	//   ....[1]....
        /*0078*/ 	.word	0x0000a040
        /*007c*/ 	.word	0x0000fff0


	//----- nvinfo : EIATTR_INT_WARP_WIDE_INSTR_OFFSETS
	.align		4
.L_285:
        /*0080*/ 	.byte	0x04, 0x31
        /*0082*/ 	.short	(.L_287 - .L_286)


	//   ....[0]....
.L_286:
        /*0084*/ 	.word	0x00000160


	//   ....[1]....
        /*0088*/ 	.word	0x000001a0


	//   ....[2]....
        /*008c*/ 	.word	0x00000210


	//   ....[3]....
        /*0090*/ 	.word	0x0000d200


	//   ....[4]....
        /*0094*/ 	.word	0x0000d290


	//   ....[5]....
        /*0098*/ 	.word	0x0000d9a0


	//   ....[6]....
        /*009c*/ 	.word	0x0000f410


	//   ....[7]....
        /*00a0*/ 	.word	0x0000f4a0


	//----- nvinfo : EIATTR_COOP_GROUP_MASK_REGIDS
	.align		4
.L_287:
        /*00a4*/ 	.byte	0x04, 0x29
        /*00a6*/ 	.short	(.L_289 - .L_288)


	//   ....[0]....
.L_288:
        /*00a8*/ 	.word	0xffffffff


	//   ....[1]....
        /*00ac*/ 	.word	0xffffffff


	//   ....[2]....
        /*00b0*/ 	.word	0xffffffff


	//   ....[3]....
        /*00b4*/ 	.word	0xffffffff


	//   ....[4]....
        /*00b8*/ 	.word	0xffffffff


	//   ....[5]....
        /*00bc*/ 	.word	0xffffffff


	//   ....[6]....
        /*00c0*/ 	.word	0xffffffff


	//   ....[7]....
        /*00c4*/ 	.word	0xffffffff


	//   ....[8]....
        /*00c8*/ 	.word	0xffffffff


	//   ....[9]....
        /*00cc*/ 	.word	0xffffffff


	//   ....[10]....
        /*00d0*/ 	.word	0xffffffff


	//   ....[11]....
        /*00d4*/ 	.word	0xffffffff


	//   ....[12]....
        /*00d8*/ 	.word	0xffffffff


	//   ....[13]....
        /*00dc*/ 	.word	0xffffffff


	//   ....[14]....
        /*00e0*/ 	.word	0xffffffff


	//   ....[15]....
        /*00e4*/ 	.word	0xffffffff


	//   ....[16]....
        /*00e8*/ 	.word	0xffffffff


	//   ....[17]....
        /*00ec*/ 	.word	0xffffffff


	//   ....[18]....
        /*00f0*/ 	.word	0xffffffff


	//   ....[19]....
        /*00f4*/ 	.word	0xffffffff


	//   ....[20]....
        /*00f8*/ 	.word	0xffffffff


	//   ....[21]....
        /*00fc*/ 	.word	0xffffffff


	//   ....[22]....
        /*0100*/ 	.word	0xffffffff


	//   ....[23]....
        /*0104*/ 	.word	0xffffffff


	//   ....[24]....
        /*0108*/ 	.word	0xffffffff


	//   ....[25]....
        /*010c*/ 	.word	0xffffffff


	//   ....[26]....
        /*0110*/ 	.word	0xffffffff


	//   ....[27]....
        /*0114*/ 	.word	0xffffffff


	//   ....[28]....
        /*0118*/ 	.word	0xffffffff


	//   ....[29]....
        /*011c*/ 	.word	0xffffffff


	//   ....[30]....
        /*0120*/ 	.word	0xffffffff


	//   ....[31]....
        /*0124*/ 	.word	0xffffffff


	//   ....[32]....
        /*0128*/ 	.word	0xffffffff


	//   ....[33]....
        /*012c*/ 	.word	0xffffffff


	//   ....[34]....
        /*0130*/ 	.word	0xffffffff


	//   ....[35]....
        /*0134*/ 	.word	0xffffffff


	//   ....[36]....
        /*0138*/ 	.word	0xffffffff


	//   ....[37]....
        /*013c*/ 	.word	0xffffffff


	//   ....[38]....
        /*0140*/ 	.word	0xffffffff


	//   ....[39]....
        /*0144*/ 	.word	0xffffffff


	//   ....[40]....
        /*0148*/ 	.word	0xffffffff


	//   ....[41]....
        /*014c*/ 	.word	0xffffffff


	//   ....[42]....
        /*0150*/ 	.word	0xffffffff


	//   ....[43]....
        /*0154*/ 	.word	0xffffffff


	//   ....[44]....
        /*0158*/ 	.word	0xffffffff


	//   ....[45]....
        /*015c*/ 	.word	0xffffffff


	//   ....[46]....
        /*0160*/ 	.word	0xffffffff


	//   ....[47]....
        /*0164*/ 	.word	0xffffffff


	//   ....[48]....
        /*0168*/ 	.word	0xffffffff


	//   ....[49]....
        /*016c*/ 	.word	0xffffffff


	//   ....[50]....
        /*0170*/ 	.word	0xffffffff


	//   ....[51]....
        /*0174*/ 	.word	0xffffffff


	//   ....[52]....
        /*0178*/ 	.word	0xffffffff


	//   ....[53]....
        /*017c*/ 	.word	0xffffffff


	//   ....[54]....
        /*0180*/ 	.word	0xffffffff


	//   ....[55]....
        /*0184*/ 	.word	0xffffffff


	//   ....[56]....
        /*0188*/ 	.word	0xffffffff


	//   ....[57]....
        /*018c*/ 	.word	0xffffffff


	//   ....[58]....
        /*0190*/ 	.word	0xffffffff


	//   ....[59]....
        /*0194*/ 	.word	0xffffffff


	//   ....[60]....
        /*0198*/ 	.word	0xffffffff


	//   ....[61]....
        /*019c*/ 	.word	0xffffffff


	//   ....[62]....
        /*01a0*/ 	.word	0xffffffff


	//   ....[63]....
        /*01a4*/ 	.word	0xffffffff


	//   ....[64]....
        /*01a8*/ 	.word	0xffffffff


	//   ....[65]....
        /*01ac*/ 	.word	0xffffffff


	//   ....[66]....
        /*01b0*/ 	.word	0xffffffff


	//   ....[67]....
        /*01b4*/ 	.word	0xffffffff


	//   ....[68]....
        /*01b8*/ 	.word	0xffffffff


	//   ....[69]....
        /*01bc*/ 	.word	0xffffffff


	//   ....[70]....
        /*01c0*/ 	.word	0xffffffff


	//   ....[71]....
        /*01c4*/ 	.word	0xffffffff


	//   ....[72]....
        /*01c8*/ 	.word	0xffffffff


	//   ....[73]....
        /*01cc*/ 	.word	0xffffffff


	//   ....[74]....
        /*01d0*/ 	.word	0xffffffff


	//   ....[75]....
        /*01d4*/ 	.word	0xffffffff


	//   ....[76]....
        /*01d8*/ 	.word	0xffffffff


	//   ....[77]....
        /*01dc*/ 	.word	0xffffffff


	//   ....[78]....
        /*01e0*/ 	.word	0xffffffff


	//   ....[79]....
        /*01e4*/ 	.word	0xffffffff


	//   ....[80]....
        /*01e8*/ 	.word	0xffffffff


	//   ....[81]....
        /*01ec*/ 	.word	0xffffffff


	//   ....[82]....
        /*01f0*/ 	.word	0xffffffff


	//   ....[83]....
        /*01f4*/ 	.word	0x0500000f


	//   ....[84]....
        /*01f8*/ 	.word	0x0500000f


	//----- nvinfo : EIATTR_COOP_GROUP_INSTR_OFFSETS
	.align		4
.L_289:
        /*01fc*/ 	.byte	0x04, 0x28
        /*01fe*/ 	.short	(.L_291 - .L_290)


	//   ....[0]....
.L_290:
        /*0200*/ 	.word	0x00000060


	//   ....[1]....
        /*0204*/ 	.word	0x00000170


	//   ....[2]....
        /*0208*/ 	.word	0x000001c0


	//   ....[3]....
        /*020c*/ 	.word	0x000003f0


	//   ....[4]....
        /*0210*/ 	.word	0x00000550


	//   ....[5]....
        /*0214*/ 	.word	0x00000670


	//   ....[6]....
        /*0218*/ 	.word	0x000007d0


	//   ....[7]....
        /*021c*/ 	.word	0x00001510


	//   ....[8]....
        /*0220*/ 	.word	0x00002d20


	//   ....[9]....
        /*0224*/ 	.word	0x00002d80


	//   ....[10]....
        /*0228*/ 	.word	0x000037c0


	//   ....[11]....
        /*022c*/ 	.word	0x00003860


	//   ....[12]....
        /*0230*/ 	.word	0x00005800


	//   ....[13]....
        /*0234*/ 	.word	0x00005960


	//   ....[14]....
        /*0238*/ 	.word	0x00006210


	//   ....[15]....
        /*023c*/ 	.word	0x000062c0


	//   ....[16]....
        /*0240*/ 	.word	0x000081c0


	//   ....[17]....
        /*0244*/ 	.word	0x00008210


	//   ....[18]....
        /*0248*/ 	.word	0x000082a0


	//   ....[19]....
        /*024c*/ 	.word	0x000082d0


	//   ....[20]....
        /*0250*/ 	.word	0x000099a0


	//   ....[21]....
        /*0254*/ 	.word	0x000099c0


	//   ....[22]....
        /*0258*/ 	.word	0x00009a30


	//   ....[23]....
        /*025c*/ 	.word	0x00009a40


	//   ....[24]....
        /*0260*/ 	.word	0x0000a720


	//   ....[25]....
        /*0264*/ 	.word	0x0000a730


	//   ....[26]....
        /*0268*/ 	.word	0x0000a740


	//   ....[27]....
        /*026c*/ 	.word	0x0000a750


	//   ....[28]....
        /*0270*/ 	.word	0x0000a760


	//   ....[29]....
        /*0274*/ 	.word	0x0000a770


	//   ....[30]....
        /*0278*/ 	.word	0x0000a780


	//   ....[31]....
        /*027c*/ 	.word	0x0000a790


	//   ....[32]....
        /*0280*/ 	.word	0x0000a7c0


	//   ....[33]....
        /*0284*/ 	.word	0x0000a7d0


	//   ....[34]....
        /*0288*/ 	.word	0x0000a7e0


	//   ....[35]....
        /*028c*/ 	.word	0x0000a810


	//   ....[36]....
        /*0290*/ 	.word	0x0000a840


	//   ....[37]....
        /*0294*/ 	.word	0x0000a850


	//   ....[38]....
        /*0298*/ 	.word	0x0000a880


	//   ....[39]....
        /*029c*/ 	.word	0x0000a890


	//   ....[40]....
        /*02a0*/ 	.word	0x0000a8c0


	//   ....[41]....
        /*02a4*/ 	.word	0x0000a8d0


	//   ....[42]....
        /*02a8*/ 	.word	0x0000a900


	//   ....[43]....
        /*02ac*/ 	.word	0x0000a910


	//   ....[44]....
        /*02b0*/ 	.word	0x0000a940


	//   ....[45]....
        /*02b4*/ 	.word	0x0000a950


	//   ....[46]....
        /*02b8*/ 	.word	0x0000a960


	//   ....[47]....
        /*02bc*/ 	.word	0x0000a990


	//   ....[48]....
        /*02c0*/ 	.word	0x0000bdf0


	//   ....[49]....
        /*02c4*/ 	.word	0x0000bfd0


	//   ....[50]....
        /*02c8*/ 	.word	0x0000c000


	//   ....[51]....
        /*02cc*/ 	.word	0x0000c030


	//   ....[52]....
        /*02d0*/ 	.word	0x0000c060


	//   ....[53]....
        /*02d4*/ 	.word	0x0000c090


	//   ....[54]....
        /*02d8*/ 	.word	0x0000c0d0


	//   ....[55]....
        /*02dc*/ 	.word	0x0000c250


	//   ....[56]....
        /*02e0*/ 	.word	0x0000c280


	//   ....[57]....
        /*02e4*/ 	.word	0x0000c2b0


	//   ....[58]....
        /*02e8*/ 	.word	0x0000c2e0


	//   ....[59]....
        /*02ec*/ 	.word	0x0000c310


	//   ....[60]....
        /*02f0*/ 	.word	0x0000c350


	//   ....[61]....
        /*02f4*/ 	.word	0x0000c3e0


	//   ....[62]....
        /*02f8*/ 	.word	0x0000c470


	//   ....[63]....
        /*02fc*/ 	.word	0x0000c520


	//   ....[64]....
        /*0300*/ 	.word	0x0000db10


	//   ....[65]....
        /*0304*/ 	.word	0x0000fb80


	//   ....[66]....
        /*0308*/ 	.word	0x0000fbb0


	//   ....[67]....
        /*030c*/ 	.word	0x0000fbe0


	//   ....[68]....
        /*0310*/ 	.word	0x0000fc20


	//   ....[69]....
        /*0314*/ 	.word	0x0000fc30


	//   ....[70]....
        /*0318*/ 	.word	0x0000fc60


	//   ....[71]....
        /*031c*/ 	.word	0x0000fc90


	//   ....[72]....
        /*0320*/ 	.word	0x0000fca0


	//   ....[73]....
        /*0324*/ 	.word	0x0000fde0


	//   ....[74]....
        /*0328*/ 	.word	0x0000fe10


	//   ....[75]....
        /*032c*/ 	.word	0x0000fe40


	//   ....[76]....
        /*0330*/ 	.word	0x0000fe70


	//   ....[77]....
        /*0334*/ 	.word	0x0000fea0


	//   ....[78]....
        /*0338*/ 	.word	0x0000fee0


	//   ....[79]....
        /*033c*/ 	.word	0x0000ff90


	//   ....[80]....
        /*0340*/ 	.word	0x00010030


	//   ....[81]....
        /*0344*/ 	.word	0x000100e0


	//   ....[82]....
        /*0348*/ 	.word	0x000106f0


	//   ....[83]....
        /*034c*/ 	.word	0x00010cc0


	//   ....[84]....
        /*0350*/ 	.word	0x00011130


	//----- nvinfo : EIATTR_REG_RECONFIG
	.align		4
.L_291:
        /*0354*/ 	.byte	0x01, 0x54
	.zero		2


	//----- nvinfo : EIATTR_SYSCALL_OFFSETS
	.align		4
        /*0358*/ 	.byte	0x04, 0x46
        /*035a*/ 	.short	(.L_293 - .L_292)


	//   ....[0]....
.L_292:
        /*035c*/ 	.word	0x000016f0


	//   ....[1]....
        /*0360*/ 	.word	0x0000d420


	//   ....[2]....
        /*0364*/ 	.word	0x0000d560


	//   ....[3]....
        /*0368*/ 	.word	0x0000d6a0


	//   ....[4]....
        /*036c*/ 	.word	0x0000d7c0


	//----- nvinfo : EIATTR_MBARRIER_INSTR_OFFSETS
	.align		4
.L_293:
        /*0370*/ 	.byte	0x04, 0x39
        /*0372*/ 	.short	(.L_295 - .L_294)


	//   ....[0]....
.L_294:
        /*0374*/ 	.word	0x000002a0
        /*0378*/ 	.word	0x000000ff
        /*037c*/ 	.word	0x00019c00
        /*0380*/ 	.short	0x0100
        /*0382*/ 	.byte	0x08
	.zero		1


	//   ....[1]....
        /*0384*/ 	.word	0x000002b0
        /*0388*/ 	.word	0x000000ff
        /*038c*/ 	.word	0x00019c20
        /*0390*/ 	.short	0x0100
        /*0392*/ 	.byte	0x08
	.zero		1


	//   ....[2]....
        /*0394*/ 	.word	0x000003a0
        /*0398*/ 	.word	0x000000ff
        /*039c*/ 	.word	0x00019c30
        /*03a0*/ 	.short	0x0100
        /*03a2*/ 	.byte	0x08
	.zero		1


	//   ....[3]....
        /*03a4*/ 	.word	0x000003b0
        /*03a8*/ 	.word	0x000000ff
        /*03ac*/ 	.word	0x00019c40
        /*03b0*/ 	.short	0x0100
        /*03b2*/ 	.byte	0x08
	.zero		1


	//   ....[4]....
        /*03b4*/ 	.word	0x000003c0
        /*03b8*/ 	.word	0x000000ff
        /*03bc*/ 	.word	0x00019c38
        /*03c0*/ 	.short	0x0100
        /*03c2*/ 	.byte	0x08
	.zero		1


	//   ....[5]....
        /*03c4*/ 	.word	0x000003d0
        /*03c8*/ 	.word	0x000000ff
        /*03cc*/ 	.word	0x00019c48
        /*03d0*/ 	.short	0x0100
        /*03d2*/ 	.byte	0x08
	.zero		1


	//   ....[6]....
        /*03d4*/ 	.word	0x00000500
        /*03d8*/ 	.word	0x000000ff
        /*03dc*/ 	.word	0x00019c50
        /*03e0*/ 	.short	0x0100
        /*03e2*/ 	.byte	0x08
	.zero		1


	//   ....[7]....
        /*03e4*/ 	.word	0x00000510
        /*03e8*/ 	.word	0x000000ff
        /*03ec*/ 	.word	0x00019c60
        /*03f0*/ 	.short	0x0100
        /*03f2*/ 	.byte	0x08
	.zero		1


	//   ....[8]....
        /*03f4*/ 	.word	0x00000520
        /*03f8*/ 	.word	0x000000ff
        /*03fc*/ 	.word	0x00019c58
        /*0400*/ 	.short	0x0100
        /*0402*/ 	.byte	0x08
	.zero		1


	//   ....[9]....
        /*0404*/ 	.word	0x00000530
        /*0408*/ 	.word	0x000000ff
        /*040c*/ 	.word	0x00019c68
        /*0410*/ 	.short	0x0100
        /*0412*/ 	.byte	0x08
	.zero		1


	//   ....[10]....
        /*0414*/ 	.word	0x00000620
        /*0418*/ 	.word	0x000000ff
        /*041c*/ 	.word	0x00019c70
        /*0420*/ 	.short	0x0100
        /*0422*/ 	.byte	0x06
	.zero		1


	//   ....[11]....
        /*0424*/ 	.word	0x00000630
        /*0428*/ 	.word	0x000000ff
        /*042c*/ 	.word	0x00019c80
        /*0430*/ 	.short	0x0100
        /*0432*/ 	.byte	0x06
	.zero		1


	//   ....[12]....
        /*0434*/ 	.word	0x00000640
        /*0438*/ 	.word	0x000000ff
        /*043c*/ 	.word	0x00019c78
        /*0440*/ 	.short	0x0100
        /*0442*/ 	.byte	0x06
	.zero		1


	//   ....[13]....
        /*0444*/ 	.word	0x00000650
        /*0448*/ 	.word	0x000000ff
        /*044c*/ 	.word	0x00019c88
        /*0450*/ 	.short	0x0100
        /*0452*/ 	.byte	0x06
	.zero		1


	//   ....[14]....
        /*0454*/ 	.word	0x00000780
        /*0458*/ 	.word	0x000000ff
        /*045c*/ 	.word	0x00019c90
        /*0460*/ 	.short	0x0100
        /*0462*/ 	.byte	0x08
	.zero		1


	//   ....[15]....
        /*0464*/ 	.word	0x00000790
        /*0468*/ 	.word	0x000000ff
        /*046c*/ 	.word	0x00019ca0
        /*0470*/ 	.short	0x0100
        /*0472*/ 	.byte	0x08
	.zero		1


	//   ....[16]....
        /*0474*/ 	.word	0x000007a0
        /*0478*/ 	.word	0x000000ff
        /*047c*/ 	.word	0x00019c98
        /*0480*/ 	.short	0x0100
        /*0482*/ 	.byte	0x08
	.zero		1


	//   ....[17]....
        /*0484*/ 	.word	0x000007b0
        /*0488*/ 	.word	0x000000ff
        /*048c*/ 	.word	0x00019ca8
        /*0490*/ 	.short	0x0100
        /*0492*/ 	.byte	0x08
	.zero		1


	//   ....[18]....
        /*0494*/ 	.word	0x000008e0
        /*0498*/ 	.word	0x000000ff
        /*049c*/ 	.word	0x00019cb0
        /*04a0*/ 	.short	0x0100
        /*04a2*/ 	.byte	0x08
	.zero		1


	//   ....[19]....
        /*04a4*/ 	.word	0x000008f0
        /*04a8*/ 	.word	0x000000ff
        /*04ac*/ 	.word	0x00019cc0
        /*04b0*/ 	.short	0x0100
        /*04b2*/ 	.byte	0x08
	.zero		1


	//   ....[20]....
        /*04b4*/ 	.word	0x00000900
        /*04b8*/ 	.word	0x000000ff
        /*04bc*/ 	.word	0x00019cb8
        /*04c0*/ 	.short	0x0100
        /*04c2*/ 	.byte	0x08
	.zero		1


	//   ....[21]....
        /*04c4*/ 	.word	0x00000910
        /*04c8*/ 	.word	0x000000ff
        /*04cc*/ 	.word	0x00019cc8
        /*04d0*/ 	.short	0x0100
        /*04d2*/ 	.byte	0x08
	.zero		1


	//   ....[22]....
        /*04d4*/ 	.word	0x00001a20
        /*04d8*/ 	.word	0x000000ff
        /*04dc*/ 	.word	0x00019c00
        /*04e0*/ 	.short	0x010a
        /*04e2*/ 	.byte	0x2c
	.zero		1


	//   ....[23]....
        /*04e4*/ 	.word	0x00001ac0
        /*04e8*/ 	.word	0x00000002
        /*04ec*/ 	.word	0x00019c30
        /*04f0*/ 	.short	0x010a
        /*04f2*/ 	.byte	0x3f
	.zero		1


	//   ....[24]....
        /*04f4*/ 	.word	0x00001b30
        /*04f8*/ 	.word	0x00000002
        /*04fc*/ 	.word	0x00019c30
        /*0500*/ 	.short	0x010a
        /*0502*/ 	.byte	0x3f
	.zero		1


	//   ....[25]....
        /*0504*/ 	.word	0x00003ac0
        /*0508*/ 	.word	0x00000030
        /*050c*/ 	.word	0x00000000
        /*0510*/ 	.short	0x0101
        /*0512*/ 	.byte	0x3f
	.zero		1


	//   ....[26]....
        /*0514*/ 	.word	0x000046e0
        /*0518*/ 	.word	0x000000ff
        /*051c*/ 	.word	0x00019c30
        /*0520*/ 	.short	0x010a
        /*0522*/ 	.byte	0x16
	.zero		1


	//   ....[27]....
        /*0524*/ 	.word	0x00004720
        /*0528*/ 	.word	0x000000ff
        /*052c*/ 	.word	0x00019c30
        /*0530*/ 	.short	0x010a
        /*0532*/ 	.byte	0x16
	.zero		1


	//   ....[28]....
        /*0534*/ 	.word	0x00004880
        /*0538*/ 	.word	0x000000ff
        /*053c*/ 	.word	0x00019c50
        /*0540*/ 	.short	0x010a
        /*0542*/ 	.byte	0x0e
	.zero		1


	//   ....[29]....
        /*0544*/ 	.word	0x00004cd0
        /*0548*/ 	.word	0x000000ff
        /*054c*/ 	.word	0x00019c50
        /*0550*/ 	.short	0x010a
        /*0552*/ 	.byte	0x0e
	.zero		1


	//   ....[30]....
        /*0554*/ 	.word	0x00006af0
        /*0558*/ 	.word	0x00000002
        /*055c*/ 	.word	0x00000000
        /*0560*/ 	.short	0x0101
        /*0562*/ 	.byte	0x3f
	.zero		1


	//   ....[31]....
        /*0564*/ 	.word	0x00006de0
        /*0568*/ 	.word	0x000000ff
        /*056c*/ 	.word	0x00000000
        /*0570*/ 	.short	0x0101
        /*0572*/ 	.byte	0x06
	.zero		1


	//   ....[32]....
        /*0574*/ 	.word	0x000073a0
        /*0578*/ 	.word	0x000000ff
        /*057c*/ 	.word	0x00019c30
        /*0580*/ 	.short	0x010a
        /*0582*/ 	.byte	0x06
	.zero		1


	//   ....[33]....
        /*0584*/ 	.word	0x000073e0
        /*0588*/ 	.word	0x000000ff
        /*058c*/ 	.word	0x00019c30
        /*0590*/ 	.short	0x010a
        /*0592*/ 	.byte	0x06
	.zero		1


	//   ....[34]....
        /*0594*/ 	.word	0x00007540
        /*0598*/ 	.word	0x000000ff
        /*059c*/ 	.word	0x00019c50
        /*05a0*/ 	.short	0x010a
        /*05a2*/ 	.byte	0x0e
	.zero		1


	//   ....[35]....
        /*05a4*/ 	.word	0x00008170
        /*05a8*/ 	.word	0x000000ff
        /*05ac*/ 	.word	0x00019c50
        /*05b0*/ 	.short	0x010a
        /*05b2*/ 	.byte	0x0e
	.zero		1


	//   ....[36]....
        /*05b4*/ 	.word	0x00008ea0
        /*05b8*/ 	.word	0x00000002
        /*05bc*/ 	.word	0x00000000
        /*05c0*/ 	.short	0x0101
        /*05c2*/ 	.byte	0x3f
	.zero		1


	//   ....[37]....
        /*05c4*/ 	.word	0x000091b0
        /*05c8*/ 	.word	0x000000ff
        /*05cc*/ 	.word	0x00000000
        /*05d0*/ 	.short	0x0101
        /*05d2*/ 	.byte	0x06
	.zero		1


	//   ....[38]....
        /*05d4*/ 	.word	0x000096e0
        /*05d8*/ 	.word	0x000000ff
        /*05dc*/ 	.word	0x00019c50
        /*05e0*/ 	.short	0x010a
        /*05e2*/ 	.byte	0x10
	.zero		1


	//   ....[39]....
        /*05e4*/ 	.word	0x00009720
        /*05e8*/ 	.word	0x000000ff
        /*05ec*/ 	.word	0x00019c50
        /*05f0*/ 	.short	0x010a
        /*05f2*/ 	.byte	0x10
	.zero		1


	//   ....[40]....
        /*05f4*/ 	.word	0x00009d20
        /*05f8*/ 	.word	0x000000ff
        /*05fc*/ 	.word	0x00000000
        /*0600*/ 	.short	0x0101
        /*0602*/ 	.byte	0x04
	.zero		1


	//   ....[41]....
        /*0604*/ 	.word	0x0000b200
        /*0608*/ 	.word	0x00000003
        /*060c*/ 	.word	0x00000000
        /*0610*/ 	.short	0x0101
        /*0612*/ 	.byte	0x3f
	.zero		1


	//   ....[42]....
        /*0614*/ 	.word	0x0000dd20
        /*0618*/ 	.word	0x00000005
        /*061c*/ 	.word	0x00019c80
        /*0620*/ 	.short	0x010a
        /*0622*/ 	.byte	0x3f
	.zero		1


	//   ....[43]....
        /*0624*/ 	.word	0x0000df60
        /*0628*/ 	.word	0x00000005
        /*062c*/ 	.word	0x00019c40
        /*0630*/ 	.short	0x010a
        /*0632*/ 	.byte	0x3f
	.zero		1


	//   ....[44]....
        /*0634*/ 	.word	0x0000e400
        /*0638*/ 	.word	0x000000ff
        /*063c*/ 	.word	0x00019c20
        /*0640*/ 	.short	0x010a
        /*0642*/ 	.byte	0x28
	.zero		1


	//   ....[45]....
        /*0644*/ 	.word	0x0000e6c0
        /*0648*/ 	.word	0x00000007
        /*064c*/ 	.word	0x00019c80
        /*0650*/ 	.short	0x010a
        /*0652*/ 	.byte	0x3f
	.zero		1


	//   ....[46]....
        /*0654*/ 	.word	0x0000eaf0
        /*0658*/ 	.word	0x00000007
        /*065c*/ 	.word	0x00019c40
        /*0660*/ 	.short	0x010a
        /*0662*/ 	.byte	0x3f
	.zero		1


	//   ....[47]....
        /*0664*/ 	.word	0x0000efa0
        /*0668*/ 	.word	0x0000000c
        /*066c*/ 	.word	0x00019c70
        /*0670*/ 	.short	0x010a
        /*0672*/ 	.byte	0x3f
	.zero		1


	//   ....[48]....
        /*0674*/ 	.word	0x0000f010
        /*0678*/ 	.word	0x0000000c
        /*067c*/ 	.word	0x00019c60
        /*0680*/ 	.short	0x010a
        /*0682*/ 	.byte	0x3f
	.zero		1


	//   ....[49]....
        /*0684*/ 	.word	0x0000f340
        /*0688*/ 	.word	0x0000000c
        /*068c*/ 	.word	0x00019c50
        /*0690*/ 	.short	0x0101
        /*0692*/ 	.byte	0x3f
	.zero		1


	//   ....[50]....
        /*0694*/ 	.word	0x0000f3b0
        /*0698*/ 	.word	0x00000003
        /*069c*/ 	.word	0x00000000
        /*06a0*/ 	.short	0x0101
        /*06a2*/ 	.byte	0x3f
	.zero		1


	//   ....[51]....
        /*06a4*/ 	.word	0x0000f570
        /*06a8*/ 	.word	0x00000002
        /*06ac*/ 	.word	0x00019c70
        /*06b0*/ 	.short	0x010a
        /*06b2*/ 	.byte	0x3f
	.zero		1


	//   ....[52]....
        /*06b4*/ 	.word	0x0000f5e0
        /*06b8*/ 	.word	0x00000002
        /*06bc*/ 	.word	0x00019c60
        /*06c0*/ 	.short	0x010a
        /*06c2*/ 	.byte	0x3f
	.zero		1


	//   ....[53]....
        /*06c4*/ 	.word	0x0000f910
        /*06c8*/ 	.word	0x00000002
        /*06cc*/ 	.word	0x00019c50
        /*06d0*/ 	.short	0x0101
        /*06d2*/ 	.byte	0x3f
	.zero		1


	//   ....[54]....
        /*06d4*/ 	.word	0x0000f9a0
        /*06d8*/ 	.word	0x00000000
        /*06dc*/ 	.word	0x00000000
        /*06e0*/ 	.short	0x0101
        /*06e2*/ 	.byte	0x3f
	.zero		1


	//   ....[55]....
        /*06e4*/ 	.word	0x00010670
        /*06e8*/ 	.word	0x00000006
        /*06ec*/ 	.word	0x00019c20
        /*06f0*/ 	.short	0x010a
        /*06f2*/ 	.byte	0x3f
	.zero		1


	//   ....[56]....
        /*06f4*/ 	.word	0x00010810
        /*06f8*/ 	.word	0x00000005
        /*06fc*/ 	.word	0x00000000
        /*0700*/ 	.short	0x010a
        /*0702*/ 	.byte	0x3f
	.zero		1


	//   ....[57]....
        /*0704*/ 	.word	0x00010880
        /*0708*/ 	.word	0x00000009
        /*070c*/ 	.word	0x00000000
        /*0710*/ 	.short	0x010a
        /*0712*/ 	.byte	0x3f
	.zero		1


	//   ....[58]....
        /*0714*/ 	.word	0x000108d0
        /*0718*/ 	.word	0x00000011
        /*071c*/ 	.word	0x00019c60
        /*0720*/ 	.short	0x010a
        /*0722*/ 	.byte	0x3f
	.zero		1


	//   ....[59]....
        /*0724*/ 	.word	0x00010920
        /*0728*/ 	.word	0x00000007
        /*072c*/ 	.word	0x00019c60
        /*0730*/ 	.short	0x010a
        /*0732*/ 	.byte	0x3f
	.zero		1


	//   ....[60]....
        /*0734*/ 	.word	0x00010960
        /*0738*/ 	.word	0x00000011
        /*073c*/ 	.word	0x00019c80
        /*0740*/ 	.short	0x010a
        /*0742*/ 	.byte	0x3f
	.zero		1


	//   ....[61]....
        /*0744*/ 	.word	0x00010980
        /*0748*/ 	.word	0x00000007
        /*074c*/ 	.word	0x00019c80
        /*0750*/ 	.short	0x010a
        /*0752*/ 	.byte	0x3f
	.zero		1


	//   ....[62]....
        /*0754*/ 	.word	0x000109f0
        /*0758*/ 	.word	0x00000003
        /*075c*/ 	.word	0x00019c00
        /*0760*/ 	.short	0x010a
        /*0762*/ 	.byte	0x3f
	.zero		1


	//   ....[63]....
        /*0764*/ 	.word	0x00010a40
        /*0768*/ 	.word	0x00000002
        /*076c*/ 	.word	0x00019c30
        /*0770*/ 	.short	0x010a
        /*0772*/ 	.byte	0x3f
	.zero		1


	//   ....[64]....
        /*0774*/ 	.word	0x00010aa0
        /*0778*/ 	.word	0x00000007
        /*077c*/ 	.word	0x00019c30
        /*0780*/ 	.short	0x010a
        /*0782*/ 	.byte	0x3f
	.zero		1


	//   ....[65]....
        /*0784*/ 	.word	0x00010b00
        /*0788*/ 	.word	0x0000002d
        /*078c*/ 	.word	0x00019c50
        /*0790*/ 	.short	0x010a
        /*0792*/ 	.byte	0x3f
	.zero		1


	//   ....[66]....
        /*0794*/ 	.word	0x00010b60
        /*0798*/ 	.word	0x00000007
        /*079c*/ 	.word	0x00019c30
        /*07a0*/ 	.short	0x010a
        /*07a2*/ 	.byte	0x3f
	.zero		1


	//   ....[67]....
        /*07a4*/ 	.word	0x00010bc0
        /*07a8*/ 	.word	0x0000000f
        /*07ac*/ 	.word	0x00019c50
        /*07b0*/ 	.short	0x010a
        /*07b2*/ 	.byte	0x3f
	.zero		1


	//   ....[68]....
        /*07b4*/ 	.word	0x00010c20
        /*07b8*/ 	.word	0x00000005
        /*07bc*/ 	.word	0x00019c50
        /*07c0*/ 	.short	0x010a
        /*07c2*/ 	.byte	0x3f
	.zero		1


	//   ....[69]....
        /*07c4*/ 	.word	0x00010d70
        /*07c8*/ 	.word	0x00000005
        /*07cc*/ 	.word	0x00019c80
        /*07d0*/ 	.short	0x010a
        /*07d2*/ 	.byte	0x3f
	.zero		1


	//   ....[70]....
        /*07d4*/ 	.word	0x00010dc0
        /*07d8*/ 	.word	0x00000005
        /*07dc*/ 	.word	0x00019c40
        /*07e0*/ 	.short	0x010a
        /*07e2*/ 	.byte	0x3f
	.zero		1


	//   ....[71]....
        /*07e4*/ 	.word	0x00010e20
        /*07e8*/ 	.word	0x00000003
        /*07ec*/ 	.word	0x00019c20
        /*07f0*/ 	.short	0x010a
        /*07f2*/ 	.byte	0x3f
	.zero		1


	//   ....[72]....
        /*07f4*/ 	.word	0x00010e70
        /*07f8*/ 	.word	0x00000007
        /*07fc*/ 	.word	0x00019c80
        /*0800*/ 	.short	0x010a
        /*0802*/ 	.byte	0x3f
	.zero		1


	//   ....[73]....
        /*0804*/ 	.word	0x00010ec0
        /*0808*/ 	.word	0x00000007
        /*080c*/ 	.word	0x00019c40
        /*0810*/ 	.short	0x010a
        /*0812*/ 	.byte	0x3f
	.zero		1


	//   ....[74]....
        /*0814*/ 	.word	0x00010f10
        /*0818*/ 	.word	0x0000000c
        /*081c*/ 	.word	0x00019c70
        /*0820*/ 	.short	0x010a
        /*0822*/ 	.byte	0x3f
	.zero		1


	//   ....[75]....
        /*0824*/ 	.word	0x00010f60
        /*0828*/ 	.word	0x0000000c
        /*082c*/ 	.word	0x00019c60
        /*0830*/ 	.short	0x010a
        /*0832*/ 	.byte	0x3f
	.zero		1


	//   ....[76]....
        /*0834*/ 	.word	0x00010fb0
        /*0838*/ 	.word	0x00000002
        /*083c*/ 	.word	0x00019c70
        /*0840*/ 	.short	0x010a
        /*0842*/ 	.byte	0x3f
	.zero		1


	//   ....[77]....
        /*0844*/ 	.word	0x00011000
        /*0848*/ 	.word	0x00000002
        /*084c*/ 	.word	0x00019c60
        /*0850*/ 	.short	0x010a
        /*0852*/ 	.byte	0x3f
	.zero		1


	//   ....[78]....
        /*0854*/ 	.word	0x00011050
        /*0858*/ 	.word	0x00000006
        /*085c*/ 	.word	0x00019c20
        /*0860*/ 	.short	0x010a
        /*0862*/ 	.byte	0x3f
	.zero		1


	//   ....[79]....
        /*0864*/ 	.word	0x000111f0
        /*0868*/ 	.word	0x00000005
        /*086c*/ 	.word	0x00000000
        /*0870*/ 	.short	0x010a
        /*0872*/ 	.byte	0x3f
	.zero		1


	//   ....[80]....
        /*0874*/ 	.word	0x00011240
        /*0878*/ 	.word	0x00000009
        /*087c*/ 	.word	0x00000000
        /*0880*/ 	.short	0x010a
        /*0882*/ 	.byte	0x3f
	.zero		1


	//   ....[81]....
        /*0884*/ 	.word	0x00011290
        /*0888*/ 	.word	0x00000011
        /*088c*/ 	.word	0x00019c60
        /*0890*/ 	.short	0x010a
        /*0892*/ 	.byte	0x3f
	.zero		1


	//   ....[82]....
        /*0894*/ 	.word	0x000112e0
        /*0898*/ 	.word	0x00000007
        /*089c*/ 	.word	0x00019c60
        /*08a0*/ 	.short	0x010a
        /*08a2*/ 	.byte	0x3f
	.zero		1


	//   ....[83]....
        /*08a4*/ 	.word	0x00011330
        /*08a8*/ 	.word	0x00000011
        /*08ac*/ 	.word	0x00019c80
        /*08b0*/ 	.short	0x010a
        /*08b2*/ 	.byte	0x3f
	.zero		1


	//----- nvinfo : EIATTR_NUM_MBARRIERS
	.align		4
.L_295:
        /*08b4*/ 	.byte	0x03, 0x38
        /*08b6*/ 	.short	0x0016


	//----- nvinfo : EIATTR_EXIT_INSTR_OFFSETS
	.align		4
        /*08b8*/ 	.byte	0x04, 0x1c
        /*08ba*/ 	.short	(.L_297 - .L_296)


	//   ....[0]....
.L_296:
        /*08bc*/ 	.word	0x00000a70


	//   ....[1]....
        /*08c0*/ 	.word	0x0000bda0


	//   ....[2]....
        /*08c4*/ 	.word	0x000109d0


	//----- nvinfo : EIATTR_MAX_THREADS
	.align		4
.L_297:
        /*08c8*/ 	.byte	0x04, 0x05
        /*08ca*/ 	.short	(.L_299 - .L_298)
.L_298:
        /*08cc*/ 	.word	0x00000200
        /*08d0*/ 	.word	0x00000001
        /*08d4*/ 	.word	0x00000001


	//----- nvinfo : EIATTR_CRS_STACK_SIZE
	.align		4
.L_299:
        /*08d8*/ 	.byte	0x04, 0x1e
        /*08da*/ 	.short	(.L_301 - .L_300)
.L_300:
        /*08dc*/ 	.word	0x00000000


	//----- nvinfo : EIATTR_CBANK_PARAM_SIZE
	.align		4
.L_301:
        /*08e0*/ 	.byte	0x03, 0x19
        /*08e2*/ 	.short	0x0a70


	//----- nvinfo : EIATTR_PARAM_CBANK
	.align		4
        /*08e4*/ 	.byte	0x04, 0x0a
        /*08e6*/ 	.short	(.L_303 - .L_302)
	.align		4
.L_302:
        /*08e8*/ 	.word	index@(.nv.constant0._ZN7cutlass13device_kernelIN5flash11enable_sm90INS1_16FlashAttnFwdSm90INS1_25CollectiveMainloopFwdSm90ILi2EN4cute5tupleIJNS5_1CILi1EEES8_S8_EEENS6_IJNS7_ILi192EEENS7_ILi128EEENS7_ILi96EEEEEELi96ENS_12float_e4m3_tEfNS_4arch4Sm90ELb1ELb0ELb1ELb1ELb0ELb0ELb0ELb1ELb1ELb0ELb0ELb0EEENS1_21CollectiveEpilogueFwdINS6_IJSA_SC_SB_EEES9_NS_10bfloat16_tESG_Li384ELb1ELb0ELb0ELb1EEENS1_36VarlenDynamicPersistentTileSchedulerILi192ELi128ELi384ELi128ELb0ELb0ELb1ELb1ELb1ELb1EEEEEEEEEvNT_6ParamsE)
        /*08ec*/ 	.short	0x0210
        /*08ee*/ 	.short	0x0a70


	//----- nvinfo : EIATTR_SW_WAR
	.align		4
.L_303:
        /*08f0*/ 	.byte	0x04, 0x36
        /*08f2*/ 	.short	(.L_305 - .L_304)
.L_304:
        /*08f4*/ 	.word	0x00000008
.L_305:


//--------------------- .nv.info._ZN7cutlass13device_kernelIN5flash11enable_sm90INS1_16FlashAttnFwdSm90INS1_25CollectiveMainloopFwdSm90ILi2EN4cute5tupleIJNS5_1CILi1EEES8_S8_EEENS6_IJNS7_ILi192EEENS7_ILi128EEENS7_ILi96EEEEEELi96ENS_12float_e4m3_tEfNS_4arch4Sm90ELb1ELb0ELb1ELb1ELb0ELb1ELb0ELb1ELb1ELb0ELb0ELb0EEENS1_21CollectiveEpilogueFwdINS6_IJSA_SC_SB_EEES9_NS_10bfloat16_tESG_Li384ELb1ELb0ELb0ELb1EEENS1_36VarlenDynamicPersistentTileSchedulerILi192ELi128ELi384ELi128ELb0ELb0ELb1ELb1ELb1ELb1EEEEEEEEEvNT_6ParamsE --------------------------
	.section	.nv.info._ZN7cutlass13device_kernelIN5flash11enable_sm90INS1_16FlashAttnFwdSm90INS1_25CollectiveMainloopFwdSm90ILi2EN4cute5tupleIJNS5_1CILi1EEES8_S8_EEENS6_IJNS7_ILi192EEENS7_ILi128EEENS7_ILi96EEEEEELi96ENS_12float_e4m3_tEfNS_4arch4Sm90ELb1ELb0ELb1ELb1ELb0ELb1ELb0ELb1ELb1ELb0ELb0ELb0EEENS1_21CollectiveEpilogueFwdINS6_IJSA_SC_SB_EEES9_NS_10bfloat16_tESG_Li384ELb1ELb0ELb0ELb1EEENS1_36VarlenDynamicPersistentTileSchedulerILi192ELi128ELi384ELi128ELb0ELb0ELb1ELb1ELb1ELb1EEEEEEEEEvNT_6ParamsE,"",@"SHT_CUDA_INFO"
	.sectionflags	@""
	.align	4


	//----- nvinfo : EIATTR_CUDA_API_VERSION
	.align		4
        /*0000*/ 	.byte	0x04, 0x37
        /*0002*/ 	.short	(.L_307 - .L_306)
.L_306:
        /*0004*/ 	.word	0x00000082


	//----- nvinfo : EIATTR_KPARAM_INFO
	.align		4
.L_307:
        /*0008*/ 	.byte	0x04, 0x17
        /*000a*/ 	.short	(.L_309 - .L_308)
.L_308:
        /*000c*/ 	.word	0x00000000
        /*0010*/ 	.short	0x0000
        /*0012*/ 	.short	0x0070
        /*0014*/ 	.byte	0x00, 0xf0, 0x01, 0x28


	//----- nvinfo : EIATTR_SPARSE_MMA_MASK
	.align		4
.L_309:
        /*0018*/ 	.byte	0x03, 0x50
        /*001a*/ 	.short	0x0000


	//----- nvinfo : EIATTR_MAXREG_COUNT
	.align		4
        /*001c*/ 	.byte	0x03, 0x1b
        /*001e*/ 	.short	0x0080


	//----- nvinfo : EIATTR_NUM_BARRIERS
	.align		4
        /*0020*/ 	.byte	0x02, 0x4c
        /*0022*/ 	.byte	0x10
	.zero		1


	//----- nvinfo : EIATTR_EXTERNS
	.align		4
        /*0024*/ 	.byte	0x04, 0x0f
        /*0026*/ 	.short	(.L_311 - .L_310)


	//   ....[0]....
	.align		4
.L_310:
        /*0028*/ 	.word	index@(__assertfail)


	//----- nvinfo : EIATTR_ANNOTATIONS
	.align		4
.L_311:
        /*002c*/ 	.byte	0x04, 0x55
        /*002e*/ 	.short	(.L_313 - .L_312)


	//   ....[0]....
.L_312:
        /* <DEDUP_REMOVED lines=58> */


	//----- nvinfo : EIATTR_MERCURY_ISA_VERSION
	.align		4
.L_313:
        /*03b8*/ 	.byte	0x03, 0x5f
        /*03ba*/ 	.short	0x0101


	//----- nvinfo : EIATTR_UNUSED_LOAD_BYTE_OFFSET
	.align		4
        /*03bc*/ 	.byte	0x04, 0x44
        /*03be*/ 	.short	(.L_315 - .L_314)


	//   ....[0]....
.L_314:
        /*03c0*/ 	.word	0x00000ac0
        /*03c4*/ 	.word	0x0000fff0


	//   ....[1]....
        /*03c8*/ 	.word	0x00014200
        /*03cc*/ 	.word	0x0000fff0


	//----- nvinfo : EIATTR_INT_WARP_WIDE_INSTR_OFFSETS
	.align		4
.L_315:
        /*03d0*/ 	.byte	0x04, 0x31
        /*03d2*/ 	.short	(.L_317 - .L_316)


	//   ....[0]....
.L_316:
        /*03d4*/ 	.word	0x000001b0


	//   ....[1]....
        /*03d8*/ 	.word	0x00000250


	//   ....[2]....
        /*03dc*/ 	.word	0x000002c0


	//   ....[3]....
        /*03e0*/ 	.word	0x00018940


	//   ....[4]....
        /*03e4*/ 	.word	0x000189d0


	//   ....[5]....
        /*03e8*/ 	.word	0x000190d0


	//   ....[6]....
        /*03ec*/ 	.word	0x00019110


	//   ....[7]....
        /*03f0*/ 	.word	0x00019220


	//   ....[8]....
        /*03f4*/ 	.word	0x000192e0


	//   ....[9]....
        /*03f8*/ 	.word	0x0001af40


	//   ....[10]....
        /*03fc*/ 	.word	0x0001afd0


	//----- nvinfo : EIATTR_COOP_GROUP_MASK_REGIDS
	.align		4
.L_317:
        /*0400*/ 	.byte	0x04, 0x29
        /*0402*/ 	.short	(.L_319 - .L_318)


	//   ....[0]....
.L_318:
        /*0404*/ 	.word	0xffffffff


	//   ....[1]....
        /*0408*/ 	.word	0xffffffff


	//   ....[2]....
        /*040c*/ 	.word	0xffffffff


	//   ....[3]....
        /*0410*/ 	.word	0xffffffff


	//   ....[4]....
        /*0414*/ 	.word	0xffffffff


	//   ....[5]....
        /*0418*/ 	.word	0xffffffff


	//   ....[6]....
        /*041c*/ 	.word	0xffffffff


	//   ....[7]....
        /*0420*/ 	.word	0xffffffff


	//   ....[8]....
        /*0424*/ 	.word	0xffffffff


	//   ....[9]....
        /*0428*/ 	.word	0xffffffff


	//   ....[10]....
        /*042c*/ 	.word	0xffffffff


	//   ....[11]....
        /*0430*/ 	.word	0xffffffff


	//   ....[12]....
        /*0434*/ 	.word	0xffffffff


	//   ....[13]....
        /*0438*/ 	.word	0xffffffff


	//   ....[14]....
        /*043c*/ 	.word	0xffffffff


	//   ....[15]....
        /*0440*/ 	.word	0xffffffff


	//   ....[16]....
        /*0444*/ 	.word	0xffffffff


	//   ....[17]....
        /*0448*/ 	.word	0xffffffff


	//   ....[18]....
        /*044c*/ 	.word	0xffffffff


	//   ....[19]....
        /*0450*/ 	.word	0xffffffff


	//   ....[20]....
        /*0454*/ 	.word	0xffffffff


	//   ....[21]....
        /*0458*/ 	.word	0xffffffff


	//   ....[22]....
        /*045c*/ 	.word	0xffffffff


	//   ....[23]....
        /*0460*/ 	.word	0xffffffff


	//   ....[24]....
        /*0464*/ 	.word	0xffffffff


	//   ....[25]....
        /*0468*/ 	.word	0xffffffff


	//   ....[26]....
        /*046c*/ 	.word	0xffffffff


	//   ....[27]....
        /*0470*/ 	.word	0xffffffff


	//   ....[28]....
        /*0474*/ 	.word	0xffffffff


	//   ....[29]....
        /*0478*/ 	.word	0xffffffff


	//   ....[30]....
        /*047c*/ 	.word	0xffffffff


	//   ....[31]....
        /*0480*/ 	.word	0xffffffff


	//   ....[32]....
        /*0484*/ 	.word	0xffffffff


	//   ....[33]....
        /*0488*/ 	.word	0xffffffff


	//   ....[34]....
        /*048c*/ 	.word	0xffffffff


	//   ....[35]....
        /*0490*/ 	.word	0xffffffff


	//   ....[36]....
        /*0494*/ 	.word	0xffffffff


	//   ....[37]....
        /*0498*/ 	.word	0xffffffff


	//   ....[38]....
        /*049c*/ 	.word	0xffffffff


	//   ....[39]....
        /*04a0*/ 	.word	0xffffffff


	//   ....[40]....
        /*04a4*/ 	.word	0xffffffff


	//   ....[41]....
        /*04a8*/ 	.word	0xffffffff


	//   ....[42]....
        /*04ac*/ 	.word	0xffffffff


	//   ....[43]....
        /*04b0*/ 	.word	0xffffffff


	//   ....[44]....
        /*04b4*/ 	.word	0xffffffff


	//   ....[45]....
        /*04b8*/ 	.word	0xffffffff


	//   ....[46]....
        /*04bc*/ 	.word	0xffffffff


	//   ....[47]....
        /*04c0*/ 	.word	0xffffffff


	//   ....[48]....
        /*04c4*/ 	.word	0xffffffff


	//   ....[49]....
        /*04c8*/ 	.word	0xffffffff


	//   ....[50]....
        /*04cc*/ 	.word	0xffffffff


	//   ....[51]....
        /*04d0*/ 	.word	0xffffffff


	//   ....[52]....
        /*04d4*/ 	.word	0xffffffff


	//   ....[53]....
        /*04d8*/ 	.word	0xffffffff


	//   ....[54]....
        /*04dc*/ 	.word	0xffffffff


	//   ....[55]....
        /*04e0*/ 	.word	0xffffffff


	//   ....[56]....
        /*04e4*/ 	.word	0xffffffff


	//   ....[57]....
        /*04e8*/ 	.word	0xffffffff


	//   ....[58]....
        /*04ec*/ 	.word	0xffffffff


	//   ....[59]....
        /*04f0*/ 	.word	0xffffffff


	//   ....[60]....
        /*04f4*/ 	.word	0xffffffff


	//   ....[61]....
        /*04f8*/ 	.word	0xffffffff


	//   ....[62]....
        /*04fc*/ 	.word	0xffffffff


	//   ....[63]....
        /*0500*/ 	.word	0xffffffff


	//   ....[64]....
        /*0504*/ 	.word	0xffffffff


	//   ....[65]....
        /*0508*/ 	.word	0xffffffff


	//   ....[66]....
        /*050c*/ 	.word	0xffffffff


	//   ....[67]....
        /*0510*/ 	.word	0xffffffff


	//   ....[68]....
        /*0514*/ 	.word	0xffffffff


	//   ....[69]....
        /*0518*/ 	.word	0xffffffff


	//   ....[70]....
        /*051c*/ 	.word	0xffffffff


	//   ....[71]....
        /*0520*/ 	.word	0xffffffff


	//   ....[72]....
        /*0524*/ 	.word	0xffffffff


	//   ....[73]....
        /*0528*/ 	.word	0xffffffff


	//   ....[74]....
        /*052c*/ 	.word	0xffffffff


	//   ....[75]....
        /*0530*/ 	.word	0xffffffff


	//   ....[76]....
        /*0534*/ 	.word	0xffffffff


	//   ....[77]....
        /*0538*/ 	.word	0xffffffff


	//   ....[78]....
        /*053c*/ 	.word	0xffffffff


	//   ....[79]....
        /*0540*/ 	.word	0xffffffff


	//   ....[80]....
        /*0544*/ 	.word	0xffffffff


	//   ....[81]....
        /*0548*/ 	.word	0xffffffff


	//   ....[82]....
        /*054c*/ 	.word	0xffffffff


	//   ....[83]....
        /*0550*/ 	.word	0xffffffff


	//   ....[84]....
        /*0554*/ 	.word	0x0500000f


	//   ....[85]....
        /*0558*/ 	.word	0x0500000f


	//   ....[86]....
        /*055c*/ 	.word	0x0500000f


	//   ....[87]....
        /*0560*/ 	.word	0x0500000f


	//   ....[88]....
        /*0564*/ 	.word	0x0500000f


	//   ....[89]....
        /*0568*/ 	.word	0x0500000f


	//   ....[90]....
        /*056c*/ 	.word	0x0500000f


	//   ....[91]....
        /*0570*/ 	.word	0x0500000f


	//   ....[92]....
        /*0574*/ 	.word	0x0500000f


	//   ....[93]....
        /*0578*/ 	.word	0x0500000f


	//   ....[94]....
        /*057c*/ 	.word	0x0500000f


	//   ....[95]....
        /*0580*/ 	.word	0x0500000f


	//   ....[96]....
        /*0584*/ 	.word	0x0500000f


	//   ....[97]....
        /*0588*/ 	.word	0x0500000f


	//   ....[98]....
        /*058c*/ 	.word	0x0500000f


	//   ....[99]....
        /*0590*/ 	.word	0x0500000f


	//   ....[100]....
        /*0594*/ 	.word	0x0500000f


	//   ....[101]....
        /*0598*/ 	.word	0x0500000f


	//   ....[102]....
        /*059c*/ 	.word	0x0500000f


	//   ....[103]....
        /*05a0*/ 	.word	0x0500000f


	//   ....[104]....
        /*05a4*/ 	.word	0x0500000f


	//   ....[105]....
        /*05a8*/ 	.word	0x0500000f


	//   ....[106]....
        /*05ac*/ 	.word	0x0500000f


	//   ....[107]....
        /*05b0*/ 	.word	0x0500000f


	//   ....[108]....
        /*05b4*/ 	.word	0x0500000f


	//   ....[109]....
        /*05b8*/ 	.word	0x0500000f


	//   ....[110]....
        /*05bc*/ 	.word	0x0500000f


	//   ....[111]....
        /*05c0*/ 	.word	0x0500000f


	//----- nvinfo : EIATTR_COOP_GROUP_INSTR_OFFSETS
	.align		4
.L_319:
        /*05c4*/ 	.byte	0x04, 0x28
        /*05c6*/ 	.short	(.L_321 - .L_320)


	//   ....[0]....
.L_320:
        /*05c8*/ 	.word	0x00000060


	//   ....[1]....
        /*05cc*/ 	.word	0x000001c0


	//   ....[2]....
        /*05d0*/ 	.word	0x00000270


	//   ....[3]....
        /*05d4*/ 	.word	0x00000430


	//   ....[4]....
        /*05d8*/ 	.word	0x00000590


	//   ....[5]....
        /*05dc*/ 	.word	0x000006b0


	//   ....[6]....
        /*05e0*/ 	.word	0x00000810


	//   ....[7]....
        /*05e4*/ 	.word	0x00006a80


	//   ....[8]....
        /*05e8*/ 	.word	0x0000c640


	//   ....[9]....
        /*05ec*/ 	.word	0x0000c680


	//   ....[10]....
        /*05f0*/ 	.word	0x0000d110


	//   ....[11]....
        /*05f4*/ 	.word	0x0000d130


	//   ....[12]....
        /*05f8*/ 	.word	0x0000f8c0


	//   ....[13]....
        /*05fc*/ 	.word	0x0000f9e0


	//   ....[14]....
        /*0600*/ 	.word	0x00010200


	//   ....[15]....
        /*0604*/ 	.word	0x00010260


	//   ....[16]....
        /*0608*/ 	.word	0x00012400


	//   ....[17]....
        /*060c*/ 	.word	0x00012420


	//   ....[18]....
        /*0610*/ 	.word	0x00012450


	//   ....[19]....
        /*0614*/ 	.word	0x000124a0


	//   ....[20]....
        /*0618*/ 	.word	0x00013aa0


	//   ....[21]....
        /*061c*/ 	.word	0x00013b50


	//   ....[22]....
        /*0620*/ 	.word	0x00013be0


	//   ....[23]....
        /*0624*/ 	.word	0x00013bf0


	//   ....[24]....
        /*0628*/ 	.word	0x000147b0


	//   ....[25]....
        /*062c*/ 	.word	0x000147e0


	//   ....[26]....
        /*0630*/ 	.word	0x00014810


	//   ....[27]....
        /*0634*/ 	.word	0x00014840


	//   ....[28]....
        /*0638*/ 	.word	0x00014870


	//   ....[29]....
        /*063c*/ 	.word	0x00014890


	//   ....[30]....
        /*0640*/ 	.word	0x000148b0


	//   ....[31]....
        /*0644*/ 	.word	0x000148c0


	//   ....[32]....
        /*0648*/ 	.word	0x000148d0


	//   ....[33]....
        /*064c*/ 	.word	0x000148e0


	//   ....[34]....
        /*0650*/ 	.word	0x000148f0


	//   ....[35]....
        /*0654*/ 	.word	0x00014900


	//   ....[36]....
        /*0658*/ 	.word	0x00014930


	//   ....[37]....
        /*065c*/ 	.word	0x00014940


	//   ....[38]....
        /*0660*/ 	.word	0x00014950


	//   ....[39]....
        /*0664*/ 	.word	0x00014960


	//   ....[40]....
        /*0668*/ 	.word	0x00014970


	//   ....[41]....
        /*066c*/ 	.word	0x00014980


	//   ....[42]....
        /*0670*/ 	.word	0x00014990


	//   ....[43]....
        /*0674*/ 	.word	0x000149a0


	//   ....[44]....
        /*0678*/ 	.word	0x000149b0


	//   ....[45]....
        /*067c*/ 	.word	0x000149c0


	//   ....[46]....
        /*0680*/ 	.word	0x000149d0


	//   ....[47]....
        /*0684*/ 	.word	0x000149e0


	//   ....[48]....
        /*0688*/ 	.word	0x00015fb0


	//   ....[49]....
        /*068c*/ 	.word	0x00016180


	//   ....[50]....
        /*0690*/ 	.word	0x000161b0


	//   ....[51]....
        /*0694*/ 	.word	0x000161e0


	//   ....[52]....
        /*0698*/ 	.word	0x00016210


	//   ....[53]....
        /*069c*/ 	.word	0x00016240


	//   ....[54]....
        /*06a0*/ 	.word	0x00016270


	//   ....[55]....
        /*06a4*/ 	.word	0x000163e0


	//   ....[56]....
        /*06a8*/ 	.word	0x00016410


	//   ....[57]....
        /*06ac*/ 	.word	0x00016440


	//   ....[58]....
        /*06b0*/ 	.word	0x00016470


	//   ....[59]....
        /*06b4*/ 	.word	0x000164a0


	//   ....[60]....
        /*06b8*/ 	.word	0x000164d0


	//   ....[61]....
        /*06bc*/ 	.word	0x00016570


	//   ....[62]....
        /*06c0*/ 	.word	0x000165d0


	//   ....[63]....
        /*06c4*/ 	.word	0x00016670


	//   ....[64]....
        /*06c8*/ 	.word	0x000174b0


	//   ....[65]....
        /*06cc*/ 	.word	0x00019440


	//   ....[66]....
        /*06d0*/ 	.word	0x0001b6d0


	//   ....[67]....
        /*06d4*/ 	.word	0x0001b720


	//   ....[68]....
        /*06d8*/ 	.word	0x0001b750


	//   ....[69]....
        /*06dc*/ 	.word	0x0001b780


	//   ....[70]....
        /*06e0*/ 	.word	0x0001b790


	//   ....[71]....
        /*06e4*/ 	.word	0x0001b7c0


	//   ....[72]....
        /*06e8*/ 	.word	0x0001b7f0


	//   ....[73]....
        /*06ec*/ 	.word	0x0001b820


	//   ....[74]....
        /*06f0*/ 	.word	0x0001b9a0


	//   ....[75]....
        /*06f4*/ 	.word	0x0001b9d0


	//   ....[76]....
        /*06f8*/ 	.word	0x0001ba00


	//   ....[77]....
        /*06fc*/ 	.word	0x0001ba30


	//   ....[78]....
        /*0700*/ 	.word	0x0001ba60


	//   ....[79]....
        /*0704*/ 	.word	0x0001ba90


	//   ....[80]....
        /*0708*/ 	.word	0x0001bb50


	//   ....[81]....
        /*070c*/ 	.word	0x0001bb70


	//   ....[82]....
        /*0710*/ 	.word	0x0001bbe0


	//   ....[83]....
        /*0714*/ 	.word	0x0001c280


	//   ....[84]....
        /*0718*/ 	.word	0x0001c6f0


	//   ....[85]....
        /*071c*/ 	.word	0x0001c790


	//   ....[86]....
        /*0720*/ 	.word	0x0001c830


	//   ....[87]....
        /*0724*/ 	.word	0x0001c8d0


	//   ....[88]....
        /*0728*/ 	.word	0x0001c9b0


	//   ....[89]....
        /*072c*/ 	.word	0x0001ca50


	//   ....[90]....
        /*0730*/ 	.word	0x0001caf0


	//   ....[91]....
        /*0734*/ 	.word	0x0001cb90


	//   ....[92]....
        /*0738*/ 	.word	0x0001ce90


	//   ....[93]....
        /*073c*/ 	.word	0x0001d170


	//   ....[94]....
        /*0740*/ 	.word	0x0001d590


	//   ....[95]....
        /*0744*/ 	.word	0x0001d630


	//   ....[96]....
        /*0748*/ 	.word	0x0001d750


	//   ....[97]....
        /*074c*/ 	.word	0x0001d7c0


	//   ....[98]....
        /*0750*/ 	.word	0x0001d830


	//   ....[99]....
        /*0754*/ 	.word	0x0001d8a0


	//   ....[100]....
        /*0758*/ 	.word	0x0001d910


	//   ....[101]....
        /*075c*/ 	.word	0x0001d990


	//   ....[102]....
        /*0760*/ 	.word	0x0001da20


	//   ....[103]....
        /*0764*/ 	.word	0x0001dab0


	//   ....[104]....
        /*0768*/ 	.word	0x0001db20


	//   ....[105]....
        /*076c*/ 	.word	0x0001db90


	//   ....[106]....
        /*0770*/ 	.word	0x0001dc00


	//   ....[107]....
        /*0774*/ 	.word	0x0001dc80


	//   ....[108]....
        /*0778*/ 	.word	0x0001dcf0


	//   ....[109]....
        /*077c*/ 	.word	0x0001dd90


	//   ....[110]....
        /*0780*/ 	.word	0x0001de20


	//   ....[111]....
        /*0784*/ 	.word	0x0001df40


	//----- nvinfo : EIATTR_REG_RECONFIG
	.align		4
.L_321:
        /*0788*/ 	.byte	0x01, 0x54
	.zero		2


	//----- nvinfo : EIATTR_SYSCALL_OFFSETS
	.align		4
        /*078c*/ 	.byte	0x04, 0x46
        /*078e*/ 	.short	(.L_323 - .L_322)


	//   ....[0]....
.L_322:
        /*0790*/ 	.word	0x000018c0


	//   ....[1]....
        /*0794*/ 	.word	0x00001a10


	//   ....[2]....
        /*0798*/ 	.word	0x00006bf0


	//   ....[3]....
        /*079c*/ 	.word	0x00007220


	//   ....[4]....
        /*07a0*/ 	.word	0x00018b50


	//   ....[5]....
        /*07a4*/ 	.word	0x00018cb0


	//   ....[6]....
        /*07a8*/ 	.word	0x00018e10


	//   ....[7]....
        /*07ac*/ 	.word	0x00018f70


	//----- nvinfo : EIATTR_MBARRIER_INSTR_OFFSETS
	.align		4
.L_323:
        /*07b0*/ 	.byte	0x04, 0x39
        /*07b2*/ 	.short	(.L_325 - .L_324)


	//   ....[0]....
.L_324:
        /*07b4*/ 	.word	0x000002e0
        /*07b8*/ 	.word	0x000000ff
        /*07bc*/ 	.word	0x00019c00
        /*07c0*/ 	.short	0x0100
        /*07c2*/ 	.byte	0x08
	.zero		1


	//   ....[1]....
        /*07c4*/ 	.word	0x000002f0
        /*07c8*/ 	.word	0x000000ff
        /*07cc*/ 	.word	0x00019c20
        /*07d0*/ 	.short	0x0100
        /*07d2*/ 	.byte	0x08
	.zero		1


	//   ....[2]....
        /*07d4*/ 	.word	0x000003e0
        /*07d8*/ 	.word	0x000000ff
        /*07dc*/ 	.word	0x00019c30
        /*07e0*/ 	.short	0x0100
        /*07e2*/ 	.byte	0x08
	.zero		1


	//   ....[3]....
        /*07e4*/ 	.word	0x000003f0
        /*07e8*/ 	.word	0x000000ff
        /*07ec*/ 	.word	0x00019c40
        /*07f0*/ 	.short	0x0100
        /*07f2*/ 	.byte	0x08
	.zero		1


	//   ....[4]....
        /*07f4*/ 	.word	0x00000400
        /*07f8*/ 	.word	0x000000ff
        /*07fc*/ 	.word	0x00019c38
        /*0800*/ 	.short	0x0100
        /*0802*/ 	.byte	0x08
	.zero		1


	//   ....[5]....
        /*0804*/ 	.word	0x00000410
        /*0808*/ 	.word	0x000000ff
        /*080c*/ 	.word	0x00019c48
        /*0810*/ 	.short	0x0100
        /*0812*/ 	.byte	0x08
	.zero		1


	//   ....[6]....
        /*0814*/ 	.word	0x00000540
        /*0818*/ 	.word	0x000000ff
        /*081c*/ 	.word	0x00019c50
        /*0820*/ 	.short	0x0100
        /*0822*/ 	.byte	0x08
	.zero		1


	//   ....[7]....
        /*0824*/ 	.word	0x00000550
        /*0828*/ 	.word	0x000000ff
        /*082c*/ 	.word	0x00019c60
        /*0830*/ 	.short	0x0100
        /*0832*/ 	.byte	0x08
	.zero		1


	//   ....[8]....
        /*0834*/ 	.word	0x00000560
        /*0838*/ 	.word	0x000000ff
        /*083c*/ 	.word	0x00019c58
        /*0840*/ 	.short	0x0100
        /*0842*/ 	.byte	0x08
	.zero		1


	//   ....[9]....
        /*0844*/ 	.word	0x00000570
        /*0848*/ 	.word	0x000000ff
        /*084c*/ 	.word	0x00019c68
        /*0850*/ 	.short	0x0100
        /*0852*/ 	.byte	0x08
	.zero		1


	//   ....[10]....
        /*0854*/ 	.word	0x00000660
        /*0858*/ 	.word	0x000000ff
        /*085c*/ 	.word	0x00019c70
        /*0860*/ 	.short	0x0100
        /*0862*/ 	.byte	0x06
	.zero		1


	//   ....[11]....
        /*0864*/ 	.word	0x00000670
        /*0868*/ 	.word	0x000000ff
        /*086c*/ 	.word	0x00019c80
        /*0870*/ 	.short	0x0100
        /*0872*/ 	.byte	0x06
	.zero		1


	//   ....[12]....
        /*0874*/ 	.word	0x00000680
        /*0878*/ 	.word	0x000000ff
        /*087c*/ 	.word	0x00019c78
        /*0880*/ 	.short	0x0100
        /*0882*/ 	.byte	0x06
	.zero		1


	//   ....[13]....
        /*0884*/ 	.word	0x00000690
        /*0888*/ 	.word	0x000000ff
        /*088c*/ 	.word	0x00019c88
        /*0890*/ 	.short	0x0100
        /*0892*/ 	.byte	0x06
	.zero		1


	//   ....[14]....
        /*0894*/ 	.word	0x000007c0
        /*0898*/ 	.word	0x000000ff
        /*089c*/ 	.word	0x00019c90
        /*08a0*/ 	.short	0x0100
        /*08a2*/ 	.byte	0x08
	.zero		1


	//   ....[15]....
        /*08a4*/ 	.word	0x000007d0
        /*08a8*/ 	.word	0x000000ff
        /*08ac*/ 	.word	0x00019ca0
        /*08b0*/ 	.short	0x0100
        /*08b2*/ 	.byte	0x08
	.zero		1


	//   ....[16]....
        /*08b4*/ 	.word	0x000007e0
        /*08b8*/ 	.word	0x000000ff
        /*08bc*/ 	.word	0x00019c98
        /*08c0*/ 	.short	0x0100
        /*08c2*/ 	.byte	0x08
	.zero		1


	//   ....[17]....
        /*08c4*/ 	.word	0x000007f0
        /*08c8*/ 	.word	0x000000ff
        /*08cc*/ 	.word	0x00019ca8
        /*08d0*/ 	.short	0x0100
        /*08d2*/ 	.byte	0x08
	.zero		1


	//   ....[18]....
        /*08d4*/ 	.word	0x00000920
        /*08d8*/ 	.word	0x000000ff
        /*08dc*/ 	.word	0x00019cb0
        /*08e0*/ 	.short	0x0100
        /*08e2*/ 	.byte	0x08
	.zero		1


	//   ....[19]....
        /*08e4*/ 	.word	0x00000930
        /*08e8*/ 	.word	0x000000ff
        /*08ec*/ 	.word	0x00019cc0
        /*08f0*/ 	.short	0x0100
        /*08f2*/ 	.byte	0x08
	.zero		1


	//   ....[20]....
        /*08f4*/ 	.word	0x00000940
        /*08f8*/ 	.word	0x000000ff
        /*08fc*/ 	.word	0x00019cb8
        /*0900*/ 	.short	0x0100
        /*0902*/ 	.byte	0x08
	.zero		1


	//   ....[21]....
        /*0904*/ 	.word	0x00000950
        /*0908*/ 	.word	0x000000ff
        /*090c*/ 	.word	0x00019cc8
        /*0910*/ 	.short	0x0100
        /*0912*/ 	.byte	0x08
	.zero		1


	//   ....[22]....
        /*0914*/ 	.word	0x00002860
        /*0918*/ 	.word	0x00000056
        /*091c*/ 	.word	0x00019c90
        /*0920*/ 	.short	0x010a
        /*0922*/ 	.byte	0x3f
	.zero		1


	//   ....[23]....
        /*0924*/ 	.word	0x000041b0
        /*0928*/ 	.word	0x00000056
        /*092c*/ 	.word	0x00019c90
        /*0930*/ 	.short	0x010a
        /*0932*/ 	.byte	0x3f
	.zero		1


	//   ....[24]....
        /*0934*/ 	.word	0x000061c0
        /*0938*/ 	.word	0x00000056
        /*093c*/ 	.word	0x00019c90
        /*0940*/ 	.short	0x010a
        /*0942*/ 	.byte	0x3f
	.zero		1


	//   ....[25]....
        /*0944*/ 	.word	0x00006390
        /*0948*/ 	.word	0x00000008
        /*094c*/ 	.word	0x00000000
        /*0950*/ 	.short	0x0101
        /*0952*/ 	.byte	0x3f
	.zero		1


	//   ....[26]....
        /*0954*/ 	.word	0x000063d0
        /*0958*/ 	.word	0x00000056
        /*095c*/ 	.word	0x00019cb0
        /*0960*/ 	.short	0x010a
        /*0962*/ 	.byte	0x3f
	.zero		1


	//   ....[27]....
        /*0964*/ 	.word	0x00006650
        /*0968*/ 	.word	0x00000056
        /*096c*/ 	.word	0x00000000
        /*0970*/ 	.short	0x0101
        /*0972*/ 	.byte	0x3f
	.zero		1


	//   ....[28]....
        /*0974*/ 	.word	0x00006f20
        /*0978*/ 	.word	0x00000010
        /*097c*/ 	.word	0x00019c00
        /*0980*/ 	.short	0x010a
        /*0982*/ 	.byte	0x3f
	.zero		1


	//   ....[29]....
        /*0984*/ 	.word	0x00006f70
        /*0988*/ 	.word	0x00000010
        /*098c*/ 	.word	0x00019c00
        /*0990*/ 	.short	0x010a
        /*0992*/ 	.byte	0x3f
	.zero		1


	//   ....[30]....
        /*0994*/ 	.word	0x00007900
        /*0998*/ 	.word	0x00000010
        /*099c*/ 	.word	0x00019c00
        /*09a0*/ 	.short	0x010a
        /*09a2*/ 	.byte	0x3f
	.zero		1


	//   ....[31]....
        /*09a4*/ 	.word	0x00009670
        /*09a8*/ 	.word	0x00000010
        /*09ac*/ 	.word	0x00019c00
        /*09b0*/ 	.short	0x010a
        /*09b2*/ 	.byte	0x3f
	.zero		1


	//   ....[32]....
        /*09b4*/ 	.word	0x0000b800
        /*09b8*/ 	.word	0x00000000
        /*09bc*/ 	.word	0x00019c30
        /*09c0*/ 	.short	0x010a
        /*09c2*/ 	.byte	0x3f
	.zero		1


	//   ....[33]....
        /*09c4*/ 	.word	0x0000b8a0
        /*09c8*/ 	.word	0x00000000
        /*09cc*/ 	.word	0x00019c30
        /*09d0*/ 	.short	0x010a
        /*09d2*/ 	.byte	0x3f
	.zero		1


	//   ....[34]....
        /*09d4*/ 	.word	0x0000d650
        /*09d8*/ 	.word	0x00000025
        /*09dc*/ 	.word	0x00000000
        /*09e0*/ 	.short	0x0101
        /*09e2*/ 	.byte	0x3f
	.zero		1


	//   ....[35]....
        /*09e4*/ 	.word	0x0000e4d0
        /*09e8*/ 	.word	0x0000000e
        /*09ec*/ 	.word	0x00019c30
        /*09f0*/ 	.short	0x010a
        /*09f2*/ 	.byte	0x3f
	.zero		1


	//   ....[36]....
        /*09f4*/ 	.word	0x0000e540
        /*09f8*/ 	.word	0x0000000e
        /*09fc*/ 	.word	0x00019c30
        /*0a00*/ 	.short	0x010a
        /*0a02*/ 	.byte	0x3f
	.zero		1


	//   ....[37]....
        /*0a04*/ 	.word	0x0000e740
        /*0a08*/ 	.word	0x00000098
        /*0a0c*/ 	.word	0x00019c50
        /*0a10*/ 	.short	0x010a
        /*0a12*/ 	.byte	0x3f
	.zero		1


	//   ....[38]....
        /*0a14*/ 	.word	0x0000e790
        /*0a18*/ 	.word	0x00000098
        /*0a1c*/ 	.word	0x00019c50
        /*0a20*/ 	.short	0x010a
        /*0a22*/ 	.byte	0x3f
	.zero		1


	//   ....[39]....
        /*0a24*/ 	.word	0x00010740
        /*0a28*/ 	.word	0x0000000e
        /*0a2c*/ 	.word	0x00000000
        /*0a30*/ 	.short	0x0101
        /*0a32*/ 	.byte	0x3f
	.zero		1


	//   ....[40]....
        /*0a34*/ 	.word	0x00011200
        /*0a38*/ 	.word	0x00000098
        /*0a3c*/ 	.word	0x00000000
        /*0a40*/ 	.short	0x0101
        /*0a42*/ 	.byte	0x3f
	.zero		1


	//   ....[41]....
        /*0a44*/ 	.word	0x00011340
        /*0a48*/ 	.word	0x0000000c
        /*0a4c*/ 	.word	0x00019c30
        /*0a50*/ 	.short	0x010a
        /*0a52*/ 	.byte	0x3f
	.zero		1


	//   ....[42]....
        /*0a54*/ 	.word	0x000113b0
        /*0a58*/ 	.word	0x0000000c
        /*0a5c*/ 	.word	0x00019c30
        /*0a60*/ 	.short	0x010a
        /*0a62*/ 	.byte	0x3f
	.zero		1


	//   ....[43]....
        /*0a64*/ 	.word	0x000115b0
        /*0a68*/ 	.word	0x00000014
        /*0a6c*/ 	.word	0x00019c50
        /*0a70*/ 	.short	0x010a
        /*0a72*/ 	.byte	0x3f
	.zero		1


	//   ....[44]....
        /*0a74*/ 	.word	0x00011600
        /*0a78*/ 	.word	0x00000014
        /*0a7c*/ 	.word	0x00019c50
        /*0a80*/ 	.short	0x010a
        /*0a82*/ 	.byte	0x3f
	.zero		1


	//   ....[45]....
        /*0a84*/ 	.word	0x00012ab0
        /*0a88*/ 	.word	0x00000088
        /*0a8c*/ 	.word	0x00000000
        /*0a90*/ 	.short	0x0101
        /*0a92*/ 	.byte	0x3f
	.zero		1


	//   ....[46]....
        /*0a94*/ 	.word	0x00013770
        /*0a98*/ 	.word	0x00000014
        /*0a9c*/ 	.word	0x00000000
        /*0aa0*/ 	.short	0x0101
        /*0aa2*/ 	.byte	0x3f
	.zero		1


	//   ....[47]....
        /*0aa4*/ 	.word	0x000137f0
        /*0aa8*/ 	.word	0x0000000a
        /*0aac*/ 	.word	0x00019c50
        /*0ab0*/ 	.short	0x010a
        /*0ab2*/ 	.byte	0x3f
	.zero		1


	//   ....[48]....
        /*0ab4*/ 	.word	0x00013840
        /*0ab8*/ 	.word	0x0000000a
        /*0abc*/ 	.word	0x00019c50
        /*0ac0*/ 	.short	0x010a
        /*0ac2*/ 	.byte	0x3f
	.zero		1


	//   ....[49]....
        /*0ac4*/ 	.word	0x00014130
        /*0ac8*/ 	.word	0x00000004
        /*0acc*/ 	.word	0x00000000
        /*0ad0*/ 	.short	0x0101
        /*0ad2*/ 	.byte	0x3f
	.zero		1


	//   ....[50]....
        /*0ad4*/ 	.word	0x00015400
        /*0ad8*/ 	.word	0x00000000
        /*0adc*/ 	.word	0x00000000
        /*0ae0*/ 	.short	0x0101
        /*0ae2*/ 	.byte	0x3f
	.zero		1


	//   ....[51]....
        /*0ae4*/ 	.word	0x000175c0
        /*0ae8*/ 	.word	0x0000000b
        /*0aec*/ 	.word	0x00019c20
        /*0af0*/ 	.short	0x010a
        /*0af2*/ 	.byte	0x3f
	.zero		1


	//   ....[52]....
        /*0af4*/ 	.word	0x00017650
        /*0af8*/ 	.word	0x0000000a
        /*0afc*/ 	.word	0x00019ca0
        /*0b00*/ 	.short	0x010a
        /*0b02*/ 	.byte	0x3f
	.zero		1


	//   ....[53]....
        /*0b04*/ 	.word	0x00017aa0
        /*0b08*/ 	.word	0x0000000a
        /*0b0c*/ 	.word	0x00019cc0
        /*0b10*/ 	.short	0x010a
        /*0b12*/ 	.byte	0x3f
	.zero		1


	//   ....[54]....
        /*0b14*/ 	.word	0x00017fb0
        /*0b18*/ 	.word	0x00000009
        /*0b1c*/ 	.word	0x00019ca0
        /*0b20*/ 	.short	0x010a
        /*0b22*/ 	.byte	0x3f
	.zero		1


	//   ....[55]....
        /*0b24*/ 	.word	0x000183f0
        /*0b28*/ 	.word	0x00000009
        /*0b2c*/ 	.word	0x00019cc0
        /*0b30*/ 	.short	0x010a
        /*0b32*/ 	.byte	0x3f
	.zero		1


	//   ....[56]....
        /*0b34*/ 	.word	0x000196a0
        /*0b38*/ 	.word	0x00000005
        /*0b3c*/ 	.word	0x00019c80
        /*0b40*/ 	.short	0x010a
        /*0b42*/ 	.byte	0x3f
	.zero		1


	//   ....[57]....
        /*0b44*/ 	.word	0x00019900
        /*0b48*/ 	.word	0x00000005
        /*0b4c*/ 	.word	0x00019c40
        /*0b50*/ 	.short	0x010a
        /*0b52*/ 	.byte	0x3f
	.zero		1


	//   ....[58]....
        /*0b54*/ 	.word	0x00019e50
        /*0b58*/ 	.word	0x00000005
        /*0b5c*/ 	.word	0x00019c20
        /*0b60*/ 	.short	0x010a
        /*0b62*/ 	.byte	0x3f
	.zero		1


	//   ....[59]....
        /*0b64*/ 	.word	0x0001a130
        /*0b68*/ 	.word	0x00000003
        /*0b6c*/ 	.word	0x00019c80
        /*0b70*/ 	.short	0x010a
        /*0b72*/ 	.byte	0x3f
	.zero		1


	//   ....[60]....
        /*0b74*/ 	.word	0x0001a590
        /*0b78*/ 	.word	0x00000003
        /*0b7c*/ 	.word	0x00019c40
        /*0b80*/ 	.short	0x010a
        /*0b82*/ 	.byte	0x3f
	.zero		1


	//   ....[61]....
        /*0b84*/ 	.word	0x0001aa50
        /*0b88*/ 	.word	0x0000000d
        /*0b8c*/ 	.word	0x00019c70
        /*0b90*/ 	.short	0x010a
        /*0b92*/ 	.byte	0x3f
	.zero		1


	//   ....[62]....
        /*0b94*/ 	.word	0x0001aae0
        /*0b98*/ 	.word	0x0000000d
        /*0b9c*/ 	.word	0x00019c60
        /*0ba0*/ 	.short	0x010a
        /*0ba2*/ 	.byte	0x3f
	.zero		1


	//   ....[63]....
        /*0ba4*/ 	.word	0x0001ae50
        /*0ba8*/ 	.word	0x0000000d
        /*0bac*/ 	.word	0x00019c50
        /*0bb0*/ 	.short	0x0101
        /*0bb2*/ 	.byte	0x3f
	.zero		1


	//   ....[64]....
        /*0bb4*/ 	.word	0x0001aed0
        /*0bb8*/ 	.word	0x00000003
        /*0bbc*/ 	.word	0x00000000
        /*0bc0*/ 	.short	0x0101
        /*0bc2*/ 	.byte	0x3f
	.zero		1


	//   ....[65]....
        /*0bc4*/ 	.word	0x0001b090
        /*0bc8*/ 	.word	0x00000003
        /*0bcc*/ 	.word	0x00019c70
        /*0bd0*/ 	.short	0x010a
        /*0bd2*/ 	.byte	0x3f
	.zero		1


	//   ....[66]....
        /*0bd4*/ 	.word	0x0001b110
        /*0bd8*/ 	.word	0x00000003
        /*0bdc*/ 	.word	0x00019c60
        /*0be0*/ 	.short	0x010a
        /*0be2*/ 	.byte	0x3f
	.zero		1


	//   ....[67]....
        /*0be4*/ 	.word	0x0001b490
        /*0be8*/ 	.word	0x00000003
        /*0bec*/ 	.word	0x00019c50
        /*0bf0*/ 	.short	0x0101
        /*0bf2*/ 	.byte	0x3f
	.zero		1


	//   ....[68]....
        /*0bf4*/ 	.word	0x0001b520
        /*0bf8*/ 	.word	0x00000000
        /*0bfc*/ 	.word	0x00000000
        /*0c00*/ 	.short	0x0101
        /*0c02*/ 	.byte	0x3f
	.zero		1


	//   ....[69]....
        /*0c04*/ 	.word	0x0001c200
        /*0c08*/ 	.word	0x00000009
        /*0c0c*/ 	.word	0x00019c20
        /*0c10*/ 	.short	0x010a
        /*0c12*/ 	.byte	0x3f
	.zero		1


	//   ....[70]....
        /*0c14*/ 	.word	0x0001c390
        /*0c18*/ 	.word	0x00000007
        /*0c1c*/ 	.word	0x00000000
        /*0c20*/ 	.short	0x010a
        /*0c22*/ 	.byte	0x3f
	.zero		1


	//   ....[71]....
        /*0c24*/ 	.word	0x0001c400
        /*0c28*/ 	.word	0x00000003
        /*0c2c*/ 	.word	0x00000000
        /*0c30*/ 	.short	0x010a
        /*0c32*/ 	.byte	0x3f
	.zero		1


	//   ....[72]....
        /*0c34*/ 	.word	0x0001c450
        /*0c38*/ 	.word	0x00000003
        /*0c3c*/ 	.word	0x00019c60
        /*0c40*/ 	.short	0x010a
        /*0c42*/ 	.byte	0x3f
	.zero		1


	//   ....[73]....
        /*0c44*/ 	.word	0x0001c4a0
        /*0c48*/ 	.word	0x00000005
        /*0c4c*/ 	.word	0x00019c60
        /*0c50*/ 	.short	0x010a
        /*0c52*/ 	.byte	0x3f
	.zero		1


	//   ....[74]....
        /*0c54*/ 	.word	0x0001c4e0
        /*0c58*/ 	.word	0x00000003
        /*0c5c*/ 	.word	0x00019c80
        /*0c60*/ 	.short	0x010a
        /*0c62*/ 	.byte	0x3f
	.zero		1


	//   ....[75]....
        /*0c64*/ 	.word	0x0001c500
        /*0c68*/ 	.word	0x00000005
        /*0c6c*/ 	.word	0x00019c80
        /*0c70*/ 	.short	0x010a
        /*0c72*/ 	.byte	0x3f
	.zero		1


	//   ....[76]....
        /*0c74*/ 	.word	0x0001c560
        /*0c78*/ 	.word	0x00000056
        /*0c7c*/ 	.word	0x00019c90
        /*0c80*/ 	.short	0x010a
        /*0c82*/ 	.byte	0x3f
	.zero		1


	//   ....[77]....
        /*0c84*/ 	.word	0x0001c5b0
        /*0c88*/ 	.word	0x00000056
        /*0c8c*/ 	.word	0x00019c90
        /*0c90*/ 	.short	0x010a
        /*0c92*/ 	.byte	0x3f
	.zero		1


	//   ....[78]....
        /*0c94*/ 	.word	0x0001c600
        /*0c98*/ 	.word	0x00000056
        /*0c9c*/ 	.word	0x00019c90
        /*0ca0*/ 	.short	0x010a
        /*0ca2*/ 	.byte	0x3f
	.zero		1


	//   ....[79]....
        /*0ca4*/ 	.word	0x0001c650
        /*0ca8*/ 	.word	0x00000056
        /*0cac*/ 	.word	0x00019cb0
        /*0cb0*/ 	.short	0x010a
        /*0cb2*/ 	.byte	0x3f
	.zero		1


	//   ....[80]....
        /*0cb4*/ 	.word	0x0001c910
        /*0cb8*/ 	.word	0x00000010
        /*0cbc*/ 	.word	0x00019c00
        /*0cc0*/ 	.short	0x010a
        /*0cc2*/ 	.byte	0x3f
	.zero		1


	//   ....[81]....
        /*0cc4*/ 	.word	0x0001cbd0
        /*0cc8*/ 	.word	0x00000010
        /*0ccc*/ 	.word	0x00019c00
        /*0cd0*/ 	.short	0x010a
        /*0cd2*/ 	.byte	0x3f
	.zero		1


	//   ....[82]....
        /*0cd4*/ 	.word	0x0001cc20
        /*0cd8*/ 	.word	0x00000000
        /*0cdc*/ 	.word	0x00019c30
        /*0ce0*/ 	.short	0x010a
        /*0ce2*/ 	.byte	0x3f
	.zero		1


	//   ....[83]....
        /*0ce4*/ 	.word	0x0001cc70
        /*0ce8*/ 	.word	0x0000000e
        /*0cec*/ 	.word	0x00019c30
        /*0cf0*/ 	.short	0x010a
        /*0cf2*/ 	.byte	0x3f
	.zero		1


	//   ....[84]....
        /*0cf4*/ 	.word	0x0001ccc0
        /*0cf8*/ 	.word	0x00000098
        /*0cfc*/ 	.word	0x00019c50
        /*0d00*/ 	.short	0x010a
        /*0d02*/ 	.byte	0x3f
	.zero		1


	//   ....[85]....
        /*0d04*/ 	.word	0x0001cd10
        /*0d08*/ 	.word	0x0000000c
        /*0d0c*/ 	.word	0x00019c30
        /*0d10*/ 	.short	0x010a
        /*0d12*/ 	.byte	0x3f
	.zero		1


	//   ....[86]....
        /*0d14*/ 	.word	0x0001cd60
        /*0d18*/ 	.word	0x00000014
        /*0d1c*/ 	.word	0x00019c50
        /*0d20*/ 	.short	0x010a
        /*0d22*/ 	.byte	0x3f
	.zero		1


	//   ....[87]....
        /*0d24*/ 	.word	0x0001cdb0
        /*0d28*/ 	.word	0x0000000a
        /*0d2c*/ 	.word	0x00019c50
        /*0d30*/ 	.short	0x010a
        /*0d32*/ 	.byte	0x3f
	.zero		1


	//   ....[88]....
        /*0d34*/ 	.word	0x0001cf50
        /*0d38*/ 	.word	0x0000000b
        /*0d3c*/ 	.word	0x00019c20
        /*0d40*/ 	.short	0x010a
        /*0d42*/ 	.byte	0x3f
	.zero		1


	//   ....[89]....
        /*0d44*/ 	.word	0x0001cfa0
        /*0d48*/ 	.word	0x0000000a
        /*0d4c*/ 	.word	0x00019ca0
        /*0d50*/ 	.short	0x010a
        /*0d52*/ 	.byte	0x3f
	.zero		1


	//   ....[90]....
        /*0d54*/ 	.word	0x0001cff0
        /*0d58*/ 	.word	0x0000000a
        /*0d5c*/ 	.word	0x00019cc0
        /*0d60*/ 	.short	0x010a
        /*0d62*/ 	.byte	0x3f
	.zero		1


	//   ....[91]....
        /*0d64*/ 	.word	0x0001d040
        /*0d68*/ 	.word	0x00000009
        /*0d6c*/ 	.word	0x00019ca0
        /*0d70*/ 	.short	0x010a
        /*0d72*/ 	.byte	0x3f
	.zero		1


	//   ....[92]....
        /*0d74*/ 	.word	0x0001d090
        /*0d78*/ 	.word	0x00000009
        /*0d7c*/ 	.word	0x00019cc0
        /*0d80*/ 	.short	0x010a
        /*0d82*/ 	.byte	0x3f
	.zero		1


	//   ....[93]....
        /*0d84*/ 	.word	0x0001d230
        /*0d88*/ 	.word	0x00000005
        /*0d8c*/ 	.word	0x00019c80
        /*0d90*/ 	.short	0x010a
        /*0d92*/ 	.byte	0x3f
	.zero		1


	//   ....[94]....
        /*0d94*/ 	.word	0x0001d280
        /*0d98*/ 	.word	0x00000005
        /*0d9c*/ 	.word	0x00019c40
        /*0da0*/ 	.short	0x010a
        /*0da2*/ 	.byte	0x3f
	.zero		1


	//   ....[95]....
        /*0da4*/ 	.word	0x0001d300
        /*0da8*/ 	.word	0x00000004
        /*0dac*/ 	.word	0x00019c20
        /*0db0*/ 	.short	0x010a
        /*0db2*/ 	.byte	0x3f
	.zero		1


	//   ....[96]....
        /*0db4*/ 	.word	0x0001d350
        /*0db8*/ 	.word	0x00000003
        /*0dbc*/ 	.word	0x00019c80
        /*0dc0*/ 	.short	0x010a
        /*0dc2*/ 	.byte	0x3f
	.zero		1


	//   ....[97]....
        /*0dc4*/ 	.word	0x0001d3a0
        /*0dc8*/ 	.word	0x00000003
        /*0dcc*/ 	.word	0x00019c40
        /*0dd0*/ 	.short	0x010a
        /*0dd2*/ 	.byte	0x3f
	.zero		1


	//   ....[98]....
        /*0dd4*/ 	.word	0x0001d3f0
        /*0dd8*/ 	.word	0x0000000d
        /*0ddc*/ 	.word	0x00019c70
        /*0de0*/ 	.short	0x010a
        /*0de2*/ 	.byte	0x3f
	.zero		1


	//   ....[99]....
        /*0de4*/ 	.word	0x0001d440
        /*0de8*/ 	.word	0x0000000d
        /*0dec*/ 	.word	0x00019c60
        /*0df0*/ 	.short	0x010a
        /*0df2*/ 	.byte	0x3f
	.zero		1


	//   ....[100]....
        /*0df4*/ 	.word	0x0001d490
        /*0df8*/ 	.word	0x00000003
        /*0dfc*/ 	.word	0x00019c70
        /*0e00*/ 	.short	0x010a
        /*0e02*/ 	.byte	0x3f
	.zero		1


	//   ....[101]....
        /*0e04*/ 	.word	0x0001d4e0
        /*0e08*/ 	.word	0x00000003
        /*0e0c*/ 	.word	0x00019c60
        /*0e10*/ 	.short	0x010a
        /*0e12*/ 	.byte	0x3f
	.zero		1


	//   ....[102]....
        /*0e14*/ 	.word	0x0001de60
        /*0e18*/ 	.word	0x00000009
        /*0e1c*/ 	.word	0x00019c20
        /*0e20*/ 	.short	0x010a
        /*0e22*/ 	.byte	0x3f
	.zero		1


	//   ....[103]....
        /*0e24*/ 	.word	0x0001e000
        /*0e28*/ 	.word	0x00000007
        /*0e2c*/ 	.word	0x00000000
        /*0e30*/ 	.short	0x010a
        /*0e32*/ 	.byte	0x3f
	.zero		1


	//   ....[104]....
        /*0e34*/ 	.word	0x0001e050
        /*0e38*/ 	.word	0x00000003
        /*0e3c*/ 	.word	0x00000000
        /*0e40*/ 	.short	0x010a
        /*0e42*/ 	.byte	0x3f
	.zero		1


	//   ....[105]....
        /*0e44*/ 	.word	0x0001e0a0
        /*0e48*/ 	.word	0x00000003
        /*0e4c*/ 	.word	0x00019c60
        /*0e50*/ 	.short	0x010a
        /*0e52*/ 	.byte	0x3f
	.zero		1


	//   ....[106]....
        /*0e54*/ 	.word	0x0001e0f0
        /*0e58*/ 	.word	0x00000005
        /*0e5c*/ 	.word	0x00019c60
        /*0e60*/ 	.short	0x010a
        /*0e62*/ 	.byte	0x3f
	.zero		1


	//   ....[107]....
        /*0e64*/ 	.word	0x0001e140
        /*0e68*/ 	.word	0x00000003
        /*0e6c*/ 	.word	0x00019c80
        /*0e70*/ 	.short	0x010a
        /*0e72*/ 	.byte	0x3f
	.zero		1


	//----- nvinfo : EIATTR_NUM_MBARRIERS
	.align		4
.L_325:
        /*0e74*/ 	.byte	0x03, 0x38
        /*0e76*/ 	.short	0x0016


	//----- nvinfo : EIATTR_EXIT_INSTR_OFFSETS
	.align		4
        /*0e78*/ 	.byte	0x04, 0x1c
        /*0e7a*/ 	.short	(.L_327 - .L_326)


	//   ....[0]....
.L_326:
        /*0e7c*/ 	.word	0x0001c550


	//----- nvinfo : EIATTR_MAX_THREADS
	.align		4
.L_327:
        /*0e80*/ 	.byte	0x04, 0x05
        /*0e82*/ 	.short	(.L_329 - .L_328)
.L_328:
        /*0e84*/ 	.word	0x00000200
        /*0e88*/ 	.word	0x00000001
        /*0e8c*/ 	.word	0x00000001


	//----- nvinfo : EIATTR_CRS_STACK_SIZE
	.align		4
.L_329:
        /*0e90*/ 	.byte	0x04, 0x1e
        /*0e92*/ 	.short	(.L_331 - .L_330)
.L_330:
        /*0e94*/ 	.word	0x00000000


	//----- nvinfo : EIATTR_CBANK_PARAM_SIZE
	.align		4
.L_331:
        /*0e98*/ 	.byte	0x03, 0x19
        /*0e9a*/ 	.short	0x0a70


	//----- nvinfo : EIATTR_PARAM_CBANK
	.align		4
        /*0e9c*/ 	.byte	0x04, 0x0a
        /*0e9e*/ 	.short	(.L_333 - .L_332)
	.align		4
.L_332:
        /*0ea0*/ 	.word	index@(.nv.constant0._ZN7cutlass13device_kernelIN5flash11enable_sm90INS1_16FlashAttnFwdSm90INS1_25CollectiveMainloopFwdSm90ILi2EN4cute5tupleIJNS5_1CILi1EEES8_S8_EEENS6_IJNS7_ILi192EEENS7_ILi128EEENS7_ILi96EEEEEELi96ENS_12float_e4m3_tEfNS_4arch4Sm90ELb1ELb0ELb1ELb1ELb0ELb1ELb0ELb1ELb1ELb0ELb0ELb0EEENS1_21CollectiveEpilogueFwdINS6_IJSA_SC_SB_EEES9_NS_10bfloat16_tESG_Li384ELb1ELb0ELb0ELb1EEENS1_36VarlenDynamicPersistentTileSchedulerILi192ELi128ELi384ELi128ELb0ELb0ELb1ELb1ELb1ELb1EEEEEEEEEvNT_6ParamsE)
        /*0ea4*/ 	.short	0x0210
        /*0ea6*/ 	.short	0x0a70


	//----- nvinfo : EIATTR_SW_WAR
	.align		4
.L_333:
        /*0ea8*/ 	.byte	0x04, 0x36
        /*0eaa*/ 	.short	(.L_335 - .L_334)
.L_334:
        /*0eac*/ 	.word	0x00000008
.L_335:


//--------------------- .nv.callgraph             --------------------------
	.section	.nv.callgraph,"",@"SHT_CUDA_CALLGRAPH"
	.align	4
	.sectionentsize	8
	.align		4
        /*0000*/ 	.word	0x00000000
	.align		4
        /*0004*/ 	.word	0xffffffff
	.align		4
        /*0008*/ 	.word	index@(_ZN7cutlass13device_kernelIN5flash11enable_sm90INS1_16FlashAttnFwdSm90INS1_25CollectiveMainloopFwdSm90ILi2EN4cute5tupleIJNS5_1CILi1EEES8_S8_EEENS6_IJNS7_ILi192EEENS7_ILi128EEENS7_ILi96EEEEEELi96ENS_12float_e4m3_tEfNS_4arch4Sm90ELb0ELb0ELb1ELb0ELb0ELb0ELb0ELb1ELb1ELb0ELb0ELb0EEENS1_21CollectiveEpilogueFwdINS6_IJSA_SC_SB_EEES9_NS_10bfloat16_tESG_Li384ELb0ELb0ELb0ELb1EEENS1_29StaticPersistentTileSchedulerILb0EEEEEEEEEvNT_6ParamsE)
	.align		4
        /*000c*/ 	.word	index@(__assertfail)
	.align		4
        /*0010*/ 	.word	index@(_ZN7cutlass13device_kernelIN5flash11enable_sm90INS1_16FlashAttnFwdSm90INS1_25CollectiveMainloopFwdSm90ILi2EN4cute5tupleIJNS5_1CILi1EEES8_S8_EEENS6_IJNS7_ILi192EEENS7_ILi128EEENS7_ILi96EEEEEELi96ENS_12float_e4m3_tEfNS_4arch4Sm90ELb0ELb0ELb1ELb1ELb0ELb0ELb0ELb1ELb1ELb0ELb0ELb0EEENS1_21CollectiveEpilogueFwdINS6_IJSA_SC_SB_EEES9_NS_10bfloat16_tESG_Li384ELb1ELb0ELb0ELb1EEENS1_36VarlenDynamicPersistentTileSchedulerILi192ELi128ELi384ELi128ELb0ELb0ELb1ELb0ELb1ELb1EEEEEEEEEvNT_6ParamsE)
	.align		4
        /*0014*/ 	.word	index@(__assertfail)
	.align		4
        /*0018*/ 	.word	index@(_ZN7cutlass13device_kernelIN5flash11enable_sm90INS1_16FlashAttnFwdSm90INS1_25CollectiveMainloopFwdSm90ILi2EN4cute5tupleIJNS5_1CILi1EEES8_S8_EEENS6_IJNS7_ILi192EEENS7_ILi128EEENS7_ILi96EEEEEELi96ENS_12float_e4m3_tEfNS_4arch4Sm90ELb0ELb0ELb1ELb1ELb0ELb1ELb0ELb1ELb1ELb0ELb0ELb0EEENS1_21CollectiveEpilogueFwdINS6_IJSA_SC_SB_EEES9_NS_10bfloat16_tESG_Li384ELb1ELb0ELb0ELb1EEENS1_36VarlenDynamicPersistentTileSchedulerILi192ELi128ELi384ELi128ELb0ELb0ELb1ELb0ELb1ELb1EEEEEEEEEvNT_6ParamsE)
	.align		4
        /*001c*/ 	.word	index@(__assertfail)
	.align		4
        /*0020*/ 	.word	index@(_ZN7cutlass13device_kernelIN5flash11enable_sm90INS1_16FlashAttnFwdSm90INS1_25CollectiveMainloopFwdSm90ILi2EN4cute5tupleIJNS5_1CILi1EEES8_S8_EEENS6_IJNS7_ILi192EEENS7_ILi128EEENS7_ILi96EEEEEELi96ENS_12float_e4m3_tEfNS_4arch4Sm90ELb0ELb1ELb1ELb0ELb0ELb0ELb0ELb1ELb1ELb0ELb0ELb0EEENS1_21CollectiveEpilogueFwdINS6_IJSA_SC_SB_EEES9_NS_10bfloat16_tESG_Li384ELb0ELb0ELb0ELb1EEENS1_30DynamicPersistentTileSchedulerILi384ELi128ELb0ELb0ELb1EEEEEEEEEvNT_6ParamsE)
	.align		4
        /*0024*/ 	.word	index@(__assertfail)
	.align		4
        /*0028*/ 	.word	index@(_ZN7cutlass13device_kernelIN5flash11enable_sm90INS1_16FlashAttnFwdSm90INS1_25CollectiveMainloopFwdSm90ILi2EN4cute5tupleIJNS5_1CILi1EEES8_S8_EEENS6_IJNS7_ILi192EEENS7_ILi128EEENS7_ILi96EEEEEELi96ENS_12float_e4m3_tEfNS_4arch4Sm90ELb0ELb1ELb1ELb1ELb0ELb0ELb0ELb1ELb1ELb0ELb0ELb0EEENS1_21CollectiveEpilogueFwdINS6_IJSA_SC_SB_EEES9_NS_10bfloat16_tESG_Li384ELb1ELb0ELb0ELb1EEENS1_36VarlenDynamicPersistentTileSchedulerILi192ELi128ELi384ELi128ELb0ELb0ELb1ELb1ELb0ELb1EEEEEEEEEvNT_6ParamsE)
	.align		4
        /*002c*/ 	.word	index@(__assertfail)
	.align		4
        /*0030*/ 	.word	index@(_ZN7cutlass13device_kernelIN5flash11enable_sm90INS1_16FlashAttnFwdSm90INS1_25CollectiveMainloopFwdSm90ILi2EN4cute5tupleIJNS5_1CILi1EEES8_S8_EEENS6_IJNS7_ILi192EEENS7_ILi128EEENS7_ILi96EEEEEELi96ENS_12float_e4m3_tEfNS_4arch4Sm90ELb0ELb1ELb1ELb1ELb0ELb1ELb0ELb1ELb1ELb0ELb0ELb0EEENS1_21CollectiveEpilogueFwdINS6_IJSA_SC_SB_EEES9_NS_10bfloat16_tESG_Li384ELb1ELb0ELb0ELb1EEENS1_36VarlenDynamicPersistentTileSchedulerILi192ELi128ELi384ELi128ELb0ELb0ELb1ELb1ELb0ELb1EEEEEEEEEvNT_6ParamsE)
	.align		4
        /*0034*/ 	.word	index@(__assertfail)
	.align		4
        /*0038*/ 	.word	index@(_ZN7cutlass13device_kernelIN5flash11enable_sm90INS1_16FlashAttnFwdSm90INS1_25CollectiveMainloopFwdSm90ILi2EN4cute5tupleIJNS5_1CILi1EEES8_S8_EEENS6_IJNS7_ILi192EEENS7_ILi128EEENS7_ILi96EEEEEELi96ENS_12float_e4m3_tEfNS_4arch4Sm90ELb1ELb0ELb1ELb0ELb0ELb0ELb0ELb1ELb1ELb0ELb0ELb0EEENS1_21CollectiveEpilogueFwdINS6_IJSA_SC_SB_EEES9_NS_10bfloat16_tESG_Li384ELb0ELb0ELb0ELb1EEENS1_30DynamicPersistentTileSchedulerILi384ELi128ELb0ELb0ELb1EEEEEEEEEvNT_6ParamsE)
	.align		4
        /*003c*/ 	.word	index@(__assertfail)
	.align		4
        /*0040*/ 	.word	index@(_ZN7cutlass13device_kernelIN5flash11enable_sm90INS1_16FlashAttnFwdSm90INS1_25CollectiveMainloopFwdSm90ILi2EN4cute5tupleIJNS5_1CILi1EEES8_S8_EEENS6_IJNS7_ILi192EEENS7_ILi128EEENS7_ILi96EEEEEELi96ENS_12float_e4m3_tEfNS_4arch4Sm90ELb1ELb0ELb1ELb1ELb0ELb0ELb0ELb1ELb1ELb0ELb0ELb0EEENS1_21CollectiveEpilogueFwdINS6_IJSA_SC_SB_EEES9_NS_10bfloat16_tESG_Li384ELb1ELb0ELb0ELb1EEENS1_36VarlenDynamicPersistentTileSchedulerILi192ELi128ELi384ELi128ELb0ELb0ELb1ELb1ELb1ELb1EEEEEEEEEvNT_6ParamsE)
	.align		4
        /*0044*/ 	.word	index@(__assertfail)
	.align		4
        /*0048*/ 	.word	index@(_ZN7cutlass13device_kernelIN5flash11enable_sm90INS1_16FlashAttnFwdSm90INS1_25CollectiveMainloopFwdSm90ILi2EN4cute5tupleIJNS5_1CILi1EEES8_S8_EEENS6_IJNS7_ILi192EEENS7_ILi128EEENS7_ILi96EEEEEELi96ENS_12float_e4m3_tEfNS_4arch4Sm90ELb1ELb0ELb1ELb1ELb0ELb1ELb0ELb1ELb1ELb0ELb0ELb0EEENS1_21CollectiveEpilogueFwdINS6_IJSA_SC_SB_EEES9_NS_10bfloat16_tESG_Li384ELb1ELb0ELb0ELb1EEENS1_36VarlenDynamicPersistentTileSchedulerILi192ELi128ELi384ELi128ELb0ELb0ELb1ELb1ELb1ELb1EEEEEEEEEvNT_6ParamsE)
	.align		4
        /*004c*/ 	.word	index@(__assertfail)
	.align		4
        /*0050*/ 	.word	0x00000000
	.align		4
        /*0054*/ 	.word	0xfffffffe
	.align		4
        /*0058*/ 	.word	0x00000000
	.align		4
        /*005c*/ 	.word	0xfffffffd
	.align		4
        /*0060*/ 	.word	0x00000000
	.align		4
        /*0064*/ 	.word	0xfffffffc


//--------------------- .nv.constant4             --------------------------
	.section	.nv.constant4,"a",@progbits
	.align	8
	.align		8
.nv.constant4:
        /*0000*/ 	.dword	__assertfail
	.align		8
        /*0008*/ 	.dword	__unnamed_1
	.align		8
        /*0010*/ 	.dword	__unnamed_2
	.align		8
        /*0018*/ 	.dword	__unnamed_3
	.align		8
        /*0020*/ 	.dword	__unnamed_4
	.align		8
        /*0028*/ 	.dword	__unnamed_5
	.align		8
        /*0030*/ 	.dword	__unnamed_6
	.align		8
        /*0038*/ 	.dword	_ZZN5flash28permute_output_fp8_VcolmajorIN4cute6TensorINS1_11ArrayEngineIN7cutlass10bfloat16_tELm48EEENS1_6LayoutINS1_5tupleIJNS8_IJNS1_1CILi2EEESA_NS9_ILi12EEEEEENS9_ILi1EEESD_EEENS8_IJNS8_IJSD_SA_NS9_ILi4EEEEEENS9_ILi0EEESH_EEEEEEEEEvRT_E9upper_map
	.align		8
        /*0040*/ 	.dword	_ZN73_INTERNAL_cd91c244_37_flash_fwd_hdim96_e4m3_softcap_sm90_cu_744032ad_36584cuda3std3__45__cpo5beginE
	.align		8
        /*0048*/ 	.dword	_ZN73_INTERNAL_cd91c244_37_flash_fwd_hdim96_e4m3_softcap_sm90_cu_744032ad_36584cuda3std3__45__cpo3endE
	.align		8
        /*0050*/ 	.dword	_ZN73_INTERNAL_cd91c244_37_flash_fwd_hdim96_e4m3_softcap_sm90_cu_744032ad_36584cuda3std3__45__cpo6cbeginE
	.align		8
        /*0058*/ 	.dword	_ZN73_INTERNAL_cd91c244_37_flash_fwd_hdim96_e4m3_softcap_sm90_cu_744032ad_36584cuda3std3__45__cpo4cendE
	.align		8
        /*0060*/ 	.dword	_ZN73_INTERNAL_cd91c244_37_flash_fwd_hdim96_e4m3_softcap_sm90_cu_744032ad_36584cuda3std3__475_GLOBAL__N__cd91c244_37_flash_fwd_hdim96_e4m3_softcap_sm90_cu_744032ad_36586ignoreE
	.align		8
        /*0068*/ 	.dword	_ZN73_INTERNAL_cd91c244_37_flash_fwd_hdim96_e4m3_softcap_sm90_cu_744032ad_36584cuda3std3__419piecewise_constructE
	.align		8
        /*0070*/ 	.dword	_ZN73_INTERNAL_cd91c244_37_flash_fwd_hdim96_e4m3_softcap_sm90_cu_744032ad_36584cuda3std3__48in_placeE
	.align		8
        /*0078*/ 	.dword	_ZN73_INTERNAL_cd91c244_37_flash_fwd_hdim96_e4m3_softcap_sm90_cu_744032ad_36584cuda3std6ranges3__45__cpo4swapE
	.align		8
        /*0080*/ 	.dword	_ZN73_INTERNAL_cd91c244_37_flash_fwd_hdim96_e4m3_softcap_sm90_cu_744032ad_36584cuda3std6ranges3__45__cpo9iter_moveE
	.align		8
        /*0088*/ 	.dword	_ZN73_INTERNAL_cd91c244_37_flash_fwd_hdim96_e4m3_softcap_sm90_cu_744032ad_36584cute7productE
	.align		8
        /*0090*/ 	.dword	_ZN73_INTERNAL_cd91c244_37_flash_fwd_hdim96_e4m3_softcap_sm90_cu_744032ad_36584cute1_E
	.align		8
        /*0098*/ 	.dword	$str$23
	.align		8
        /*00a0*/ 	.dword	$str$24


//--------------------- .text._ZN7cutlass13device_kernelIN5flash11enable_sm90INS1_16FlashAttnFwdSm90INS1_25CollectiveMainloopFwdSm90ILi2EN4cute5tupleIJNS5_1CILi1EEES8_S8_EEENS6_IJNS7_ILi192EEENS7_ILi128EEENS7_ILi96EEEEEELi96ENS_12float_e4m3_tEfNS_4arch4Sm90ELb0ELb0ELb1ELb0ELb0ELb0ELb0ELb1ELb1ELb0ELb0ELb0EEENS1_21CollectiveEpilogueFwdINS6_IJSA_SC_SB_EEES9_NS_10bfloat16_tESG_Li384ELb0ELb0ELb0ELb1EEENS1_29StaticPersistentTileSchedulerILb0EEEEEEEEEvNT_6ParamsE --------------------------
	.section	.text._ZN7cutlass13device_kernelIN5flash11enable_sm90INS1_16FlashAttnFwdSm90INS1_25CollectiveMainloopFwdSm90ILi2EN4cute5tupleIJNS5_1CILi1EEES8_S8_EEENS6_IJNS7_ILi192EEENS7_ILi128EEENS7_ILi96EEEEEELi96ENS_12float_e4m3_tEfNS_4arch4Sm90ELb0ELb0ELb1ELb0ELb0ELb0ELb0ELb1ELb1ELb0ELb0ELb0EEENS1_21CollectiveEpilogueFwdINS6_IJSA_SC_SB_EEES9_NS_10bfloat16_tESG_Li384ELb0ELb0ELb0ELb1EEENS1_29StaticPersistentTileSchedulerILb0EEEEEEEEEvNT_6ParamsE,"ax",@progbits
	.align	128
.text._ZN7cutlass13device_kernelIN5flash11enable_sm90INS1_16FlashAttnFwdSm90INS1_25CollectiveMainloopFwdSm90ILi2EN4cute5tupleIJNS5_1CILi1EEES8_S8_EEENS6_IJNS7_ILi192EEENS7_ILi128EEENS7_ILi96EEEEEELi96ENS_12float_e4m3_tEfNS_4arch4Sm90ELb0ELb0ELb1ELb0ELb0ELb0ELb0ELb1ELb1ELb0ELb0ELb0EEENS1_21CollectiveEpilogueFwdINS6_IJSA_SC_SB_EEES9_NS_10bfloat16_tESG_Li384ELb0ELb0ELb0ELb1EEENS1_29StaticPersistentTileSchedulerILb0EEEEEEEEEvNT_6ParamsE:
        .type           _ZN7cutlass13device_kernelIN5flash11enable_sm90INS1_16FlashAttnFwdSm90INS1_25CollectiveMainloopFwdSm90ILi2EN4cute5tupleIJNS5_1CILi1EEES8_S8_EEENS6_IJNS7_ILi192EEENS7_ILi128EEENS7_ILi96EEEEEELi96ENS_12float_e4m3_tEfNS_4arch4Sm90ELb0ELb0ELb1ELb0ELb0ELb0ELb0ELb1ELb1ELb0ELb0ELb0EEENS1_21CollectiveEpilogueFwdINS6_IJSA_SC_SB_EEES9_NS_10bfloat16_tESG_Li384ELb0ELb0ELb0ELb1EEENS1_29StaticPersistentTileSchedulerILb0EEEEEEEEEvNT_6ParamsE,@function
        .size           _ZN7cutlass13device_kernelIN5flash11enable_sm90INS1_16FlashAttnFwdSm90INS1_25CollectiveMainloopFwdSm90ILi2EN4cute5tupleIJNS5_1CILi1EEES8_S8_EEENS6_IJNS7_ILi192EEENS7_ILi128EEENS7_ILi96EEEEEELi96ENS_12float_e4m3_tEfNS_4arch4Sm90ELb0ELb0ELb1ELb0ELb0ELb0ELb0ELb1ELb1ELb0ELb0ELb0EEENS1_21CollectiveEpilogueFwdINS6_IJSA_SC_SB_EEES9_NS_10bfloat16_tESG_Li384ELb0ELb0ELb0ELb1EEENS1_29StaticPersistentTileSchedulerILb0EEEEEEEEEvNT_6ParamsE,(.L_x_2220 - _ZN7cutlass13device_kernelIN5flash11enable_sm90INS1_16FlashAttnFwdSm90INS1_25CollectiveMainloopFwdSm90ILi2EN4cute5tupleIJNS5_1CILi1EEES8_S8_EEENS6_IJNS7_ILi192EEENS7_ILi128EEENS7_ILi96EEEEEELi96ENS_12float_e4m3_tEfNS_4arch4Sm90ELb0ELb0ELb1ELb0ELb0ELb0ELb0ELb1ELb1ELb0ELb0ELb0EEENS1_21CollectiveEpilogueFwdINS6_IJSA_SC_SB_EEES9_NS_10bfloat16_tESG_Li384ELb0ELb0ELb0ELb1EEENS1_29StaticPersistentTileSchedulerILb0EEEEEEEEEvNT_6ParamsE)
        .other          _ZN7cutlass13device_kernelIN5flash11enable_sm90INS1_16FlashAttnFwdSm90INS1_25CollectiveMainloopFwdSm90ILi2EN4cute5tupleIJNS5_1CILi1EEES8_S8_EEENS6_IJNS7_ILi192EEENS7_ILi128EEENS7_ILi96EEEEEELi96ENS_12float_e4m3_tEfNS_4arch4Sm90ELb0ELb0ELb1ELb0ELb0ELb0ELb0ELb1ELb1ELb0ELb0ELb0EEENS1_21CollectiveEpilogueFwdINS6_IJSA_SC_SB_EEES9_NS_10bfloat16_tESG_Li384ELb0ELb0ELb0ELb1EEENS1_29StaticPersistentTileSchedulerILb0EEEEEEEEEvNT_6ParamsE,@"STO_CUDA_ENTRY STV_DEFAULT"
_ZN7cutlass13device_kernelIN5flash11enable_sm90INS1_16FlashAttnFwdSm90INS1_25CollectiveMainloopFwdSm90ILi2EN4cute5tupleIJNS5_1CILi1EEES8_S8_EEENS6_IJNS7_ILi192EEENS7_ILi128EEENS7_ILi96EEEEEELi96ENS_12float_e4m3_tEfNS_4arch4Sm90ELb0ELb0ELb1ELb0ELb0ELb0ELb0ELb1ELb1ELb0ELb0ELb0EEENS1_21CollectiveEpilogueFwdINS6_IJSA_SC_SB_EEES9_NS_10bfloat16_tESG_Li384ELb0ELb0ELb0ELb1EEENS1_29StaticPersistentTileSchedulerILb0EEEEEEEEEvNT_6ParamsE:
[----:B------:R-:W1:Y:S01]  /*0000*/  LDC R1, c[0x0][0x28] ;  /* 0x00000a00ff017b82 */ /* 0x000e620000000800 */
[----:B------:R-:W2:Y:S01]  /*0010*/  S2R R2, SR_TID.X ;  /* 0x0000000000027919 */ /* 0x000ea20000002100 */
[----:B------:R-:W-:Y:S01]  /*0020*/  ELECT P0, URZ, PT ;  /* 0x00000000003f782f */ /* 0x000fe20003800000 */
[----:B------:R-:W-:Y:S01]  /*0030*/  BSSY B0, `(.L_x_0) ;  /* 0x0000014000007945 */ /* 0x000fe20003800000 */
[----:B--2---:R-:W-:-:S05]  /*0040*/  SHF.R.U32.HI R0, RZ, 0x5, R2 ;  /* 0x00000005ff007819 */ /* 0x004fca0000011602 */
[----:B------:R-:W2:Y:S02]  /*0050*/  SHFL.IDX PT, R3, R0, RZ, 0x1f ;  /* 0x00001fff00037589 */ /* 0x000ea400000e0000 */
[----:B--2---:R-:W-:Y:S02]  /*0060*/  ISETP.EQ.AND P0, PT, R3, RZ, P0 ;  /* 0x000000ff0300720c */ /* 0x004fe40000702270 */
[----:B------:R-:W-:-:S11]  /*0070*/  SHF.R.U32.HI R3, RZ, 0x7, R2 ;  /* 0x00000007ff037819 */ /* 0x000fd60000011602 */
[----:B-1----:R-:W-:Y:S05]  /*0080*/  @!P0 BRA `(.L_x_1) ;  /* 0x0000000000388947 */ /* 0x002fea0003800000 */
[----:B------:R-:W-:Y:S02]  /*0090*/  ULDC.64 UR4, c[0x0][0x198] ;  /* 0x0000660000047ab9 */ /* 0x000fe40000000a00 */
[----:B------:R-:W-:Y:S02]  /*00a0*/  UIADD3 UR6, UP0, UR4, 0x270, URZ ;  /* 0x0000027004067890 */ /* 0x000fe4000ff1e03f */
[----:B------:R-:W-:Y:S02]  /*00b0*/  UIADD3 UR8, UP1, UR4, 0x370, URZ ;  /* 0x0000037004087890 */ /* 0x000fe4000ff3e03f */
[----:B------:R-:W-:Y:S02]  /*00c0*/  UIADD3 UR10, UP2, UR4, 0x470, URZ ;  /* 0x00000470040a7890 */ /* 0x000fe4000ff5e03f */
[----:B------:R-:W-:Y:S02]  /*00d0*/  UIADD3 UR4, UP3, UR4, 0x9f0, URZ ;  /* 0x000009f004047890 */ /* 0x000fe4000ff7e03f */
[----:B------:R-:W-:-:S02]  /*00e0*/  UIADD3.X UR7, URZ, UR5, URZ, UP0, !UPT ;  /* 0x000000053f077290 */ /* 0x000fc400087fe43f */
[----:B------:R-:W-:Y:S02]  /*00f0*/  UIADD3.X UR9, URZ, UR5, URZ, UP1, !UPT ;  /* 0x000000053f097290 */ /* 0x000fe40008ffe43f */
[----:B------:R-:W-:Y:S02]  /*0100*/  UIADD3.X UR11, URZ, UR5, URZ, UP2, !UPT ;  /* 0x000000053f0b7290 */ /* 0x000fe400097fe43f */
[----:B------:R-:W-:-:S03]  /*0110*/  UIADD3.X UR5, URZ, UR5, URZ, UP3, !UPT ;  /* 0x000000053f057290 */ /* 0x000fc60009ffe43f */
[----:B------:R1:W-:Y:S02]  /*0120*/  UTMACCTL.PF [UR6] ;  /* 0x00000000060079b9 */ /* 0x0003e40008040000 */
[----:B------:R1:W-:Y:S02]  /*0130*/  UTMACCTL.PF [UR8] ;  /* 0x00000000080079b9 */ /* 0x0003e40008040000 */
[----:B------:R1:W-:Y:S02]  /*0140*/  UTMACCTL.PF [UR10] ;  /* 0x000000000a0079b9 */ /* 0x0003e40008040000 */
[----:B------:R1:W-:Y:S02]  /*0150*/  UTMACCTL.PF [UR4] ;  /* 0x00000000040079b9 */ /* 0x0003e40008040000 */
[----:B-1----:R-:W-:Y:S01]  /*0160*/  NOP ;  /* 0x0000000000007918 */ /* 0x002fe20000000000 */
.L_x_1:
[----:B------:R-:W-:Y:S05]  /*0170*/  BSYNC B0 ;  /* 0x0000000000007941 */ /* 0x000fea0003800000 */
.L_x_0:
[----:B------:R-:W-:Y:S01]  /*0180*/  VOTEU.ANY UP0, P0 ;  /* 0x00000000003f7886 */ /* 0x000fe20000000100 */
[----:B------:R-:W1:Y:S01]  /*0190*/  SHFL.IDX PT, R3, R3, RZ, 0x1f ;  /* 0x00001fff03037589 */ /* 0x000e6200000e0000 */
[----:B------:R-:W-:Y:S01]  /*01a0*/  UMOV UR4, 0x1 ;  /* 0x0000000100047882 */ /* 0x000fe20000000000 */
[----:B------:R-:W-:Y:S01]  /*01b0*/  VOTEU.ANY UP1, P0 ;  /* 0x00000000003f7886 */ /* 0x000fe20000020100 */
[----:B------:R-:W-:Y:S01]  /*01c0*/  VOTEU.ANY UP2, P0 ;  /* 0x00000000003f7886 */ /* 0x000fe20000040100 */
[----:B------:R-:W2:Y:S01]  /*01d0*/  @UP0 S2UR UR7, SR_CgaCtaId ;  /* 0x00000000000709c3 */ /* 0x000ea20000008800 */
[----:B------:R-:W3:Y:S01]  /*01e0*/  SHFL.IDX PT, R4, R0, RZ, 0x1f ;  /* 0x00001fff00047589 */ /* 0x000ee200000e0000 */
[----:B------:R-:W-:Y:S01]  /*01f0*/  @UP0 UMOV UR6, 0x400 ;  /* 0x0000040000060882 */ /* 0x000fe20000000000 */
[----:B------:R-:W-:-:S04]  /*0200*/  @UP0 UIADD3 UR4, -UR4, 0x100000, URZ ;  /* 0x0010000004040890 */ /* 0x000fc8000fffe13f */
[----:B------:R-:W-:Y:S02]  /*0210*/  @UP0 USHF.L.U32 UR5, UR4, 0xb, URZ ;  /* 0x0000000b04050899 */ /* 0x000fe4000800063f */
[----:B------:R-:W-:Y:S01]  /*0220*/  @UP0 USHF.L.U32 UR4, UR4, 0x1, URZ ;  /* 0x0000000104040899 */ /* 0x000fe2000800063f */
[----:B-1----:R-:W-:Y:S01]  /*0230*/  R2UR UR8, R3 ;  /* 0x00000000030872ca */ /* 0x002fe200000e0000 */
[----:B--2---:R-:W-:Y:S01]  /*0240*/  @UP0 ULEA UR6, UR7, UR6, 0x18 ;  /* 0x0000000607060291 */ /* 0x004fe2000f8ec03f */
[----:B---3--:R-:W-:-:S11]  /*0250*/  ISETP.NE.AND P1, PT, R4, RZ, PT ;  /* 0x000000ff0400720c */ /* 0x008fd60003f25270 */
[----:B------:R-:W-:Y:S01]  /*0260*/  UISETP.NE.AND UP0, UPT, UR8, URZ, UPT ;  /* 0x0000003f0800728c */ /* 0x000fe2000bf05270 */
[----:B------:R-:W1:Y:S02]  /*0270*/  FENCE.VIEW.ASYNC.S ;  /* 0x00000000000073c6 */ /* 0x000e640000000000 */
[----:B-1----:R1:W2:Y:S01]  /*0280*/  @UP1 SYNCS.EXCH.64 URZ, [UR6+0x19c00], UR4 ;  /* 0x019c0004063f15b2 */ /* 0x0022a20008000100 */
[----:B------:R1:W3:Y:S01]  /*0290*/  @UP2 SYNCS.EXCH.64 URZ, [UR6+0x19c20], UR4 ;  /* 0x019c2004063f25b2 */ /* 0x0002e20008000100 */
[----:B------:R-:W-:Y:S06]  /*02a0*/  @P1 BRA `(.L_x_2) ;  /* 0x0000000000481947 */ /* 0x000fec0003800000 */
[----:B-1----:R-:W1:Y:S01]  /*02b0*/  S2UR UR5, SR_CgaCtaId ;  /* 0x00000000000579c3 */ /* 0x002e620000008800 */
[----:B------:R-:W-:Y:S01]  /*02c0*/  UMOV UR4, 0x400 ;  /* 0x0000040000047882 */ /* 0x000fe20000000000 */
[----:B------:R-:W-:Y:S01]  /*02d0*/  UMOV UR6, 0x1 ;  /* 0x0000000100067882 */ /* 0x000fe20000000000 */
[----:B------:R-:W-:Y:S01]  /*02e0*/  UMOV UR9, 0x3 ;  /* 0x0000000300097882 */ /* 0x000fe20000000000 */
[----:B------:R-:W-:-:S04]  /*02f0*/  UIADD3 UR6, -UR6, 0x100000, URZ ;  /* 0x0010000006067890 */ /* 0x000fc8000fffe13f */
[----:B------:R-:W-:Y:S02]  /*0300*/  USHF.L.U32 UR7, UR6, 0xb, URZ ;  /* 0x0000000b06077899 */ /* 0x000fe4000800063f */
[----:B------:R-:W-:Y:S01]  /*0310*/  USHF.L.U32 UR6, UR6, 0x1, URZ ;  /* 0x0000000106067899 */ /* 0x000fe2000800063f */
[----:B------:R-:W-:Y:S01]  /*0320*/  ELECT P0, URZ, PT ;  /* 0x00000000003f782f */ /* 0x000fe20003800000 */
[----:B-1----:R-:W-:Y:S02]  /*0330*/  ULEA UR8, UR5, UR4, 0x18 ;  /* 0x0000000405087291 */ /* 0x002fe4000f8ec03f */
[----:B------:R-:W-:-:S04]  /*0340*/  UIADD3 UR4, -UR9, 0x100000, URZ ;  /* 0x0010000009047890 */ /* 0x000fc8000fffe13f */
[----:B------:R-:W-:Y:S02]  /*0350*/  USHF.L.U32 UR5, UR4, 0xb, URZ ;  /* 0x0000000b04057899 */ /* 0x000fe4000800063f */
[----:B------:R-:W-:Y:S01]  /*0360*/  USHF.L.U32 UR4, UR4, 0x1, URZ ;  /* 0x0000000104047899 */ /* 0x000fe2000800063f */
[----:B------:R-:W1:Y:S03]  /*0370*/  FENCE.VIEW.ASYNC.S ;  /* 0x00000000000073c6 */ /* 0x000e660000000000 */
[----:B-1----:R4:W1:Y:S08]  /*0380*/  SYNCS.EXCH.64 URZ, [UR8+0x19c30], UR6 ;  /* 0x019c3006083f75b2 */ /* 0x0028700008000100 */
[----:B------:R4:W1:Y:S01]  /*0390*/  SYNCS.EXCH.64 URZ, [UR8+0x19c40], UR4 ;  /* 0x019c4004083f75b2 */ /* 0x0008620008000100 */
[----:B------:R4:W1:Y:S01]  /*03a0*/  SYNCS.EXCH.64 URZ, [UR8+0x19c38], UR6 ;  /* 0x019c3806083f75b2 */ /* 0x0008620008000100 */
[----:B------:R4:W1:Y:S02]  /*03b0*/  SYNCS.EXCH.64 URZ, [UR8+0x19c48], UR4 ;  /* 0x019c4804083f75b2 */ /* 0x0008640008000100 */
[----:B----4-:R-:W-:Y:S01]  /*03c0*/  NOP ;  /* 0x0000000000007918 */ /* 0x010fe20000000000 */
.L_x_2:
[----:B------:R-:W4:Y:S01]  /*03d0*/  SHFL.IDX PT, R3, R0, RZ, 0x1f ;  /* 0x00001fff00037589 */ /* 0x000f2200000e0000 */
[----:B------:R-:W-:Y:S01]  /*03e0*/  NOP ;  /* 0x0000000000007918 */ /* 0x000fe20000000000 */
[----:B----4-:R-:W-:-:S13]  /*03f0*/  ISETP.NE.AND P0, PT, R3, RZ, PT ;  /* 0x000000ff0300720c */ /* 0x010fda0003f05270 */
[----:B------:R-:W-:Y:S05]  /*0400*/  @P0 BRA `(.L_x_3) ;  /* 0x0000000000480947 */ /* 0x000fea0003800000 */
[----:B-1----:R-:W1:Y:S01]  /*0410*/  S2UR UR5, SR_CgaCtaId ;  /* 0x00000000000579c3 */ /* 0x002e620000008800 */
[----:B------:R-:W-:Y:S01]  /*0420*/  UMOV UR4, 0x400 ;  /* 0x0000040000047882 */ /* 0x000fe20000000000 */
[----:B------:R-:W-:Y:S01]  /*0430*/  UMOV UR6, 0x80 ;  /* 0x0000008000067882 */ /* 0x000fe20000000000 */
[----:B------:R-:W-:Y:S01]  /*0440*/  UMOV UR7, 0x180 ;  /* 0x0000018000077882 */ /* 0x000fe20000000000 */
[----:B------:R-:W-:Y:S01]  /*0450*/  ELECT P0, URZ, PT ;  /* 0x00000000003f782f */ /* 0x000fe20003800000 */
[----:B-1----:R-:W-:Y:S02]  /*0460*/  ULEA UR8, UR5, UR4, 0x18 ;  /* 0x0000000405087291 */ /* 0x002fe4000f8ec03f */
[----:B------:R-:W-:-:S04]  /*0470*/  UIADD3 UR4, -UR6, 0x100000, URZ ;  /* 0x0010000006047890 */ /* 0x000fc8000fffe13f */
[----:B------:R-:W-:Y:S02]  /*0480*/  USHF.L.U32 UR5, UR4, 0xb, URZ ;  /* 0x0000000b04057899 */ /* 0x000fe4000800063f */
[----:B------:R-:W-:Y:S02]  /*0490*/  USHF.L.U32 UR4, UR4, 0x1, URZ ;  /* 0x0000000104047899 */ /* 0x000fe4000800063f */
        /* <DEDUP_REMOVED lines=9> */
.L_x_3:
[----:B------:R-:W4:Y:S01]  /*0530*/  SHFL.IDX PT, R3, R0, RZ, 0x1f ;  /* 0x00001fff00037589 */ /* 0x000f2200000e0000 */
[----:B------:R-:W-:Y:S01]  /*0540*/  NOP ;  /* 0x0000000000007918 */ /* 0x000fe20000000000 */
[----:B----4-:R-:W-:-:S13]  /*0550*/  ISETP.NE.AND P0, PT, R3, RZ, PT ;  /* 0x000000ff0300720c */ /* 0x010fda0003f05270 */
[----:B------:R-:W-:Y:S05]  /*0560*/  @P0 BRA `(.L_x_4) ;  /* 0x0000000000380947 */ /* 0x000fea0003800000 */
[----:B-1----:R-:W1:Y:S01]  /*0570*/  S2UR UR5, SR_CgaCtaId ;  /* 0x00000000000579c3 */ /* 0x002e620000008800 */
[----:B------:R-:W-:Y:S01]  /*0580*/  UMOV UR4, 0x400 ;  /* 0x0000040000047882 */ /* 0x000fe20000000000 */
[----:B------:R-:W-:Y:S01]  /*0590*/  UMOV UR7, 0x1 ;  /* 0x0000000100077882 */ /* 0x000fe20000000000 */
[----:B------:R-:W-:Y:S01]  /*05a0*/  ELECT P0, URZ, PT ;  /* 0x00000000003f782f */ /* 0x000fe20003800000 */
[----:B-1----:R-:W-:Y:S02]  /*05b0*/  ULEA UR6, UR5, UR4, 0x18 ;  /* 0x0000000405067291 */ /* 0x002fe4000f8ec03f */
[----:B------:R-:W-:-:S04]  /*05c0*/  UIADD3 UR4, -UR7, 0x100000, URZ ;  /* 0x0010000007047890 */ /* 0x000fc8000fffe13f */
[----:B------:R-:W-:Y:S02]  /*05d0*/  USHF.L.U32 UR5, UR4, 0xb, URZ ;  /* 0x0000000b04057899 */ /* 0x000fe4000800063f */
[----:B------:R-:W-:Y:S01]  /*05e0*/  USHF.L.U32 UR4, UR4, 0x1, URZ ;  /* 0x0000000104047899 */ /* 0x000fe2000800063f */
[----:B------:R-:W1:Y:S11]  /*05f0*/  FENCE.VIEW.ASYNC.S ;  /* 0x00000000000073c6 */ /* 0x000e760000000000 */
[----:B-1----:R4:W1:Y:S01]  /*0600*/  SYNCS.EXCH.64 URZ, [UR6+0x19c70], UR4 ;  /* 0x019c7004063f75b2 */ /* 0x0028620008000100 */
[----:B------:R4:W1:Y:S01]  /*0610*/  SYNCS.EXCH.64 URZ, [UR6+0x19c80], UR4 ;  /* 0x019c8004063f75b2 */ /* 0x0008620008000100 */
[----:B------:R4:W1:Y:S01]  /*0620*/  SYNCS.EXCH.64 URZ, [UR6+0x19c78], UR4 ;  /* 0x019c7804063f75b2 */ /* 0x0008620008000100 */
[----:B------:R4:W1:Y:S02]  /*0630*/  SYNCS.EXCH.64 URZ, [UR6+0x19c88], UR4 ;  /* 0x019c8804063f75b2 */ /* 0x0008640008000100 */
[----:B----4-:R-:W-:Y:S01]  /*0640*/  NOP ;  /* 0x0000000000007918 */ /* 0x010fe20000000000 */
.L_x_4:
        /* <DEDUP_REMOVED lines=22> */
.L_x_5:
        /* <DEDUP_REMOVED lines=22> */
.L_x_6:
[----:B------:R-:W-:Y:S01]  /*0910*/  PLOP3.LUT P0, PT, PT, PT, UP0, 0x80, 0x0 ;  /* 0x000000000000781c */ /* 0x000fe20003f0f008 */
[----:B------:R-:W-:Y:S01]  /*0920*/  UMOV UR46, 0x1 ;  /* 0x00000001002e7882 */ /* 0x000fe20000000000 */
[----:B------:R-:W-:Y:S01]  /*0930*/  NOP ;  /* 0x0000000000007918 */ /* 0x000fe20000000000 */
[----:B------:R-:W-:Y:S01]  /*0940*/  USEL UR46, UR46, 0x2, !UP0 ;  /* 0x000000022e2e7887 */ /* 0x000fe2000c000000 */
[----:B------:R-:W-:Y:S01]  /*0950*/  LOP3.LUT R23, R2, 0x7f, RZ, 0xc0, !PT ;  /* 0x0000007f02177812 */ /* 0x000fe200078ec0ff */
[----:B------:R-:W-:Y:S01]  /*0960*/  ULDC.64 UR50, c[0x0][0x208] ;  /* 0x0000820000327ab9 */ /* 0x000fe20000000a00 */
[----:B-123--:R-:W-:Y:S07]  /*0970*/  BAR.SYNC.DEFER_BLOCKING 0x0 ;  /* 0x0000000000007b1d */ /* 0x00efee0000010000 */
[----:B------:R-:W-:Y:S05]  /*0980*/  @!P0 BRA `(.L_x_7) ;  /* 0x0000006c00888947 */ /* 0x000fea0003800000 */
.L_x_8:
[----:B------:R-:W-:-:S08]  /*0990*/  NOP ;  /* 0x0000000000007918 */ /* 0x000fd00000000000 */
[----:B------:R-:W1:Y:S02]  /*09a0*/  USETMAXREG.TRY_ALLOC.CTAPOOL UP0, 0xa0 ;  /* 0x000000a0000079c8 */ /* 0x000e640008000600 */
[----:B-1----:R-:W-:-:S13]  /*09b0*/  PLOP3.LUT P0, PT, PT, PT, UP0, 0x80, 0x0 ;  /* 0x000000000000781c */ /* 0x002fda0003f0f008 */
[----:B------:R-:W-:Y:S05]  /*09c0*/  @!P0 BRA `(.L_x_8) ;  /* 0xfffffffc00f08947 */ /* 0x000fea000383ffff */
[----:B------:R-:W1:Y:S08]  /*09d0*/  S2UR UR39, SR_CTAID.X ;  /* 0x00000000002779c3 */ /* 0x000e700000002500 */
[----:B------:R-:W-:Y:S08]  /*09e0*/  BAR.ARV 0x8, 0x1a0 ;  /* 0x0206800000007b1d */ /* 0x000ff00000002000 */
[----:B------:R-:W1:Y:S02]  /*09f0*/  LDC R0, c[0x0][0xda4] ;  /* 0x00036900ff007b82 */ /* 0x000e640000000800 */
[----:B-1----:R-:W-:-:S13]  /*0a00*/  ISETP.LE.AND P0, PT, R0, UR39, PT ;  /* 0x0000002700007c0c */ /* 0x002fda000bf03270 */
[----:B------:R-:W-:Y:S05]  /*0a10*/  @P0 EXIT ;  /* 0x000000000000094d */ /* 0x000fea0003800000 */
[----:B------:R-:W-:Y:S01]  /*0a20*/  VIADD R0, R2, 0xffffff80 ;  /* 0xffffff8002007836 */ /* 0x000fe20000000000 */
[----:B------:R-:W1:Y:S01]  /*0a30*/  S2UR UR49, SR_CgaCtaId ;  /* 0x00000000003179c3 */ /* 0x000e620000008800 */
[----:B------:R-:W-:Y:S01]  /*0a40*/  UMOV UR48, 0x400 ;  /* 0x0000040000307882 */ /* 0x000fe20000000000 */
[----:B------:R-:W-:Y:S02]  /*0a50*/  ULOP3.LUT UR47, UR46, 0x1, URZ, 0xfc, !UPT ;  /* 0x000000012e2f7892 */ /* 0x000fe4000f8efc3f */
[----:B------:R-:W-:Y:S01]  /*0a60*/  SHF.R.S32.HI R3, RZ, 0x1f, R0 ;  /* 0x0000001fff037819 */ /* 0x000fe20000011400 */
[----:B------:R-:W-:Y:S01]  /*0a70*/  ULDC.64 UR52, c[0x0][0x198] ;  /* 0x0000660000347ab9 */ /* 0x000fe20000000a00 */
[----:B------:R-:W-:Y:S01]  /*0a80*/  UMOV UR38, URZ ;  /* 0x0000003f00267c82 */ /* 0x000fe20008000000 */
[----:B------:R-:W-:Y:S01]  /*0a90*/  UMOV UR37, URZ ;  /* 0x0000003f00257c82 */ /* 0x000fe20008000000 */
[CC--:B------:R-:W-:Y:S01]  /*0aa0*/  LEA.HI R22, R3.reuse, R0.reuse, RZ, 0x7 ;  /* 0x0000000003167211 */ /* 0x0c0fe200078f38ff */
[----:B------:R-:W2:Y:S01]  /*0ab0*/  S2UR UR6, SR_SWINHI ;  /* 0x00000000000679c3 */ /* 0x000ea20000002f00 */
[----:B------:R-:W-:Y:S01]  /*0ac0*/  LEA.HI R6, R3, R0, RZ, 0x4 ;  /* 0x0000000003067211 */ /* 0x000fe200078f20ff */
[----:B------:R-:W-:Y:S01]  /*0ad0*/  UMOV UR36, URZ ;  /* 0x0000003f00247c82 */ /* 0x000fe20008000000 */
[----:B------:R-:W-:-:S02]  /*0ae0*/  LOP3.LUT R19, R22, 0xffffff80, RZ, 0xc0, !PT ;  /* 0xffffff8016137812 */ /* 0x000fc400078ec0ff */
[----:B------:R-:W-:Y:S02]  /*0af0*/  SHF.R.S32.HI R7, RZ, 0x4, R6 ;  /* 0x00000004ff077819 */ /* 0x000fe40000011406 */
[----:B------:R-:W-:Y:S01]  /*0b00*/  LEA.HI R17, R3, R0, RZ, 0x5 ;  /* 0x0000000003117211 */ /* 0x000fe200078f28ff */
[----:B------:R-:W-:Y:S01]  /*0b10*/  IMAD.IADD R19, R0, 0x1, -R19 ;  /* 0x0000000100137824 */ /* 0x000fe200078e0a13 */
[C---:B------:R-:W-:Y:S02]  /*0b20*/  LEA.HI R8, R6.reuse, R7, RZ, 0x1 ;  /* 0x0000000706087211 */ /* 0x040fe400078f08ff */
[----:B------:R-:W-:Y:S02]  /*0b30*/  LOP3.LUT R3, R6, 0x7fffff0, RZ, 0xc0, !PT ;  /* 0x07fffff006037812 */ /* 0x000fe400078ec0ff */
[----:B------:R-:W-:Y:S02]  /*0b40*/  SHF.R.S32.HI R4, RZ, 0x1f, R19 ;  /* 0x0000001fff047819 */ /* 0x000fe40000011413 */
[----:B------:R-:W-:Y:S01]  /*0b50*/  SHF.R.S32.HI R17, RZ, 0x5, R17 ;  /* 0x00000005ff117819 */ /* 0x000fe20000011411 */
[----:B------:R-:W-:Y:S01]  /*0b60*/  IMAD.IADD R0, R0, 0x1, -R3 ;  /* 0x0000000100007824 */ /* 0x000fe200078e0a03 */
[----:B------:R-:W-:Y:S01]  /*0b70*/  LEA.HI R5, R4, R19, RZ, 0x2 ;  /* 0x0000001304057211 */ /* 0x000fe200078f10ff */
[----:B-1----:R-:W-:Y:S01]  /*0b80*/  ULEA UR48, UR49, UR48, 0x18 ;  /* 0x0000003031307291 */ /* 0x002fe2000f8ec03f */
[----:B------:R-:W-:Y:S01]  /*0b90*/  LOP3.LUT R8, R8, 0x1ffffffe, RZ, 0xc0, !PT ;  /* 0x1ffffffe08087812 */ /* 0x000fe200078ec0ff */
[----:B------:R-:W-:Y:S01]  /*0ba0*/  IMAD R3, R17, 0x10, R0 ;  /* 0x0000001011037824 */ /* 0x000fe200078e0200 */
[----:B------:R-:W-:-:S02]  /*0bb0*/  SHF.R.S32.HI R6, RZ, 0x2, R5 ;  /* 0x00000002ff067819 */ /* 0x000fc40000011405 */
[----:B------:R-:W-:Y:S01]  /*0bc0*/  SHF.R.S32.HI R9, RZ, 0x1f, R5 ;  /* 0x0000001fff097819 */ /* 0x000fe20000011405 */
[----:B------:R-:W-:Y:S01]  /*0bd0*/  IMAD.IADD R8, R7, 0x1, -R8 ;  /* 0x0000000107087824 */ /* 0x000fe200078e0a08 */
[----:B------:R-:W-:Y:S01]  /*0be0*/  SHF.R.S32.HI R22, RZ, 0x7, R22 ;  /* 0x00000007ff167819 */ /* 0x000fe20000011416 */
[----:B------:R-:W-:Y:S01]  /*0bf0*/  UMOV UR4, UR48 ;  /* 0x0000003000047c82 */ /* 0x000fe20008000000 */
[----:B--2---:R-:W-:Y:S01]  /*0c00*/  UMOV UR5, UR6 ;  /* 0x0000000600057c82 */ /* 0x004fe20008000000 */
[----:B------:R-:W-:Y:S01]  /*0c10*/  LEA.HI R9, R9, R6, RZ, 0x3 ;  /* 0x0000000609097211 */ /* 0x000fe200078f18ff */
[----:B------:R-:W-:Y:S02]  /*0c20*/  IMAD R8, R3, 0x4, R8 ;  /* 0x0000000403087824 */ /* 0x000fe400078e0208 */
[----:B------:R-:W-:Y:S01]  /*0c30*/  IMAD.HI R0, R22, 0x55555556, RZ ;  /* 0x5555555616007827 */ /* 0x000fe200078e02ff */
[----:B------:R-:W-:-:S03]  /*0c40*/  LOP3.LUT R9, R9, 0xfffffff8, RZ, 0xc0, !PT ;  /* 0xfffffff809097812 */ /* 0x000fc600078ec0ff */
[----:B------:R-:W-:Y:S01]  /*0c50*/  IMAD.MOV.U32 R7, RZ, RZ, -0x2 ;  /* 0xfffffffeff077424 */ /* 0x000fe200078e00ff */
[----:B------:R-:W-:Y:S01]  /*0c60*/  LEA.HI R3, R0, R0, RZ, 0x1 ;  /* 0x0000000000037211 */ /* 0x000fe200078f08ff */
[----:B------:R-:W-:Y:S01]  /*0c70*/  IMAD.IADD R9, R6, 0x1, -R9 ;  /* 0x0000000106097824 */ /* 0x000fe200078e0a09 */
[----:B------:R-:W-:Y:S01]  /*0c80*/  LEA.HI R6, R4, R19, RZ, 0x5 ;  /* 0x0000001304067211 */ /* 0x000fe200078f28ff */
[----:B------:R-:W-:Y:S01]  /*0c90*/  IMAD.U32 R152, RZ, RZ, UR4 ;  /* 0x00000004ff987e24 */ /* 0x000fe2000f8e00ff */
[----:B------:R-:W-:Y:S01]  /*0ca0*/  LOP3.LUT R4, R5, 0x7ffffffc, RZ, 0xc0, !PT ;  /* 0x7ffffffc05047812 */ /* 0x000fe200078ec0ff */
[----:B------:R-:W-:Y:S01]  /*0cb0*/  IMAD.U32 R153, RZ, RZ, UR5 ;  /* 0x00000005ff997e24 */ /* 0x000fe2000f8e00ff */
[----:B------:R-:W-:Y:S01]  /*0cc0*/  SHF.R.S32.HI R6, RZ, 0x5, R6 ;  /* 0x00000005ff067819 */ /* 0x000fe20000011406 */
[----:B------:R-:W-:Y:S02]  /*0cd0*/  IMAD.SHL.U32 R5, R8, 0x8, RZ ;  /* 0x0000000808057824 */ /* 0x000fe400078e00ff */
[----:B------:R-:W-:-:S02]  /*0ce0*/  IMAD.IADD R4, R19, 0x1, -R4 ;  /* 0x0000000113047824 */ /* 0x000fc400078e0a04 */
[----:B------:R-:W-:Y:S02]  /*0cf0*/  IMAD R3, R3, -0x3, R22 ;  /* 0xfffffffd03037824 */ /* 0x000fe400078e0216 */
[----:B------:R-:W-:Y:S02]  /*0d00*/  IMAD R6, R6, 0x10, R9 ;  /* 0x0000001006067824 */ /* 0x000fe400078e0209 */
[----:B------:R-:W-:Y:S02]  /*0d10*/  IMAD R18, R4, R7, 0x80 ;  /* 0x0000008004127424 */ /* 0x000fe400078e0207 */
[----:B------:R-:W-:-:S04]  /*0d20*/  IMAD.WIDE R152, R5, 0x2, R152 ;  /* 0x0000000205987825 */ /* 0x000fc800078e0298 */
[----:B------:R-:W-:-:S07]  /*0d30*/  IMAD R16, R3, 0x40, R6 ;  /* 0x0000004003107824 */ /* 0x000fce00078e0206 */
.L_x_33:
[----:B------:R-:W1:Y:S01]  /*0d40*/  SHFL.IDX PT, R0, R22, RZ, 0x1f ;  /* 0x00001fff16007589 */ /* 0x000e6200000e0000 */
[----:B------:R-:W-:Y:S01]  /*0d50*/  ULDC.64 UR4, c[0x0][0x3f8] ;  /* 0x0000fe0000047ab9 */ /* 0x000fe20000000a00 */
[----:B------:R-:W-:Y:S01]  /*0d60*/  ULDC UR43, c[0x0][0xdb4] ;  /* 0x00036d00002b7ab9 */ /* 0x000fe20000000800 */
[----:B------:R-:W-:Y:S02]  /*0d70*/  UISETP.NE.U32.AND UP0, UPT, UR4, URZ, UPT ;  /* 0x0000003f0400728c */ /* 0x000fe4000bf05070 */
[----:B------:R-:W-:Y:S01]  /*0d80*/  UISETP.NE.AND UP2, UPT, UR43, 0x1, UPT ;  /* 0x000000012b00788c */ /* 0x000fe2000bf45270 */
[----:B------:R-:W-:Y:S01]  /*0d90*/  ULDC UR4, c[0x0][0xda8] ;  /* 0x00036a0000047ab9 */ /* 0x000fe20000000800 */
[----:B------:R-:W-:Y:S02]  /*0da0*/  UISETP.NE.AND.EX UP0, UPT, UR5, URZ, UPT, UP0 ;  /* 0x0000003f0500728c */ /* 0x000fe4000bf05300 */
[----:B------:R-:W-:Y:S01]  /*0db0*/  UISETP.NE.AND UP1, UPT, UR4, 0x1, UPT ;  /* 0x000000010400788c */ /* 0x000fe2000bf25270 */
[----:B------:R-:W-:-:S02]  /*0dc0*/  UMOV UR41, UR39 ;  /* 0x0000002700297c82 */ /* 0x000fc40008000000 */
[----:B------:R-:W-:Y:S01]  /*0dd0*/  ULDC UR4, c[0x0][0x428] ;  /* 0x00010a0000047ab9 */ /* 0x000fe20000000800 */
[----:B------:R-:W-:Y:S01]  /*0de0*/  ULDC UR45, c[0x0][0x404] ;  /* 0x00010100002d7ab9 */ /* 0x000fe20000000800 */
[----:B------:R-:W-:Y:S02]  /*0df0*/  UISETP.NE.AND UP3, UPT, UR4, 0x1, UPT ;  /* 0x000000010400788c */ /* 0x000fe4000bf65270 */
[----:B------:R-:W-:Y:S01]  /*0e00*/  UIADD3 UR9, UR48, 0xf000, URZ ;  /* 0x0000f00030097890 */ /* 0x000fe2000fffe03f */
[----:B------:R-:W-:Y:S01]  /*0e10*/  @UP2 ULDC.64 UR10, c[0x0][0xdb8] ;  /* 0x00036e00000a2ab9 */ /* 0x000fe20000000a00 */
[----:B------:R-:W-:Y:S02]  /*0e20*/  USEL UR45, UR45, 0x1, UP0 ;  /* 0x000000012d2d7887 */ /* 0x000fe40008000000 */
[----:B------:R-:W-:Y:S01]  /*0e30*/  @UP1 ULDC UR4, c[0x0][0xdac] ;  /* 0x00036b0000041ab9 */ /* 0x000fe20000000800 */
[----:B------:R-:W-:Y:S01]  /*0e40*/  @UP1 ULDC UR14, c[0x0][0xdb0] ;  /* 0x00036c00000e1ab9 */ /* 0x000fe20000000800 */
[----:B-1----:R-:W-:Y:S01]  /*0e50*/  R2UR UR8, R0 ;  /* 0x00000000000872ca */ /* 0x002fe200000e0000 */
[----:B------:R-:W-:Y:S01]  /*0e60*/  UIMAD.WIDE.U32 UR4, UR39, UR4, URZ ;  /* 0x00000004270472a5 */ /* 0x000fe2000f8e003f */
[----:B------:R-:W-:Y:S01]  /*0e70*/  ULDC UR12, c[0x0][0x2e0] ;  /* 0x0000b800000c7ab9 */ /* 0x000fe20000000800 */
[----:B------:R-:W-:-:S02]  /*0e80*/  ULOP3.LUT UP4, URZ, UR9, 0x3ff, URZ, 0xc0, !UPT ;  /* 0x000003ff093f7892 */ /* 0x000fc4000f88c03f */
[----:B------:R-:W-:Y:S02]  /*0e90*/  @UP1 USHF.R.U32.HI UR41, URZ, UR14, UR5 ;  /* 0x0000000e3f291299 */ /* 0x000fe40008011605 */
[----:B------:R-:W-:Y:S02]  /*0ea0*/  UIMAD UR45, UR45, UR12, URZ ;  /* 0x0000000c2d2d72a4 */ /* 0x000fe4000f8e023f */
[----:B------:R-:W-:Y:S01]  /*0eb0*/  UIMAD.WIDE.U32 UR4, UR41, UR10, URZ ;  /* 0x0000000a290472a5 */ /* 0x000fe2000f8e003f */
[----:B------:R-:W-:Y:S01]  /*0ec0*/  PLOP3.LUT P0, PT, PT, PT, UP4, 0x80, 0x0 ;  /* 0x000000000000781c */ /* 0x000fe20003f0f048 */
[----:B------:R-:W-:Y:S02]  /*0ed0*/  UIADD3 UR4, UR45, 0x7f, URZ ;  /* 0x0000007f2d047890 */ /* 0x000fe4000fffe03f */
[----:B------:R-:W-:Y:S01]  /*0ee0*/  UIMAD.WIDE UR6, UR8, 0x55555556, URZ ;  /* 0x55555556080678a5 */ /* 0x000fe2000f8e023f */
[----:B------:R-:W-:Y:S01]  /*0ef0*/  UMOV UR44, UR41 ;  /* 0x00000029002c7c82 */ /* 0x000fe20008000000 */
[----:B------:R-:W-:-:S02]  /*0f00*/  @UP2 USHF.R.U32.HI UR44, URZ, UR11, UR5 ;  /* 0x0000000b3f2c2299 */ /* 0x000fc40008011605 */
[----:B------:R-:W-:Y:S02]  /*0f10*/  ULEA.HI UR7, UR7, UR7, URZ, 0x1 ;  /* 0x0000000707077291 */ /* 0x000fe4000f8f083f */
[----:B------:R-:W-:Y:S02]  /*0f20*/  UIADD3 UR6, -UR44, URZ, URZ ;  /* 0x0000003f2c067290 */ /* 0x000fe4000fffe13f */
[----:B------:R-:W-:Y:S02]  /*0f30*/  UIMAD UR7, UR7, -0x3, UR8 ;  /* 0xfffffffd070778a4 */ /* 0x000fe4000f8e0208 */
[----:B------:R-:W-:Y:S02]  /*0f40*/  USHF.R.S32.HI UR5, URZ, 0x1f, UR4 ;  /* 0x0000001f3f057899 */ /* 0x000fe40008011404 */
[----:B------:R-:W-:Y:S02]  /*0f50*/  ULEA UR7, UR7, UR9, 0xb ;  /* 0x0000000907077291 */ /* 0x000fe4000f8e583f */
[----:B------:R-:W-:Y:S01]  /*0f60*/  UIMAD UR43, UR43, UR6, UR41 ;  /* 0x000000062b2b72a4 */ /* 0x000fe2000f8e0229 */
[----:B------:R-:W-:Y:S01]  /*0f70*/  @UP3 ULDC UR13, c[0x0][0x42c] ;  /* 0x00010b00000d3ab9 */ /* 0x000fe20000000800 */
[----:B------:R-:W-:-:S02]  /*0f80*/  ULEA.HI UR42, UR5, UR4, URZ, 0x7 ;  /* 0x00000004052a7291 */ /* 0x000fc4000f8f383f */
[----:B------:R-:W-:Y:S02]  /*0f90*/  USHF.R.U32.HI UR7, URZ, 0x4, UR7 ;  /* 0x000000043f077899 */ /* 0x000fe40008011607 */
[----:B------:R-:W-:Y:S01]  /*0fa0*/  UIMAD.WIDE.U32 UR4, UR43, UR13, URZ ;  /* 0x0000000d2b0472a5 */ /* 0x000fe2000f8e003f */
[----:B------:R-:W-:Y:S01]  /*0fb0*/  @UP3 ULDC UR15, c[0x0][0x430] ;  /* 0x00010c00000f3ab9 */ /* 0x000fe20000000800 */
[----:B------:R-:W-:Y:S01]  /*0fc0*/  UMOV UR40, UR43 ;  /* 0x0000002b00287c82 */ /* 0x000fe20008000000 */
[----:B------:R-:W-:Y:S02]  /*0fd0*/  USHF.R.S32.HI UR42, URZ, 0x7, UR42 ;  /* 0x000000073f2a7899 */ /* 0x000fe4000801142a */
[----:B------:R-:W-:Y:S02]  /*0fe0*/  ULOP3.LUT UR54, UR7, 0x3fff, URZ, 0xc0, !UPT ;  /* 0x00003fff07367892 */ /* 0x000fe4000f8ec03f */
[----:B------:R-:W-:Y:S01]  /*0ff0*/  @UP3 USHF.R.U32.HI UR40, URZ, UR15, UR5 ;  /* 0x0000000f3f283299 */ /* 0x000fe20008011605 */
[----:B------:R-:W-:Y:S11]  /*1000*/  @!P0 BRA `(.L_x_9) ;  /* 0x0000000000408947 */ /* 0x000ff60003800000 */
[----:B------:R-:W-:Y:S01]  /*1010*/  MOV R0, 0x0 ;  /* 0x0000000000007802 */ /* 0x000fe20000000f00 */
[----:B------:R-:W-:Y:S01]  /*1020*/  ULDC.64 UR4, c[0x4][0x98] ;  /* 0x0100260000047ab9 */ /* 0x000fe20000000a00 */
[----:B------:R-:W-:Y:S01]  /*1030*/  ULDC.64 UR6, c[0x4][0x28] ;  /* 0x01000a0000067ab9 */ /* 0x000fe20000000a00 */
[----:B------:R-:W-:Y:S01]  /*1040*/  IMAD.U32 R4, RZ, RZ, UR4 ;  /* 0x00000004ff047e24 */ /* 0x000fe2000f8e00ff */
[----:B------:R1:W2:Y:S01]  /*1050*/  LDC.64 R14, c[0x4][R0] ;  /* 0x01000000000e7b82 */ /* 0x0002a20000000a00 */
[----:B------:R-:W-:Y:S01]  /*1060*/  IMAD.U32 R5, RZ, RZ, UR5 ;  /* 0x00000005ff057e24 */ /* 0x000fe2000f8e00ff */
[----:B------:R-:W-:Y:S01]  /*1070*/  ULDC.64 UR4, c[0x4][0xa0] ;  /* 0x0100280000047ab9 */ /* 0x000fe20000000a00 */
[----:B------:R-:W-:Y:S01]  /*1080*/  MOV R10, UR6 ;  /* 0x00000006000a7c02 */ /* 0x000fe20008000f00 */
[----:B------:R-:W-:Y:S02]  /*1090*/  IMAD.U32 R6, RZ, RZ, UR4 ;  /* 0x00000004ff067e24 */ /* 0x000fe4000f8e00ff */
[----:B------:R-:W-:-:S02]  /*10a0*/  IMAD.U32 R7, RZ, RZ, UR5 ;  /* 0x00000005ff077e24 */ /* 0x000fc4000f8e00ff */
[----:B------:R-:W-:Y:S02]  /*10b0*/  IMAD.U32 R11, RZ, RZ, UR7 ;  /* 0x00000007ff0b7e24 */ /* 0x000fe4000f8e00ff */
[----:B------:R-:W-:Y:S02]  /*10c0*/  IMAD.MOV.U32 R8, RZ, RZ, 0x70 ;  /* 0x00000070ff087424 */ /* 0x000fe400078e00ff */
[----:B------:R-:W-:Y:S02]  /*10d0*/  IMAD.MOV.U32 R12, RZ, RZ, 0x1 ;  /* 0x00000001ff0c7424 */ /* 0x000fe400078e00ff */
[----:B-1----:R-:W-:-:S07]  /*10e0*/  IMAD.MOV.U32 R13, RZ, RZ, RZ ;  /* 0x000000ffff0d7224 */ /* 0x002fce00078e00ff */
[----:B------:R-:W-:-:S07]  /*10f0*/  LEPC R20, `(.L_x_9) ;  /* 0x000000001014794e */ /* 0x000fce0000000000 */
[----:B--2---:R-:W-:Y:S05]  /*1100*/  CALL.ABS.NOINC R14 ;  /* 0x000000000e007343 */ /* 0x004fea0003c00000 */
.L_x_9:
[----:B------:R-:W-:Y:S01]  /*1110*/  ULDC.64 UR6, c[0x0][0x990] ;  /* 0x0002640000067ab9 */ /* 0x000fe20000000a00 */
[----:B------:R-:W-:Y:S01]  /*1120*/  ULDC.64 UR4, c[0x0][0x998] ;  /* 0x0002660000047ab9 */ /* 0x000fe20000000a00 */
[----:B------:R-:W-:Y:S01]  /*1130*/  UISETP.NE.U32.AND UP0, UPT, UR6, URZ, UPT ;  /* 0x0000003f0600728c */ /* 0x000fe2000bf05070 */
[----:B------:R-:W-:Y:S01]  /*1140*/  IMAD.MOV.U32 R3, RZ, RZ, 0x3f800000 ;  /* 0x3f800000ff037424 */ /* 0x000fe200078e00ff */
[----:B------:R-:W-:Y:S01]  /*1150*/  UISETP.NE.U32.AND UP1, UPT, UR4, URZ, UPT ;  /* 0x0000003f0400728c */ /* 0x000fe2000bf25070 */
[----:B------:R-:W-:Y:S01]  /*1160*/  IMAD.MOV.U32 R0, RZ, RZ, 0x3f800000 ;  /* 0x3f800000ff007424 */ /* 0x000fe200078e00ff */
[----:B------:R-:W-:Y:S02]  /*1170*/  UISETP.NE.AND.EX UP0, UPT, UR7, URZ, UPT, UP0 ;  /* 0x0000003f0700728c */ /* 0x000fe4000bf05300 */
[----:B------:R-:W-:-:S04]  /*1180*/  UISETP.NE.AND.EX UP1, UPT, UR5, URZ, UPT, UP1 ;  /* 0x0000003f0500728c */ /* 0x000fc8000bf25310 */
[----:B------:R-:W-:Y:S02]  /*1190*/  PLOP3.LUT P0, PT, PT, PT, UP0, 0x80, 0x0 ;  /* 0x000000000000781c */ /* 0x000fe40003f0f008 */
[----:B------:R-:W-:-:S03]  /*11a0*/  PLOP3.LUT P1, PT, PT, PT, UP1, 0x80, 0x0 ;  /* 0x000000000000781c */ /* 0x000fc60003f2f018 */
[----:B------:R-:W-:Y:S02]  /*11b0*/  @UP0 USHF.R.S32.HI UR8, URZ, 0x1f, UR44 ;  /* 0x0000001f3f080899 */ /* 0x000fe4000801142c */
[----:B------:R-:W-:Y:S01]  /*11c0*/  @UP1 USHF.R.S32.HI UR9, URZ, 0x1f, UR44 ;  /* 0x0000001f3f091899 */ /* 0x000fe2000801142c */
[----:B------:R-:W-:Y:S01]  /*11d0*/  @UP0 ULDC.64 UR16, c[0x0][0x9a8] ;  /* 0x00026a0000100ab9 */ /* 0x000fe20000000a00 */
[----:B------:R-:W-:Y:S01]  /*11e0*/  @UP1 ULDC.64 UR12, c[0x0][0x9b8] ;  /* 0x00026e00000c1ab9 */ /* 0x000fe20000000a00 */
[----:B------:R-:W-:Y:S02]  /*11f0*/  @UP0 UIMAD UR8, UR8, UR16, URZ ;  /* 0x00000010080802a4 */ /* 0x000fe4000f8e023f */
[----:B------:R-:W-:Y:S02]  /*1200*/  @UP1 UIMAD UR9, UR9, UR12, URZ ;  /* 0x0000000c090912a4 */ /* 0x000fe4000f8e023f */
[----:B------:R-:W-:Y:S02]  /*1210*/  @UP0 UIMAD.WIDE.U32 UR14, UR44, UR16, URZ ;  /* 0x000000102c0e02a5 */ /* 0x000fe4000f8e003f */
[----:B------:R-:W-:-:S02]  /*1220*/  @UP0 UIMAD UR17, UR44, UR17, UR8 ;  /* 0x000000112c1102a4 */ /* 0x000fc4000f8e0208 */
[----:B------:R-:W-:Y:S02]  /*1230*/  @UP0 USHF.R.S32.HI UR16, URZ, 0x1f, UR40 ;  /* 0x0000001f3f100899 */ /* 0x000fe40008011428 */
[----:B------:R-:W-:Y:S02]  /*1240*/  @UP1 USHF.R.S32.HI UR19, URZ, 0x1f, UR40 ;  /* 0x0000001f3f131899 */ /* 0x000fe40008011428 */
[----:B------:R-:W-:Y:S02]  /*1250*/  @UP1 UIMAD.WIDE.U32 UR10, UR44, UR12, URZ ;  /* 0x0000000c2c0a12a5 */ /* 0x000fe4000f8e003f */
[----:B------:R-:W-:Y:S02]  /*1260*/  @UP1 UIMAD UR18, UR44, UR13, UR9 ;  /* 0x0000000d2c1212a4 */ /* 0x000fe4000f8e0209 */
[----:B------:R-:W-:Y:S01]  /*1270*/  @UP0 UIADD3 UR15, UR15, UR17, URZ ;  /* 0x000000110f0f0290 */ /* 0x000fe2000fffe03f */
[----:B------:R-:W-:Y:S01]  /*1280*/  @UP0 ULDC.64 UR12, c[0x0][0x9b0] ;  /* 0x00026c00000c0ab9 */ /* 0x000fe20000000a00 */
[----:B------:R-:W-:Y:S01]  /*1290*/  @UP1 ULDC.64 UR8, c[0x0][0x9c0] ;  /* 0x0002700000081ab9 */ /* 0x000fe20000000a00 */
[----:B------:R-:W-:-:S02]  /*12a0*/  @UP0 UIMAD UR16, UR16, UR12, URZ ;  /* 0x0000000c101002a4 */ /* 0x000fc4000f8e023f */
[----:B------:R-:W-:Y:S02]  /*12b0*/  @UP1 UIMAD UR17, UR19, UR8, URZ ;  /* 0x00000008131112a4 */ /* 0x000fe4000f8e023f */
[----:B------:R-:W-:Y:S02]  /*12c0*/  @UP1 UIADD3 UR11, UR11, UR18, URZ ;  /* 0x000000120b0b1290 */ /* 0x000fe4000fffe03f */
[----:B------:R-:W-:Y:S02]  /*12d0*/  @UP0 UIMAD UR16, UR40, UR13, UR16 ;  /* 0x0000000d281002a4 */ /* 0x000fe4000f8e0210 */
[----:B------:R-:W-:Y:S02]  /*12e0*/  @UP1 UIMAD UR17, UR40, UR9, UR17 ;  /* 0x00000009281112a4 */ /* 0x000fe4000f8e0211 */
[----:B------:R-:W-:Y:S02]  /*12f0*/  @UP0 UIMAD.WIDE.U32 UR12, UR40, UR12, UR14 ;  /* 0x0000000c280c02a5 */ /* 0x000fe4000f8e000e */
[----:B------:R-:W-:-:S02]  /*1300*/  @UP1 UIMAD.WIDE.U32 UR8, UR40, UR8, UR10 ;  /* 0x00000008280812a5 */ /* 0x000fc4000f8e000a */
[----:B------:R-:W-:Y:S02]  /*1310*/  @UP0 UIADD3 UR10, UR13, UR16, URZ ;  /* 0x000000100d0a0290 */ /* 0x000fe4000fffe03f */
[----:B------:R-:W-:Y:S02]  /*1320*/  @UP0 ULEA UR6, UP2, UR12, UR6, 0x2 ;  /* 0x000000060c060291 */ /* 0x000fe4000f84103f */
[----:B------:R-:W-:Y:S02]  /*1330*/  @UP1 UIADD3 UR9, UR9, UR17, URZ ;  /* 0x0000001109091290 */ /* 0x000fe4000fffe03f */
[----:B------:R-:W-:Y:S02]  /*1340*/  @UP1 ULEA UR4, UP3, UR8, UR4, 0x2 ;  /* 0x0000000408041291 */ /* 0x000fe4000f86103f */
[----:B------:R-:W-:Y:S01]  /*1350*/  @UP0 ULEA.HI.X UR7, UR12, UR7, UR10, 0x2, UP2 ;  /* 0x000000070c070291 */ /* 0x000fe200090f140a */
[----:B------:R-:W-:Y:S01]  /*1360*/  IMAD.U32 R4, RZ, RZ, UR6 ;  /* 0x00000006ff047e24 */ /* 0x000fe2000f8e00ff */
[----:B------:R-:W-:-:S02]  /*1370*/  @UP1 ULEA.HI.X UR5, UR8, UR5, UR9, 0x2, UP3 ;  /* 0x0000000508051291 */ /* 0x000fc400098f1409 */
[----:B------:R-:W-:Y:S02]  /*1380*/  IMAD.U32 R6, RZ, RZ, UR4 ;  /* 0x00000004ff067e24 */ /* 0x000fe4000f8e00ff */
[----:B------:R-:W-:Y:S02]  /*1390*/  IMAD.U32 R5, RZ, RZ, UR7 ;  /* 0x00000007ff057e24 */ /* 0x000fe4000f8e00ff */
[----:B------:R-:W-:-:S03]  /*13a0*/  IMAD.U32 R7, RZ, RZ, UR5 ;  /* 0x00000005ff077e24 */ /* 0x000fc6000f8e00ff */
[----:B------:R-:W2:Y:S04]  /*13b0*/  @P0 LDG.E R3, desc[UR50][R4.64] ;  /* 0x0000003204030981 */ /* 0x000ea8000c1e1900 */
[----:B------:R-:W2:Y:S01]  /*13c0*/  @P1 LDG.E R0, desc[UR50][R6.64] ;  /* 0x0000003206001981 */ /* 0x000ea2000c1e1900 */
[----:B------:R-:W-:Y:S01]  /*13d0*/  ULOP3.LUT UR4, UR38, 0x1, URZ, 0xc0, !UPT ;  /* 0x0000000126047892 */ /* 0x000fe2000f8ec03f */
[----:B------:R-:W-:-:S05]  /*13e0*/  IMAD.U32 R9, RZ, RZ, UR47 ;  /* 0x0000002fff097e24 */ /* 0x000fca000f8e00ff */
[----:B------:R-:W-:Y:S01]  /*13f0*/  IMAD.U32 R8, RZ, RZ, UR4 ;  /* 0x00000004ff087e24 */ /* 0x000fe2000f8e00ff */
[----:B------:R-:W-:Y:S01]  /*1400*/  ULDC UR4, c[0x0][0x9d8] ;  /* 0x0002760000047ab9 */ /* 0x000fe20000000800 */
[----:B------:R-:W-:-:S03]  /*1410*/  ISETP.NE.AND P0, PT, R9, 0x3, PT ;  /* 0x000000030900780c */ /* 0x000fc60003f05270 */
[----:B------:R-:W-:-:S04]  /*1420*/  SHF.L.U32 R8, R8, 0x1f, RZ ;  /* 0x0000001f08087819 */ /* 0x000fc800000006ff */
[----:B------:R-:W1:Y:S01]  /*1430*/  SYNCS.PHASECHK.TRANS64.TRYWAIT P1, [UR48+0x19c00], R8 ;  /* 0x019c0008ff0075a7 */ /* 0x000e620008020170 */
[----:B--2---:R-:W-:-:S04]  /*1440*/  FMUL.FTZ R0, R3, R0 ;  /* 0x0000000003007220 */ /* 0x004fc80000410000 */
[----:B------:R-:W-:Y:S01]  /*1450*/  FMUL.FTZ R0, R0, UR4 ;  /* 0x0000000400007c20 */ /* 0x000fe20008410000 */
[----:B-1----:R-:W-:Y:S06]  /*1460*/  @!P1 BRA `(.L_x_10) ;  /* 0x0000008c00e09947 */ /* 0x002fec0003800000 */
.L_x_94:
[----:B------:R-:W-:Y:S05]  /*1470*/  @!P0 BRA `(.L_x_11) ;  /* 0x0000000000048947 */ /* 0x000fea0003800000 */
[----:B------:R-:W-:Y:S01]  /*1480*/  BPT.TRAP 0x1 ;  /* 0x000000040000795c */ /* 0x000fe20000300000 */
.L_x_11:
[----:B------:R-:W-:Y:S02]  /*1490*/  IMAD.U32 R4, RZ, RZ, UR36 ;  /* 0x00000024ff047e24 */ /* 0x000fe4000f8e00ff */
[----:B-1----:R-:W-:-:S03]  /*14a0*/  IMAD.U32 R3, RZ, RZ, UR37 ;  /* 0x00000025ff037e24 */ /* 0x002fc6000f8e00ff */
[----:B------:R-:W-:Y:S02]  /*14b0*/  LEA R4, R4, UR48, 0x3 ;  /* 0x0000003004047c11 */ /* 0x000fe4000f8e18ff */
[----:B------:R-:W-:-:S04]  /*14c0*/  SHF.L.U32 R3, R3, 0x1f, RZ ;  /* 0x0000001f03037819 */ /* 0x000fc800000006ff */
[----:B------:R1:W2:Y:S01]  /*14d0*/  SYNCS.PHASECHK.TRANS64.TRYWAIT P1, [R4+URZ+0x19c30], R3 ;  /* 0x019c3003040075a7 */ /* 0x0002a2000802017f */
[----:B------:R-:W-:Y:S05]  /*14e0*/  @!P0 BRA `(.L_x_12) ;  /* 0x0000000000048947 */ /* 0x000fea0003800000 */
[----:B------:R-:W-:Y:S01]  /*14f0*/  BPT.TRAP 0x1 ;  /* 0x000000040000795c */ /* 0x000fe20000300000 */
.L_x_12:
[----:B------:R-:W-:Y:S01]  /*1500*/  LOP3.LUT P2, RZ, R2, 0x7f, RZ, 0xc0, !PT ;  /* 0x0000007f02ff7812 */ /* 0x000fe2000784c0ff */
[----:B------:R-:W-:-:S03]  /*1510*/  IMAD.MOV.U32 R135, RZ, RZ, RZ ;  /* 0x000000ffff877224 */ /* 0x000fc600078e00ff */
[----:B------:R-:W-:Y:S01]  /*1520*/  P2R R5, PR, RZ, 0x4 ;  /* 0x00000004ff057803 */ /* 0x000fe20000000000 */
[----:B--2---:R-:W-:Y:S08]  /*1530*/  @P1 BRA `(.L_x_13) ;  /* 0x0000000000081947 */ /* 0x004ff00003800000 */
[----:B------:R-:W2:Y:S02]  /*1540*/  SYNCS.PHASECHK.TRANS64.TRYWAIT P1, [R4+URZ+0x19c30], R3 ;  /* 0x019c3003040075a7 */ /* 0x000ea4000802017f */
[----:B--2---:R-:W-:Y:S05]  /*1550*/  @!P1 BRA `(.L_x_14) ;  /* 0x0000008c00bc9947 */ /* 0x004fea0003800000 */
.L_x_13:
[----:B------:R-:W-:Y:S05]  /*1560*/  WARPSYNC.ALL ;  /* 0x0000000000007948 */ /* 0x000fea0003800000 */
[----:B------:R-:W-:Y:S01]  /*1570*/  UIADD3 UR4, UR48, 0x13800, URZ ;  /* 0x0001380030047890 */ /* 0x000fe2000fffe03f */
[----:B------:R-:W-:Y:S01]  /*1580*/  WARPGROUP.ARRIVE ;  /* 0x00000000000079c5 */ /* 0x000fe20000000000 */
[----:B------:R-:W-:Y:S01]  /*1590*/  ULOP3.LUT UR12, UR54, 0x10000, URZ, 0xfc, !UPT ;  /* 0x00010000360c7892 */ /* 0x000fe2000f8efc3f */
[--C-:B------:R-:W-:Y:S01]  /*15a0*/  IMAD.MOV.U32 R134, RZ, RZ, R135.reuse ;  /* 0x000000ffff867224 */ /* 0x100fe200078e0087 */
[----:B------:R-:W-:Y:S01]  /*15b0*/  USHF.R.U32.HI UR4, URZ, 0x4, UR4 ;  /* 0x000000043f047899 */ /* 0x000fe20008011604 */
[--C-:B------:R-:W-:Y:S01]  /*15c0*/  IMAD.MOV.U32 R133, RZ, RZ, R135.reuse ;  /* 0x000000ffff857224 */ /* 0x100fe200078e0087 */
[----:B------:R-:W-:Y:S01]  /*15d0*/  UMOV UR13, 0xc0000010 ;  /* 0xc0000010000d7882 */ /* 0x000fe20000000000 */
[----:B------:R-:W-:Y:S01]  /*15e0*/  UMOV UR15, 0xc0000010 ;  /* 0xc0000010000f7882 */ /* 0x000fe20000000000 */
[----:B------:R-:W-:Y:S01]  /*15f0*/  ULOP3.LUT UR4, UR4, 0x3fff, URZ, 0xc0, !UPT ;  /* 0x00003fff04047892 */ /* 0x000fe2000f8ec03f */
[--C-:B------:R-:W-:Y:S01]  /*1600*/  IMAD.MOV.U32 R132, RZ, RZ, R135.reuse ;  /* 0x000000ffff847224 */ /* 0x100fe200078e0087 */
[----:B------:R-:W-:Y:S01]  /*1610*/  UMOV UR5, 0xc0000010 ;  /* 0xc000001000057882 */ /* 0x000fe20000000000 */
[----:B------:R-:W-:Y:S01]  /*1620*/  UMOV UR7, 0xc0000010 ;  /* 0xc000001000077882 */ /* 0x000fe20000000000 */
[----:B------:R-:W-:Y:S01]  /*1630*/  ULOP3.LUT UR16, UR4, 0x10000, URZ, 0xfc, !UPT ;  /* 0x0001000004107892 */ /* 0x000fe2000f8efc3f */
[--C-:B------:R-:W-:Y:S01]  /*1640*/  IMAD.MOV.U32 R131, RZ, RZ, R135.reuse ;  /* 0x000000ffff837224 */ /* 0x100fe200078e0087 */
[----:B------:R-:W-:Y:S01]  /*1650*/  UIADD3 UR4, UR12, 0x180, URZ ;  /* 0x000001800c047890 */ /* 0x000fe2000fffe03f */
[--C-:B------:R-:W-:Y:S01]  /*1660*/  IMAD.MOV.U32 R130, RZ, RZ, R135.reuse ;  /* 0x000000ffff827224 */ /* 0x100fe200078e0087 */
[----:B------:R-:W-:Y:S01]  /*1670*/  UIMAD UR14, UR36, 0x300, UR16 ;  /* 0x00000300240e78a4 */ /* 0x000fe2000f8e0210 */
[--C-:B------:R-:W-:Y:S01]  /*1680*/  IMAD.MOV.U32 R129, RZ, RZ, R135.reuse ;  /* 0x000000ffff817224 */ /* 0x100fe200078e0087 */
[----:B------:R-:W-:Y:S01]  /*1690*/  UIADD3 UR8, UR12, 0x300, URZ ;  /* 0x000003000c087890 */ /* 0x000fe2000fffe03f */
[--C-:B------:R-:W-:Y:S01]  /*16a0*/  IMAD.MOV.U32 R128, RZ, RZ, R135.reuse ;  /* 0x000000ffff807224 */ /* 0x100fe200078e0087 */
[----:B------:R-:W-:Y:S01]  /*16b0*/  UIADD3 UR6, UR14, 0x100, URZ ;  /* 0x000001000e067890 */ /* 0x000fe2000fffe03f */
[--C-:B------:R-:W-:Y:S01]  /*16c0*/  IMAD.MOV.U32 R127, RZ, RZ, R135.reuse ;  /* 0x000000ffff7f7224 */ /* 0x100fe200078e0087 */
[----:B------:R-:W-:Y:S01]  /*16d0*/  UIADD3 UR10, UR14, 0x200, URZ ;  /* 0x000002000e0a7890 */ /* 0x000fe2000fffe03f */
[--C-:B------:R-:W-:Y:S01]  /*16e0*/  IMAD.MOV.U32 R126, RZ, RZ, R135.reuse ;  /* 0x000000ffff7e7224 */ /* 0x100fe200078e0087 */
[----:B------:R-:W-:Y:S01]  /*16f0*/  UMOV UR9, 0xc0000010 ;  /* 0xc000001000097882 */ /* 0x000fe20000000000 */
[----:B------:R-:W-:Y:S01]  /*1700*/  QGMMA.64x128x32.F32.E4M3.E4M3 R24, gdesc[UR12], RZ, !UPT, gsb0 ;  /* 0x01e000000c1879f3 */ /* 0x000fe2000c0008ff */
[----:B------:R-:W-:Y:S01]  /*1710*/  UMOV UR11, 0xc0000010 ;  /* 0xc0000010000b7882 */ /* 0x000fe20000000000 */
[----:B------:R-:W-:Y:S01]  /*1720*/  UISETP.GE.AND UP0, UPT, UR45, 0x81, UPT ;  /* 0x000000812d00788c */ /* 0x000fe2000bf06270 */
[--C-:B------:R-:W-:Y:S01]  /*1730*/  IMAD.MOV.U32 R125, RZ, RZ, R135.reuse ;  /* 0x000000ffff7d7224 */ /* 0x100fe200078e0087 */
[-C--:B------:R-:W-:Y:S01]  /*1740*/  MOV R121, R135.reuse ;  /* 0x0000008700797202 */ /* 0x080fe20000000f00 */
[--C-:B------:R-:W-:Y:S01]  /*1750*/  IMAD.MOV.U32 R124, RZ, RZ, R135.reuse ;  /* 0x000000ffff7c7224 */ /* 0x100fe200078e0087 */
[----:B------:R-:W-:Y:S01]  /*1760*/  MOV R104, R135 ;  /* 0x0000008700687202 */ /* 0x000fe20000000f00 */
[----:B------:R-:W-:-:S02]  /*1770*/  IMAD.MOV.U32 R123, RZ, RZ, R135 ;  /* 0x000000ffff7b7224 */ /* 0x000fc400078e0087 */
[--C-:B------:R-:W-:Y:S02]  /*1780*/  IMAD.MOV.U32 R122, RZ, RZ, R135.reuse ;  /* 0x000000ffff7a7224 */ /* 0x100fe400078e0087 */
[--C-:B------:R-:W-:Y:S02]  /*1790*/  IMAD.MOV.U32 R120, RZ, RZ, R135.reuse ;  /* 0x000000ffff787224 */ /* 0x100fe400078e0087 */
[--C-:B------:R-:W-:Y:S02]  /*17a0*/  IMAD.MOV.U32 R119, RZ, RZ, R135.reuse ;  /* 0x000000ffff777224 */ /* 0x100fe400078e0087 */
[--C-:B------:R-:W-:Y:S02]  /*17b0*/  IMAD.MOV.U32 R118, RZ, RZ, R135.reuse ;  /* 0x000000ffff767224 */ /* 0x100fe400078e0087 */
[--C-:B------:R-:W-:Y:S02]  /*17c0*/  IMAD.MOV.U32 R117, RZ, RZ, R135.reuse ;  /* 0x000000ffff757224 */ /* 0x100fe400078e0087 */
        /* <DEDUP_REMOVED lines=25> */
[----:B------:R-:W-:Y:S01]  /*1960*/  IMAD.MOV.U32 R90, RZ, RZ, R135 ;  /* 0x000000ffff5a7224 */ /* 0x000fe200078e0087 */
[----:B------:R-:W-:Y:S02]  /*1970*/  WARPGROUP.DEPBAR.LE gsb0, 0x0 ;  /* 0x00008000000079c5 */ /* 0x000fe40000010000 */
[----:B------:R-:W-:-:S06]  /*1980*/  WARPGROUP.ARRIVE ;  /* 0x00000000000079c5 */ /* 0x000fcc0000000000 */
[----:B------:R-:W-:Y:S03]  /*1990*/  QGMMA.64x128x32.F32.E4M3.E4M3 R24, gdesc[UR4], R24, gsb0 ;  /* 0x01e00000041879f3 */ /* 0x000fe60008000818 */
[----:B------:R-:W-:Y:S02]  /*19a0*/  WARPGROUP.DEPBAR.LE gsb0, 0x0 ;  /* 0x00008000000079c5 */ /* 0x000fe40000010000 */
[----:B------:R-:W-:-:S07]  /*19b0*/  WARPGROUP.ARRIVE ;  /* 0x00000000000079c5 */ /* 0x000fce0000000000 */
[----:B------:R-:W-:Y:S01]  /*19c0*/  QGMMA.64x128x32.F32.E4M3.E4M3 R24, gdesc[UR8], R24, gsb0 ;  /* 0x01e00000081879f3 */ /* 0x000fe20008000818 */
[----:B------:R-:W-:Y:S02]  /*19d0*/  ULDC UR10, c[0x0][0x988] ;  /* 0x00026200000a7ab9 */ /* 0x000fe40000000800 */
[----:B------:R-:W-:Y:S02]  /*19e0*/  WARPGROUP.DEPBAR.LE gsb0, 0x0 ;  /* 0x00008000000079c5 */ /* 0x000fe40000010000 */
[C---:B------:R-:W-:Y:S01]  /*19f0*/  FMUL.FTZ R7, R0.reuse, R26 ;  /* 0x0000001a00077220 */ /* 0x040fe20000410000 */
[C---:B-12---:R-:W-:Y:S01]  /*1a00*/  FMUL.FTZ R3, R0.reuse, R27 ;  /* 0x0000001b00037220 */ /* 0x046fe20000410000 */
[C---:B------:R-:W-:Y:S01]  /*1a10*/  FMUL.FTZ R20, R0.reuse, R34 ;  /* 0x0000002200147220 */ /* 0x040fe20000410000 */
[C---:B------:R-:W-:Y:S01]  /*1a20*/  FMUL.FTZ R11, R0.reuse, R30 ;  /* 0x0000001e000b7220 */ /* 0x040fe20000410000 */
[C---:B------:R-:W-:Y:S01]  /*1a30*/  FMUL.FTZ R5, R0.reuse, R24 ;  /* 0x0000001800057220 */ /* 0x040fe20000410000 */
[C---:B------:R-:W-:Y:S01]  /*1a40*/  FMUL.FTZ R8, R0.reuse, R29 ;  /* 0x0000001d00087220 */ /* 0x040fe20000410000 */
[----:B------:R-:W1:Y:S01]  /*1a50*/  MUFU.TANH R7, R7 ;  /* 0x0000000700077308 */ /* 0x000e620000002400 */
[C---:B------:R-:W-:Y:S01]  /*1a60*/  FMUL.FTZ R10, R0.reuse, R31 ;  /* 0x0000001f000a7220 */ /* 0x040fe20000410000 */
[----:B------:R-:W-:Y:S01]  /*1a70*/  FMUL.FTZ R13, R0, R32 ;  /* 0x00000020000d7220 */ /* 0x000fe20000410000 */
[----:B------:R-:W-:Y:S01]  /*1a80*/  MOV R29, UR42 ;  /* 0x0000002a001d7c02 */ /* 0x000fe20008000f00 */
[----:B------:R-:W-:-:S02]  /*1a90*/  VIADD R32, R18, UR45 ;  /* 0x0000002d12207c36 */ /* 0x000fc40008000000 */
[C---:B------:R-:W-:Y:S01]  /*1aa0*/  FMUL.FTZ R15, R0.reuse, R35 ;  /* 0x00000023000f7220 */ /* 0x040fe20000410000 */
[C---:B------:R-:W-:Y:S01]  /*1ab0*/  FMUL.FTZ R6, R0.reuse, R25 ;  /* 0x0000001900067220 */ /* 0x040fe20000410000 */
[C---:B------:R-:W-:Y:S01]  /*1ac0*/  FMUL.FTZ R9, R0.reuse, R28 ;  /* 0x0000001c00097220 */ /* 0x040fe20000410000 */
[----:B------:R-:W2:Y:S01]  /*1ad0*/  MUFU.TANH R3, R3 ;  /* 0x0000000300037308 */ /* 0x000ea20000002400 */
[----:B------:R-:W-:Y:S02]  /*1ae0*/  IMAD R32, R29, -0x80, R32 ;  /* 0xffffff801d207824 */ /* 0x000fe400078e0220 */
[C---:B------:R-:W-:Y:S01]  /*1af0*/  FMUL.FTZ R89, R0.reuse, R38 ;  /* 0x0000002600597220 */ /* 0x040fe20000410000 */
[C---:B------:R-:W-:Y:S01]  /*1b00*/  FMUL.FTZ R21, R0.reuse, R36 ;  /* 0x0000002400157220 */ /* 0x040fe20000410000 */
[C---:B------:R-:W-:Y:S01]  /*1b10*/  FMUL.FTZ R24, R0.reuse, R39 ;  /* 0x0000002700187220 */ /* 0x040fe20000410000 */
[----:B------:R-:W-:Y:S01]  /*1b20*/  FMUL.FTZ R23, R0, R41 ;  /* 0x0000002900177220 */ /* 0x000fe20000410000 */
[----:B------:R-:W-:Y:S01]  /*1b30*/  ISETP.GT.AND P4, PT, R32, RZ, PT ;  /* 0x000000ff2000720c */ /* 0x000fe20003f84270 */
[----:B------:R-:W-:Y:S01]  /*1b40*/  FMUL.FTZ R41, R0, R42 ;  /* 0x0000002a00297220 */ /* 0x000fe20000410000 */
[----:B------:R-:W3:Y:S01]  /*1b50*/  MUFU.TANH R20, R20 ;  /* 0x0000001400147308 */ /* 0x000ee20000002400 */
[----:B------:R-:W-:Y:S01]  /*1b60*/  ISETP.GT.AND P5, PT, R32, 0x1, PT ;  /* 0x000000012000780c */ /* 0x000fe20003fa4270 */
[----:B------:R-:W-:Y:S01]  /*1b70*/  FMUL.FTZ R12, R0, R33 ;  /* 0x00000021000c7220 */ /* 0x000fe20000410000 */
[----:B------:R-:W-:Y:S01]  /*1b80*/  ISETP.GT.AND P3, PT, R32, 0x10, PT ;  /* 0x000000102000780c */ /* 0x000fe20003f64270 */
[----:B------:R-:W-:Y:S01]  /*1b90*/  FMUL.FTZ R28, R0, R43 ;  /* 0x0000002b001c7220 */ /* 0x000fe20000410000 */
[----:B------:R-:W-:Y:S01]  /*1ba0*/  ISETP.GT.AND P1, PT, R32, 0x8, PT ;  /* 0x000000082000780c */ /* 0x000fe20003f24270 */
[C---:B------:R-:W-:Y:S01]  /*1bb0*/  FMUL.FTZ R14, R0.reuse, R37 ;  /* 0x00000025000e7220 */ /* 0x040fe20000410000 */
[----:B-1----:R-:W-:Y:S01]  /*1bc0*/  FSEL R29, R7, -INF , P4 ;  /* 0xff800000071d7808 */ /* 0x002fe20002000000 */
[----:B------:R-:W1:Y:S01]  /*1bd0*/  MUFU.TANH R11, R11 ;  /* 0x0000000b000b7308 */ /* 0x000e620000002400 */
[----:B--2---:R-:W-:Y:S01]  /*1be0*/  FSEL R30, R3, -INF , P5 ;  /* 0xff800000031e7808 */ /* 0x004fe20002800000 */
[----:B------:R-:W-:Y:S01]  /*1bf0*/  FMUL.FTZ R25, R0, R40 ;  /* 0x0000002800197220 */ /* 0x000fe20000410000 */
[----:B------:R-:W-:Y:S01]  /*1c00*/  ISETP.GT.AND P2, PT, R32, 0x9, PT ;  /* 0x000000092000780c */ /* 0x000fe20003f44270 */
[C---:B------:R-:W-:Y:S01]  /*1c10*/  FMUL.FTZ R42, R0.reuse, R46 ;  /* 0x0000002e002a7220 */ /* 0x040fe20000410000 */
[C---:B------:R-:W-:Y:S01]  /*1c20*/  FMUL.FTZ R26, R0.reuse, R45 ;  /* 0x0000002d001a7220 */ /* 0x040fe20000410000 */
[C---:B------:R-:W-:Y:S01]  /*1c30*/  FMUL.FTZ R34, R0.reuse, R47 ;  /* 0x0000002f00227220 */ /* 0x040fe20000410000 */
[----:B------:R-:W-:Y:S01]  /*1c40*/  FMUL.FTZ R31, R0, R49 ;  /* 0x00000031001f7220 */ /* 0x000fe20000410000 */
[----:B------:R-:W2:Y:S01]  /*1c50*/  MUFU.TANH R5, R5 ;  /* 0x0000000500057308 */ /* 0x000ea20000002400 */
[----:B---3--:R-:W-:Y:S01]  /*1c60*/  FSEL R36, R20, -INF , P3 ;  /* 0xff80000014247808 */ /* 0x008fe20001800000 */
[C---:B------:R-:W-:Y:S01]  /*1c70*/  FMUL.FTZ R49, R0.reuse, R50 ;  /* 0x0000003200317220 */ /* 0x040fe20000410000 */
[----:B------:R-:W-:Y:S01]  /*1c80*/  FMNMX.FTZ R20, R29, R30, !PT ;  /* 0x0000001e1d147209 */ /* 0x000fe20007810000 */
[C---:B------:R-:W-:Y:S01]  /*1c90*/  FMUL.FTZ R45, R0.reuse, R51 ;  /* 0x00000033002d7220 */ /* 0x040fe20000410000 */
[C---:B------:R-:W-:Y:S01]  /*1ca0*/  FMUL.FTZ R27, R0.reuse, R44 ;  /* 0x0000002c001b7220 */ /* 0x040fe20000410000 */
[C---:B------:R-:W-:Y:S01]  /*1cb0*/  FMUL.FTZ R38, R0.reuse, R53 ;  /* 0x0000003500267220 */ /* 0x040fe20000410000 */
[C---:B------:R-:W-:Y:S01]  /*1cc0*/  FMUL.FTZ R53, R0.reuse, R54 ;  /* 0x0000003600357220 */ /* 0x040fe20000410000 */
[----:B------:R-:W3:Y:S01]  /*1cd0*/  MUFU.TANH R10, R10 ;  /* 0x0000000a000a7308 */ /* 0x000ee20000002400 */
[----:B-1----:R-:W-:Y:S01]  /*1ce0*/  FSEL R3, R11, -INF , P1 ;  /* 0xff8000000b037808 */ /* 0x002fe20000800000 */
[C---:B------:R-:W-:Y:S01]  /*1cf0*/  FMUL.FTZ R51, R0.reuse, R55 ;  /* 0x0000003700337220 */ /* 0x040fe20000410000 */
[C---:B------:R-:W-:Y:S01]  /*1d00*/  FMUL.FTZ R35, R0.reuse, R48 ;  /* 0x0000003000237220 */ /* 0x040fe20000410000 */
[C---:B------:R-:W-:Y:S01]  /*1d10*/  FMUL.FTZ R88, R0.reuse, R58 ;  /* 0x0000003a00587220 */ /* 0x040fe20000410000 */
[----:B------:R-:W-:Y:S01]  /*1d20*/  FMNMX.FTZ R20, R3, R20, !PT ;  /* 0x0000001403147209 */ /* 0x000fe20007810000 */
[C---:B------:R-:W-:Y:S01]  /*1d30*/  FMUL.FTZ R54, R0.reuse, R59 ;  /* 0x0000003b00367220 */ /* 0x040fe20000410000 */
[C---:B------:R-:W-:Y:S01]  /*1d40*/  FMUL.FTZ R46, R0.reuse, R52 ;  /* 0x00000034002e7220 */ /* 0x040fe20000410000 */
        /* <DEDUP_REMOVED lines=11> */
[C---:B------:R-:W-:Y:S01]  /*1e00*/  FMUL.FTZ R61, R0.reuse, R64 ;  /* 0x00000040003d7220 */ /* 0x040fe20000410000 */
[C---:B------:R-:W-:Y:S01]  /*1e10*/  FMUL.FTZ R64, R0.reuse, R66 ;  /* 0x0000004200407220 */ /* 0x040fe20000410000 */
[C---:B------:R-:W-:Y:S01]  /*1e20*/  FMUL.FTZ R63, R0.reuse, R67 ;  /* 0x00000043003f7220 */ /* 0x040fe20000410000 */
[C---:B------:R-:W-:Y:S01]  /*1e30*/  FMUL.FTZ R70, R0.reuse, R70 ;  /* 0x0000004600467220 */ /* 0x040fe20000410000 */
[C---:B------:R-:W-:Y:S01]  /*1e40*/  FMUL.FTZ R71, R0.reuse, R71 ;  /* 0x0000004700477220 */ /* 0x040fe20000410000 */
[----:B------:R-:W3:Y:S01]  /*1e50*/  MUFU.TANH R9, R9 ;  /* 0x0000000900097308 */ /* 0x000ee20000002400 */
[----:B-1----:R-:W-:Y:S01]  /*1e60*/  FSEL R37, R15, -INF , P4 ;  /* 0xff8000000f257808 */ /* 0x002fe20002000000 */
[C---:B------:R-:W-:Y:S01]  /*1e70*/  FMUL.FTZ R74, R0.reuse, R74 ;  /* 0x0000004a004a7220 */ /* 0x040fe20000410000 */
[----:B------:R-:W-:Y:S01]  /*1e80*/  FMNMX.FTZ R15, R33, R20, !PT ;  /* 0x00000014210f7209 */ /* 0x000fe20007810000 */
[C---:B------:R-:W-:Y:S01]  /*1e90*/  FMUL.FTZ R58, R0.reuse, R65 ;  /* 0x00000041003a7220 */ /* 0x040fe20000410000 */
[C---:B------:R-:W-:Y:S01]  /*1ea0*/  FMUL.FTZ R75, R0.reuse, R75 ;  /* 0x0000004b004b7220 */ /* 0x040fe20000410000 */
[----:B------:R-:W-:Y:S01]  /*1eb0*/  FMUL.FTZ R59, R0, R68 ;  /* 0x00000044003b7220 */ /* 0x000fe20000410000 */
[----:B------:R-:W-:Y:S01]  /*1ec0*/  FMNMX.FTZ R20, R36, R15, !PT ;  /* 0x0000000f24147209 */ /* 0x000fe20007810000 */
[----:B------:R-:W1:Y:S01]  /*1ed0*/  MUFU.TANH R89, R89 ;  /* 0x0000005900597308 */ /* 0x000e620000002400 */
[----:B--2---:R-:W-:Y:S01]  /*1ee0*/  FSEL R6, R6, -INF , P5 ;  /* 0xff80000006067808 */ /* 0x004fe20002800000 */
[----:B------:R-:W-:Y:S01]  /*1ef0*/  FMUL.FTZ R56, R0, R69 ;  /* 0x0000004500387220 */ /* 0x000fe20000410000 */
[----:B------:R-:W-:Y:S01]  /*1f00*/  ISETP.GT.AND P5, PT, R32, 0x18, PT ;  /* 0x000000182000780c */ /* 0x000fe20003fa4270 */
[C---:B------:R-:W-:Y:S01]  /*1f10*/  FMUL.FTZ R78, R0.reuse, R78 ;  /* 0x0000004e004e7220 */ /* 0x040fe20000410000 */
[----:B------:R-:W-:Y:S01]  /*1f20*/  FMNMX.FTZ R20, R37, R20, !PT ;  /* 0x0000001425147209 */ /* 0x000fe20007810000 */
[C---:B------:R-:W-:Y:S01]  /*1f30*/  FMUL.FTZ R79, R0.reuse, R79 ;  /* 0x0000004f004f7220 */ /* 0x040fe20000410000 */
[C---:B------:R-:W-:Y:S01]  /*1f40*/  FMUL.FTZ R65, R0.reuse, R72 ;  /* 0x0000004800417220 */ /* 0x040fe20000410000 */
[----:B------:R-:W2:Y:S01]  /*1f50*/  MUFU.TANH R8, R8 ;  /* 0x0000000800087308 */ /* 0x000ea20000002400 */
[----:B---3--:R-:W-:Y:S01]  /*1f60*/  FSEL R7, R9, -INF , P1 ;  /* 0xff80000009077808 */ /* 0x008fe20000800000 */
[----:B------:R-:W-:Y:S01]  /*1f70*/  FMUL.FTZ R82, R0, R82 ;  /* 0x0000005200527220 */ /* 0x000fe20000410000 */
[----:B------:R-:W-:Y:S01]  /*1f80*/  ISETP.GT.AND P1, PT, R32, 0x19, PT ;  /* 0x000000192000780c */ /* 0x000fe20003f24270 */
        /* <DEDUP_REMOVED lines=9> */
[C---:B------:R-:W-:Y:S01]  /*2020*/  FMUL.FTZ R81, R0.reuse, R81 ;  /* 0x0000005100517220 */ /* 0x040fe20000410000 */
[C---:B------:R-:W-:Y:S01]  /*2030*/  FMUL.FTZ R84, R0.reuse, R84 ;  /* 0x0000005400547220 */ /* 0x040fe20000410000 */
[----:B------:R-:W-:Y:S01]  /*2040*/  FMUL.FTZ R85, R0, R85 ;  /* 0x0000005500557220 */ /* 0x000fe20000410000 */
[----:B------:R-:W1:Y:S01]  /*2050*/  MUFU.TANH R24, R24 ;  /* 0x0000001800187308 */ /* 0x000e620000002400 */
[----:B--2---:R-:W-:Y:S01]  /*2060*/  FSEL R8, R8, -INF , P2 ;  /* 0xff80000008087808 */ /* 0x004fe20001000000 */
[----:B------:R-:W-:Y:S01]  /*2070*/  IMAD.MOV.U32 R89, RZ, RZ, R135 ;  /* 0x000000ffff597224 */ /* 0x000fe200078e0087 */
[----:B------:R-:W-:-:S05]  /*2080*/  ISETP.GT.AND P2, PT, R32, 0x20, PT ;  /* 0x000000202000780c */ /* 0x000fca0003f44270 */
[----:B------:R-:W2:Y:S01]  /*2090*/  MUFU.TANH R13, R13 ;  /* 0x0000000d000d7308 */ /* 0x000ea20000002400 */
[----:B---3--:R-:W-:Y:S02]  /*20a0*/  FSEL R11, R21, -INF , P5 ;  /* 0xff800000150b7808 */ /* 0x008fe40002800000 */
[----:B------:R-:W-:Y:S02]  /*20b0*/  FMNMX.FTZ R21, R39, R20, !PT ;  /* 0x0000001427157209 */ /* 0x000fe40007810000 */
[----:B------:R-:W-:-:S03]  /*20c0*/  ISETP.GT.AND P5, PT, R32, 0x29, PT ;  /* 0x000000292000780c */ /* 0x000fc60003fa4270 */
[----:B------:R-:W3:Y:S01]  /*20d0*/  MUFU.TANH R41, R41 ;  /* 0x0000002900297308 */ /* 0x000ee20000002400 */
[----:B-1----:R-:W-:-:S04]  /*20e0*/  FSEL R40, R24, -INF , P1 ;  /* 0xff80000018287808 */ /* 0x002fc80000800000 */
[----:B------:R-:W-:-:S03]  /*20f0*/  FMNMX.FTZ R24, R40, R21, !PT ;  /* 0x0000001528187209 */ /* 0x000fc60007810000 */
[----:B------:R-:W1:Y:S01]  /*2100*/  MUFU.TANH R12, R12 ;  /* 0x0000000c000c7308 */ /* 0x000e620000002400 */
[----:B--2---:R-:W-:Y:S02]  /*2110*/  FSEL R9, R13, -INF , P3 ;  /* 0xff8000000d097808 */ /* 0x004fe40001800000 */
[----:B------:R-:W-:-:S05]  /*2120*/  ISETP.GT.AND P3, PT, R32, 0x21, PT ;  /* 0x000000212000780c */ /* 0x000fca0003f64270 */
[----:B------:R-:W2:Y:S01]  /*2130*/  MUFU.TANH R28, R28 ;  /* 0x0000001c001c7308 */ /* 0x000ea20000002400 */
[----:B---3--:R-:W-:-:S04]  /*2140*/  FSEL R41, R41, -INF , P2 ;  /* 0xff80000029297808 */ /* 0x008fc80001000000 */
[----:B------:R-:W-:-:S03]  /*2150*/  FMNMX.FTZ R24, R41, R24, !PT ;  /* 0x0000001829187209 */ /* 0x000fc60007810000 */
[----:B------:R-:W3:Y:S01]  /*2160*/  MUFU.TANH R25, R25 ;  /* 0x0000001900197308 */ /* 0x000ee20000002400 */
[----:B-1----:R-:W-:Y:S02]  /*2170*/  FSEL R10, R12, -INF , P4 ;  /* 0xff8000000c0a7808 */ /* 0x002fe40002000000 */
[----:B------:R-:W-:-:S05]  /*2180*/  ISETP.GT.AND P4, PT, R32, 0x28, PT ;  /* 0x000000282000780c */ /* 0x000fca0003f84270 */
[----:B------:R-:W1:Y:S01]  /*2190*/  MUFU.TANH R42, R42 ;  /* 0x0000002a002a7308 */ /* 0x000e620000002400 */
[----:B--2---:R-:W-:-:S07]  /*21a0*/  FSEL R43, R28, -INF , P3 ;  /* 0xff8000001c2b7808 */ /* 0x004fce0001800000 */
[----:B------:R-:W2:Y:S01]  /*21b0*/  MUFU.TANH R14, R14 ;  /* 0x0000000e000e7308 */ /* 0x000ea20000002400 */
[----:B---3--:R-:W-:Y:S02]  /*21c0*/  FSEL R13, R25, -INF , P2 ;  /* 0xff800000190d7808 */ /* 0x008fe40001000000 */
[----:B------:R-:W-:Y:S02]  /*21d0*/  FMNMX.FTZ R25, R43, R24, !PT ;  /* 0x000000182b197209 */ /* 0x000fe40007810000 */
[----:B------:R-:W-:-:S03]  /*21e0*/  ISETP.GT.AND P2, PT, R32, 0x31, PT ;  /* 0x000000312000780c */ /* 0x000fc60003f44270 */
[----:B------:R-:W3:Y:S01]  /*21f0*/  MUFU.TANH R26, R26 ;  /* 0x0000001a001a7308 */ /* 0x000ee20000002400 */
[----:B-1----:R-:W-:-:S07]  /*2200*/  FSEL R44, R42, -INF , P4 ;  /* 0xff8000002a2c7808 */ /* 0x002fce0002000000 */
[----:B------:R-:W1:Y:S01]  /*2210*/  MUFU.TANH R34, R34 ;  /* 0x0000002200227308 */ /* 0x000e620000002400 */
[----:B--2---:R-:W-:Y:S02]  /*2220*/  FSEL R12, R14, -INF , P1 ;  /* 0xff8000000e0c7808 */ /* 0x004fe40000800000 */
[----:B------:R-:W-:-:S05]  /*2230*/  ISETP.GT.AND P1, PT, R32, 0x30, PT ;  /* 0x000000302000780c */ /* 0x000fca0003f24270 */
[----:B------:R-:W2:Y:S01]  /*2240*/  MUFU.TANH R49, R49 ;  /* 0x0000003100317308 */ /* 0x000ea20000002400 */
[----:B---3--:R-:W-:Y:S02]  /*2250*/  FSEL R20, R26, -INF , P5 ;  /* 0xff8000001a147808 */ /* 0x008fe40002800000 */
[----:B------:R-:W-:-:S05]  /*2260*/  FMNMX.FTZ R26, R44, R25, !PT ;  /* 0x000000192c1a7209 */ /* 0x000fca0007810000 */
[----:B------:R-:W3:Y:S01]  /*2270*/  MUFU.TANH R23, R23 ;  /* 0x0000001700177308 */ /* 0x000ee20000002400 */
[----:B-1----:R-:W-:Y:S02]  /*2280*/  FSEL R47, R34, -INF , P5 ;  /* 0xff800000222f7808 */ /* 0x002fe40002800000 */
[----:B------:R-:W-:Y:S02]  /*2290*/  ISETP.GT.AND P5, PT, R32, 0x40, PT ;  /* 0x000000402000780c */ /* 0x000fe40003fa4270 */
[----:B------:R-:W-:-:S03]  /*22a0*/  FMNMX.FTZ R26, R47, R26, !PT ;  /* 0x0000001a2f1a7209 */ /* 0x000fc60007810000 */
[----:B------:R-:W1:Y:S01]  /*22b0*/  MUFU.TANH R45, R45 ;  /* 0x0000002d002d7308 */ /* 0x000e620000002400 */
[----:B--2---:R-:W-:-:S04]  /*22c0*/  FSEL R49, R49, -INF , P1 ;  /* 0xff80000031317808 */ /* 0x004fc80000800000 */
[----:B------:R-:W-:-:S03]  /*22d0*/  FMNMX.FTZ R26, R49, R26, !PT ;  /* 0x0000001a311a7209 */ /* 0x000fc60007810000 */
[----:B------:R-:W2:Y:S01]  /*22e0*/  MUFU.TANH R27, R27 ;  /* 0x0000001b001b7308 */ /* 0x000ea20000002400 */
[----:B---3--:R-:W-:Y:S02]  /*22f0*/  FSEL R14, R23, -INF , P3 ;  /* 0xff800000170e7808 */ /* 0x008fe40001800000 */
[----:B------:R-:W-:-:S05]  /*2300*/  ISETP.GT.AND P3, PT, R32, 0x38, PT ;  /* 0x000000382000780c */ /* 0x000fca0003f64270 */
        /* <DEDUP_REMOVED lines=10> */
[----:B-1----:R-:W-:-:S07]  /*23b0*/  FSEL R51, R51, -INF , P4 ;  /* 0xff80000033337808 */ /* 0x002fce0002000000 */
[----:B------:R-:W1:Y:S01]  /*23c0*/  MUFU.TANH R88, R88 ;  /* 0x0000005800587308 */ /* 0x000e620000002400 */
[----:B--2---:R-:W-:Y:S02]  /*23d0*/  FSEL R21, R35, -INF , P1 ;  /* 0xff80000023157808 */ /* 0x004fe40000800000 */
        /* <DEDUP_REMOVED lines=39> */
[----:B---3--:R-:W-:Y:S02]  /*2650*/  FSEL R50, R70, -INF , P1 ;  /* 0xff80000046327808 */ /* 0x008fe40000800000 */
[----:B------:R-:W-:Y:S02]  /*2660*/  FMNMX.FTZ R70, R5, R6, !PT ;  /* 0x0000000605467209 */ /* 0x000fe40007810000 */
[----:B------:R-:W-:-:S03]  /*2670*/  FMNMX.FTZ R45, R50, R45, !PT ;  /* 0x0000002d322d7209 */ /* 0x000fc60007810000 */
[----:B------:R-:W3:Y:S01]  /*2680*/  MUFU.TANH R61, R61 ;  /* 0x0000003d003d7308 */ /* 0x000ee20000002400 */
[----:B-1----:R-:W-:Y:S02]  /*2690*/  FSEL R31, R52, -INF , P3 ;  /* 0xff800000341f7808 */ /* 0x002fe40001800000 */
[----:B------:R-:W-:-:S05]  /*26a0*/  ISETP.GT.AND P3, PT, R32, 0x60, PT ;  /* 0x000000602000780c */ /* 0x000fca0003f64270 */
[----:B------:R-:W1:Y:S01]  /*26b0*/  MUFU.TANH R74, R74 ;  /* 0x0000004a004a7308 */ /* 0x000e620000002400 */
[----:B--2---:R-:W-:Y:S01]  /*26c0*/  FSEL R52, R71, -INF , P2 ;  /* 0xff80000047347808 */ /* 0x004fe20001000000 */
[----:B------:R-:W-:-:S03]  /*26d0*/  IMAD.U32 R71, RZ, RZ, UR10 ;  /* 0x0000000aff477e24 */ /* 0x000fc6000f8e00ff */
        /* <DEDUP_REMOVED lines=17> */
[----:B--2---:R-:W-:Y:S02]  /*27f0*/  FSEL R42, R56, -INF , P2 ;  /* 0xff800000382a7808 */ /* 0x004fe40001000000 */
[----:B------:R-:W-:-:S05]  /*2800*/  ISETP.GT.AND P2, PT, R32, 0x70, PT ;  /* 0x000000702000780c */ /* 0x000fca0003f44270 */
[----:B------:R-:W2:Y:S01]  /*2810*/  MUFU.TANH R65, R65 ;  /* 0x0000004100417308 */ /* 0x000ea20000002400 */
[----:B---3--:R-:W-:-:S04]  /*2820*/  FSEL R56, R78, -INF , P5 ;  /* 0xff8000004e387808 */ /* 0x008fc80002800000 */
[----:B------:R-:W-:-:S03]  /*2830*/  FMNMX.FTZ R46, R56, R45, !PT ;  /* 0x0000002d382e7209 */ /* 0x000fc60007810000 */
        /* <DEDUP_REMOVED lines=18> */
[----:B------:R-:W-:Y:S01]  /*2960*/  MUFU.TANH R77, R77 ;  /* 0x0000004d004d7308 */ /* 0x000fe20000002400 */
[----:B-1----:R-:W-:-:S04]  /*2970*/  FSEL R66, R66, -INF , P4 ;  /* 0xff80000042427808 */ /* 0x002fc80002000000 */
[----:B------:R-:W-:-:S03]  /*2980*/  FMNMX.FTZ R32, R66, R69, !PT ;  /* 0x0000004542207209 */ /* 0x000fc60007810000 */
[----:B------:R-:W-:Y:S01]  /*2990*/  MUFU.TANH R80, R80 ;  /* 0x0000005000507308 */ /* 0x000fe20000002400 */
[----:B--2---:R-:W-:-:S04]  /*29a0*/  FSEL R67, R67, -INF , P5 ;  /* 0xff80000043437808 */ /* 0x004fc80002800000 */
[----:B------:R-:W-:-:S03]  /*29b0*/  FMNMX.FTZ R32, R67, R32, !PT ;  /* 0x0000002043207209 */ /* 0x000fc60007810000 */
[----:B------:R-:W-:Y:S02]  /*29c0*/  MUFU.TANH R81, R81 ;  /* 0x0000005100517308 */ /* 0x000fe40000002400 */
[----:B------:R-:W1:Y:S06]  /*29d0*/  SHFL.BFLY PT, R69, R32, 0x2, 0x1f ;  /* 0x0c401f0020457f89 */ /* 0x000e6c00000e0000 */
[----:B------:R-:W2:Y:S02]  /*29e0*/  MUFU.TANH R73, R85 ;  /* 0x0000005500497308 */ /* 0x000ea40000002400 */
[----:B--2---:R-:W-:-:S02]  /*29f0*/  FSEL R73, R73, -INF , P5 ;  /* 0xff80000049497808 */ /* 0x004fc40002800000 */
[----:B-1----:R-:W-:-:S05]  /*2a00*/  FMNMX.FTZ R69, R32, R69, !PT ;  /* 0x0000004520457209 */ /* 0x002fca0007810000 */
[----:B------:R-:W1:Y:S02]  /*2a10*/  SHFL.BFLY PT, R74, R69, 0x1, 0x1f ;  /* 0x0c201f00454a7f89 */ /* 0x000e6400000e0000 */
[----:B-1----:R-:W-:-:S04]  /*2a20*/  FMNMX.FTZ R74, R69, R74, !PT ;  /* 0x0000004a454a7209 */ /* 0x002fc80007810000 */
[C---:B------:R-:W-:Y:S01]  /*2a30*/  FSETP.NEU.FTZ.AND P6, PT, R74.reuse, -INF , PT ;  /* 0xff8000004a00780b */ /* 0x040fe20003fdd000 */
[----:B------:R-:W-:-:S02]  /*2a40*/  FFMA.FTZ R68, R74, R71, -8 ;  /* 0xc10000004a447423 */ /* 0x000fc40000010047 */
[----:B------:R-:W1:Y:S03]  /*2a50*/  MUFU.TANH R71, R84 ;  /* 0x0000005400477308 */ /* 0x000e660000002400 */
[----:B------:R-:W-:Y:S02]  /*2a60*/  FSEL R68, R68, RZ, P6 ;  /* 0x000000ff44447208 */ /* 0x000fe40003000000 */
[----:B------:R-:W-:-:S03]  /*2a70*/  LOP3.LUT P6, RZ, R2, 0x7f, RZ, 0xc0, !PT ;  /* 0x0000007f02ff7812 */ /* 0x000fc600078cc0ff */
[--C-:B------:R-:W-:Y:S01]  /*2a80*/  FFMA.FTZ R32, R3, UR10, -R68.reuse ;  /* 0x0000000a03207c23 */ /* 0x100fe20008010844 */
[----:B------:R-:W-:Y:S01]  /*2a90*/  FMNMX.FTZ R3, R7, R70, !PT ;  /* 0x0000004607037209 */ /* 0x000fe20007810000 */
[--C-:B------:R-:W-:Y:S01]  /*2aa0*/  FFMA.FTZ R75, R60, UR10, -R68.reuse ;  /* 0x0000000a3c4b7c23 */ /* 0x100fe20008010844 */
[----:B------:R-:W-:-:S01]  /*2ab0*/  FFMA.FTZ R60, R64, UR10, -R68 ;  /* 0x0000000a403c7c23 */ /* 0x000fc20008010844 */
[--C-:B------:R-:W-:Y:S01]  /*2ac0*/  FFMA.FTZ R29, R29, UR10, -R68.reuse ;  /* 0x0000000a1d1d7c23 */ /* 0x100fe20008010844 */
[----:B------:R-:W-:Y:S01]  /*2ad0*/  FMNMX.FTZ R70, R8, R3, !PT ;  /* 0x0000000308467209 */ /* 0x000fe20007810000 */
[--C-:B------:R-:W-:Y:S01]  /*2ae0*/  FFMA.FTZ R30, R30, UR10, -R68.reuse ;  /* 0x0000000a1e1e7c23 */ /* 0x100fe20008010844 */
[----:B------:R-:W-:-:S01]  /*2af0*/  FFMA.FTZ R33, R33, UR10, -R68 ;  /* 0x0000000a21217c23 */ /* 0x000fc20008010844 */
[--C-:B------:R-:W-:Y:S01]  /*2b00*/  FFMA.FTZ R36, R36, UR10, -R68.reuse ;  /* 0x0000000a24247c23 */ /* 0x100fe20008010844 */
[----:B------:R-:W-:Y:S01]  /*2b10*/  FMNMX.FTZ R3, R9, R70, !PT ;  /* 0x0000004609037209 */ /* 0x000fe20007810000 */
[----:B------:R-:W-:Y:S01]  /*2b20*/  MUFU.EX2 R29, R29 ;  /* 0x0000001d001d7308 */ /* 0x000fe20000000800 */
[----:B-1----:R-:W-:Y:S01]  /*2b30*/  FSEL R71, R71, -INF , P4 ;  /* 0xff80000047477808 */ /* 0x002fe20002000000 */
[--C-:B------:R-:W-:Y:S01]  /*2b40*/  FFMA.FTZ R37, R37, UR10, -R68.reuse ;  /* 0x0000000a25257c23 */ /* 0x100fe20008010844 */
[----:B------:R-:W-:Y:S01]  /*2b50*/  FMNMX.FTZ R70, R10, R3, !PT ;  /* 0x000000030a467209 */ /* 0x000fe20007810000 */
[--C-:B------:R-:W-:Y:S01]  /*2b60*/  FFMA.FTZ R39, R39, UR10, -R68.reuse ;  /* 0x0000000a27277c23 */ /* 0x100fe20008010844 */
[----:B------:R-:W-:-:S01]  /*2b70*/  FFMA.FTZ R40, R40, UR10, -R68 ;  /* 0x0000000a28287c23 */ /* 0x000fc20008010844 */
[--C-:B------:R-:W-:Y:S01]  /*2b80*/  FFMA.FTZ R41, R41, UR10, -R68.reuse ;  /* 0x0000000a29297c23 */ /* 0x100fe20008010844 */
[----:B------:R-:W-:Y:S01]  /*2b90*/  FMNMX.FTZ R3, R11, R70, !PT ;  /* 0x000000460b037209 */ /* 0x000fe20007810000 */
[----:B------:R-:W-:Y:S01]  /*2ba0*/  MUFU.EX2 R30, R30 ;  /* 0x0000001e001e7308 */ /* 0x000fe20000000800 */
[----:B------:R-:W-:-:S01]  /*2bb0*/  FFMA.FTZ R69, R88, UR10, -R68 ;  /* 0x0000000a58457c23 */ /* 0x000fc20008010844 */
        /* <DEDUP_REMOVED lines=8> */
[----:B------:R-:W-:Y:S01]  /*2c40*/  MUFU.EX2 R32, R32 ;  /* 0x0000002000207308 */ /* 0x000fe20000000800 */
[----:B------:R-:W-:Y:S01]  /*2c50*/  FMNMX.FTZ R70, R14, R3, !PT ;  /* 0x000000030e467209 */ /* 0x000fe20007810000 */
[----:B------:R-:W-:-:S03]  /*2c60*/  IMAD.MOV.U32 R88, RZ, RZ, R135 ;  /* 0x000000ffff587224 */ /* 0x000fc600078e0087 */
[----:B------:R-:W-:-:S03]  /*2c70*/  FMNMX.FTZ R3, R15, R70, !PT ;  /* 0x000000460f037209 */ /* 0x000fc60007810000 */
[----:B------:R-:W1:Y:S01]  /*2c80*/  MUFU.EX2 R33, R33 ;  /* 0x0000002100217308 */ /* 0x000e620000000800 */
[----:B------:R-:W-:-:S04]  /*2c90*/  FMNMX.FTZ R70, R20, R3, !PT ;  /* 0x0000000314467209 */ /* 0x000fc80007810000 */
[----:B------:R-:W-:-:S03]  /*2ca0*/  FMNMX.FTZ R70, R21, R70, !PT ;  /* 0x0000004615467209 */ /* 0x000fc60007810000 */
[----:B------:R-:W-:Y:S01]  /*2cb0*/  MUFU.EX2 R36, R36 ;  /* 0x0000002400247308 */ /* 0x000fe20000000800 */
[----:B------:R-:W-:Y:S01]  /*2cc0*/  FMNMX.FTZ R3, R23, R70, !PT ;  /* 0x0000004617037209 */ /* 0x000fe20007810000 */
[--C-:B------:R-:W-:Y:S01]  /*2cd0*/  FFMA.FTZ R70, R43, UR10, -R68.reuse ;  /* 0x0000000a2b467c23 */ /* 0x100fe20008010844 */
[----:B------:R-:W-:-:S02]  /*2ce0*/  FFMA.FTZ R43, R44, UR10, -R68 ;  /* 0x0000000a2c2b7c23 */ /* 0x000fc40008010844 */
[----:B------:R-:W-:-:S03]  /*2cf0*/  FMNMX.FTZ R72, R24, R3, !PT ;  /* 0x0000000318487209 */ /* 0x000fc60007810000 */
[----:B------:R-:W-:Y:S01]  /*2d00*/  MUFU.EX2 R37, R37 ;  /* 0x0000002500257308 */ /* 0x000fe20000000800 */
[----:B------:R-:W-:Y:S02]  /*2d10*/  FMNMX.FTZ R3, R25, R72, !PT ;  /* 0x0000004819037209 */ /* 0x000fe40007810000 */
[----:B-1----:R-:W-:Y:S02]  /*2d20*/  F2FP.SATFINITE.E4M3.F32.PACK_AB_MERGE_C R137, R33, R32, RZ ;  /* 0x000000202189723e */ /* 0x002fe400048070ff */
[----:B------:R-:W-:Y:S02]  /*2d30*/  FMNMX.FTZ R44, R26, R3, !PT ;  /* 0x000000031a2c7209 */ /* 0x000fe40007810000 */
[----:B------:R-:W-:Y:S01]  /*2d40*/  F2FP.SATFINITE.E4M3.F32.PACK_AB_MERGE_C R137, R30, R29, R137 ;  /* 0x0000001d1e89723e */ /* 0x000fe20004807089 */
[----:B------:R-:W-:Y:S01]  /*2d50*/  MUFU.EX2 R39, R39 ;  /* 0x0000002700277308 */ /* 0x000fe20000000800 */
[----:B------:R-:W-:Y:S01]  /*2d60*/  FMNMX.FTZ R3, R27, R44, !PT ;  /* 0x0000002c1b037209 */ /* 0x000fe20007810000 */
[--C-:B------:R-:W-:Y:S01]  /*2d70*/  FFMA.FTZ R44, R47, UR10, -R68.reuse ;  /* 0x0000000a2f2c7c23 */ /* 0x100fe20008010844 */
[----:B------:R-:W-:-:S01]  /*2d80*/  FFMA.FTZ R47, R49, UR10, -R68 ;  /* 0x0000000a312f7c23 */ /* 0x000fc20008010844 */
[----:B------:R-:W-:Y:S01]  /*2d90*/  FFMA.FTZ R49, R53, UR10, -R68 ;  /* 0x0000000a35317c23 */ /* 0x000fe20008010844 */
[----:B------:R-:W-:-:S02]  /*2da0*/  FMNMX.FTZ R72, R28, R3, !PT ;  /* 0x000000031c487209 */ /* 0x000fc40007810000 */
[----:B------:R-:W-:Y:S01]  /*2db0*/  FSEL R53, R77, -INF , P1 ;  /* 0xff8000004d357808 */ /* 0x000fe20000800000 */
[----:B------:R-:W-:-:S01]  /*2dc0*/  FFMA.FTZ R77, R52, UR10, -R68 ;  /* 0x0000000a344d7c23 */ /* 0x000fc20008010844 */
[----:B------:R-:W-:Y:S01]  /*2dd0*/  FMNMX.FTZ R3, R31, R72, !PT ;  /* 0x000000481f037209 */ /* 0x000fe20007810000 */
[----:B------:R-:W-:-:S01]  /*2de0*/  FFMA.FTZ R52, R55, UR10, -R68 ;  /* 0x0000000a37347c23 */ /* 0x000fc20008010844 */
[--C-:B------:R-:W-:Y:S01]  /*2df0*/  FFMA.FTZ R55, R58, UR10, -R68.reuse ;  /* 0x0000000a3a377c23 */ /* 0x100fe20008010844 */
[----:B------:R-:W-:-:S01]  /*2e00*/  FFMA.FTZ R58, R61, UR10, -R68 ;  /* 0x0000000a3d3a7c23 */ /* 0x000fc20008010844 */
[----:B------:R-:W-:Y:S01]  /*2e10*/  FMNMX.FTZ R72, R34, R3, !PT ;  /* 0x0000000322487209 */ /* 0x000fe20007810000 */
[----:B------:R-:W-:-:S01]  /*2e20*/  FFMA.FTZ R61, R65, UR10, -R68 ;  /* 0x0000000a413d7c23 */ /* 0x000fc20008010844 */
[--C-:B------:R-:W-:Y:S01]  /*2e30*/  FFMA.FTZ R65, R67, UR10, -R68.reuse ;  /* 0x0000000a43417c23 */ /* 0x100fe20008010844 */
[----:B------:R-:W1:Y:S01]  /*2e40*/  MUFU.EX2 R40, R40 ;  /* 0x0000002800287308 */ /* 0x000e620000000800 */
[----:B------:R-:W-:Y:S01]  /*2e50*/  FMNMX.FTZ R3, R35, R72, !PT ;  /* 0x0000004823037209 */ /* 0x000fe20007810000 */
[----:B------:R-:W-:Y:S01]  /*2e60*/  FFMA.FTZ R72, R57, UR10, -R68 ;  /* 0x0000000a39487c23 */ /* 0x000fe20008010844 */
[----:B------:R-:W-:-:S02]  /*2e70*/  FSEL R57, R81, -INF , P3 ;  /* 0xff80000051397808 */ /* 0x000fc40001800000 */
[----:B------:R-:W-:-:S03]  /*2e80*/  FMNMX.FTZ R3, R38, R3, !PT ;  /* 0x0000000326037209 */ /* 0x000fc60007810000 */
[----:B------:R-:W-:Y:S01]  /*2e90*/  MUFU.EX2 R41, R41 ;  /* 0x0000002900297308 */ /* 0x000fe20000000800 */
[----:B------:R-:W-:-:S04]  /*2ea0*/  FMNMX.FTZ R76, R42, R3, !PT ;  /* 0x000000032a4c7209 */ /* 0x000fc80007810000 */
[----:B------:R-:W-:Y:S01]  /*2eb0*/  FMNMX.FTZ R3, R45, R76, !PT ;  /* 0x0000004c2d037209 */ /* 0x000fe20007810000 */
[----:B------:R-:W-:-:S01]  /*2ec0*/  FFMA.FTZ R76, R51, UR10, -R68 ;  /* 0x0000000a334c7c23 */ /* 0x000fc20008010844 */
[----:B------:R-:W-:Y:S01]  /*2ed0*/  FSEL R51, R80, -INF , P2 ;  /* 0xff80000050337808 */ /* 0x000fe20001000000 */
[----:B------:R-:W-:Y:S01]  /*2ee0*/  MUFU.EX2 R70, R70 ;  /* 0x0000004600467308 */ /* 0x000fe20000000800 */
[----:B------:R-:W-:Y:S02]  /*2ef0*/  FMNMX.FTZ R3, R46, R3, !PT ;  /* 0x000000032e037209 */ /* 0x000fe40007810000 */
[----:B-1----:R-:W-:Y:S02]  /*2f00*/  F2FP.SATFINITE.E4M3.F32.PACK_AB_MERGE_C R139, R40, R39, RZ ;  /* 0x00000027288b723e */ /* 0x002fe400048070ff */
[----:B------:R-:W-:Y:S02]  /*2f10*/  FMNMX.FTZ R78, R48, R3, !PT ;  /* 0x00000003304e7209 */ /* 0x000fe40007810000 */
[----:B------:R-:W-:Y:S01]  /*2f20*/  F2FP.SATFINITE.E4M3.F32.PACK_AB_MERGE_C R139, R37, R36, R139 ;  /* 0x00000024258b723e */ /* 0x000fe2000480708b */
[----:B------:R-:W-:Y:S01]  /*2f30*/  MUFU.EX2 R43, R43 ;  /* 0x0000002b002b7308 */ /* 0x000fe20000000800 */
[----:B------:R-:W-:-:S04]  /*2f40*/  FMNMX.FTZ R78, R53, R78, !PT ;  /* 0x0000004e354e7209 */ /* 0x000fc80007810000 */
[----:B------:R-:W-:-:S03]  /*2f50*/  FMNMX.FTZ R78, R51, R78, !PT ;  /* 0x0000004e334e7209 */ /* 0x000fc60007810000 */
[----:B------:R-:W-:Y:S01]  /*2f60*/  MUFU.EX2 R44, R44 ;  /* 0x0000002c002c7308 */ /* 0x000fe20000000800 */
[----:B------:R-:W-:-:S04]  /*2f70*/  FMNMX.FTZ R78, R57, R78, !PT ;  /* 0x0000004e394e7209 */ /* 0x000fc80007810000 */
[----:B------:R-:W-:-:S03]  /*2f80*/  FMNMX.FTZ R78, R71, R78, !PT ;  /* 0x0000004e474e7209 */ /* 0x000fc60007810000 */
[----:B------:R-:W-:Y:S01]  /*2f90*/  MUFU.EX2 R47, R47 ;  /* 0x0000002f002f7308 */ /* 0x000fe20000000800 */
[----:B------:R-:W-:-:S05]  /*2fa0*/  FMNMX.FTZ R78, R73, R78, !PT ;  /* 0x0000004e494e7209 */ /* 0x000fca0007810000 */
[----:B------:R-:W1:Y:S02]  /*2fb0*/  SHFL.BFLY PT, R3, R78, 0x2, 0x1f ;  /* 0x0c401f004e037f89 */ /* 0x000e6400000e0000 */
[----:B------:R-:W-:Y:S08]  /*2fc0*/  MUFU.EX2 R72, R72 ;  /* 0x0000004800487308 */ /* 0x000ff00000000800 */
[----:B------:R-:W-:Y:S08]  /*2fd0*/  MUFU.EX2 R49, R49 ;  /* 0x0000003100317308 */ /* 0x000ff00000000800 */
[----:B------:R-:W-:Y:S01]  /*2fe0*/  MUFU.EX2 R76, R76 ;  /* 0x0000004c004c7308 */ /* 0x000fe20000000800 */
[----:B-1----:R-:W-:Y:S01]  /*2ff0*/  FMNMX.FTZ R64, R78, R3, !PT ;  /* 0x000000034e407209 */ /* 0x002fe20007810000 */
[----:B------:R-:W-:-:S06]  /*3000*/  IMAD.U32 R78, RZ, RZ, UR10 ;  /* 0x0000000aff4e7e24 */ /* 0x000fcc000f8e00ff */
[----:B------:R-:W-:Y:S01]  /*3010*/  MUFU.EX2 R69, R69 ;  /* 0x0000004500457308 */ /* 0x000fe20000000800 */
[----:B------:R-:W1:Y:S07]  /*3020*/  SHFL.BFLY PT, R3, R64, 0x1, 0x1f ;  /* 0x0c201f0040037f89 */ /* 0x000e6e00000e0000 */
[----:B------:R-:W-:Y:S08]  /*3030*/  MUFU.EX2 R54, R54 ;  /* 0x0000003600367308 */ /* 0x000ff00000000800 */
[----:B------:R-:W-:Y:S08]  /*3040*/  MUFU.EX2 R62, R62 ;  /* 0x0000003e003e7308 */ /* 0x000ff00000000800 */
[----:B------:R-:W-:Y:S01]  /*3050*/  MUFU.EX2 R75, R75 ;  /* 0x0000004b004b7308 */ /* 0x000fe20000000800 */
[----:B-1----:R-:W-:Y:S01]  /*3060*/  FMNMX.FTZ R3, R64, R3, !PT ;  /* 0x0000000340037209 */ /* 0x002fe20007810000 */
[----:B------:R-:W-:-:S03]  /*3070*/  FFMA.FTZ R64, R66, UR10, -R68 ;  /* 0x0000000a42407c23 */ /* 0x000fc60008010844 */
[C---:B------:R-:W-:Y:S01]  /*3080*/  FSETP.NEU.FTZ.AND P1, PT, R3.reuse, -INF , PT ;  /* 0xff8000000300780b */ /* 0x040fe20003f3d000 */
[----:B------:R-:W-:-:S02]  /*3090*/  FFMA.FTZ R66, R3, R78, -8 ;  /* 0xc100000003427423 */ /* 0x000fc4000001004e */
[----:B------:R-:W-:Y:S03]  /*30a0*/  MUFU.EX2 R60, R60 ;  /* 0x0000003c003c7308 */ /* 0x000fe60000000800 */
[----:B------:R-:W-:Y:S02]  /*30b0*/  FSEL R66, R66, RZ, P1 ;  /* 0x000000ff42427208 */ /* 0x000fe40000800000 */
[----:B------:R-:W-:-:S03]  /*30c0*/  PLOP3.LUT P1, PT, PT, PT, UP0, 0x80, 0x0 ;  /* 0x000000000000781c */ /* 0x000fc60003f2f008 */
[----:B------:R-:W-:Y:S01]  /*30d0*/  MUFU.EX2 R63, R63 ;  /* 0x0000003f003f7308 */ /* 0x000fe20000000800 */
[----:B------:R-:W-:-:S01]  /*30e0*/  FFMA.FTZ R5, R5, UR10, -R66 ;  /* 0x0000000a05057c23 */ /* 0x000fc20008010842 */
[--C-:B------:R-:W-:Y:S01]  /*30f0*/  FFMA.FTZ R6, R6, UR10, -R66.reuse ;  /* 0x0000000a06067c23 */ /* 0x100fe20008010842 */
[----:B------:R-:W-:-:S01]  /*3100*/  FFMA.FTZ R67, R7, UR10, -R66 ;  /* 0x0000000a07437c23 */ /* 0x000fc20008010842 */
[--C-:B------:R-:W-:Y:S01]  /*3110*/  FFMA.FTZ R68, R8, UR10, -R66.reuse ;  /* 0x0000000a08447c23 */ /* 0x100fe20008010842 */
[----:B------:R-:W-:-:S01]  /*3120*/  FFMA.FTZ R7, R9, UR10, -R66 ;  /* 0x0000000a09077c23 */ /* 0x000fc20008010842 */
[--C-:B------:R-:W-:Y:S01]  /*3130*/  FFMA.FTZ R8, R10, UR10, -R66.reuse ;  /* 0x0000000a0a087c23 */ /* 0x100fe20008010842 */
[----:B------:R-:W-:-:S01]  /*3140*/  FFMA.FTZ R15, R15, UR10, -R66 ;  /* 0x0000000a0f0f7c23 */ /* 0x000fc20008010842 */
        /* <DEDUP_REMOVED lines=8> */
[----:B------:R-:W1:Y:S01]  /*31d0*/  MUFU.EX2 R6, R6 ;  /* 0x0000000600067308 */ /* 0x000e620000000800 */
[----:B------:R-:W-:-:S01]  /*31e0*/  FFMA.FTZ R10, R14, UR10, -R66 ;  /* 0x0000000a0e0a7c23 */ /* 0x000fc20008010842 */
[--C-:B------:R-:W-:Y:S01]  /*31f0*/  FFMA.FTZ R24, R24, UR10, -R66.reuse ;  /* 0x0000000a18187c23 */ /* 0x100fe20008010842 */
[----:B------:R-:W-:-:S01]  /*3200*/  FFMA.FTZ R25, R25, UR10, -R66 ;  /* 0x0000000a19197c23 */ /* 0x000fc20008010842 */
[--C-:B------:R-:W-:Y:S01]  /*3210*/  FFMA.FTZ R14, R27, UR10, -R66.reuse ;  /* 0x0000000a1b0e7c23 */ /* 0x100fe20008010842 */
[----:B------:R-:W-:-:S01]  /*3220*/  FFMA.FTZ R28, R28, UR10, -R66 ;  /* 0x0000000a1c1c7c23 */ /* 0x000fc20008010842 */
[--C-:B------:R-:W-:Y:S01]  /*3230*/  FFMA.FTZ R31, R31, UR10, -R66.reuse ;  /* 0x0000000a1f1f7c23 */ /* 0x100fe20008010842 */
[----:B------:R-:W-:-:S01]  /*3240*/  FFMA.FTZ R34, R34, UR10, -R66 ;  /* 0x0000000a22227c23 */ /* 0x000fc20008010842 */
[----:B------:R-:W2:Y:S01]  /*3250*/  MUFU.EX2 R67, R67 ;  /* 0x0000004300437308 */ /* 0x000ea20000000800 */
[----:B------:R-:W-:-:S01]  /*3260*/  FFMA.FTZ R35, R35, UR10, -R66 ;  /* 0x0000000a23237c23 */ /* 0x000fc20008010842 */
[--C-:B------:R-:W-:Y:S01]  /*3270*/  FFMA.FTZ R38, R38, UR10, -R66.reuse ;  /* 0x0000000a26267c23 */ /* 0x100fe20008010842 */
[----:B------:R-:W-:-:S01]  /*3280*/  FFMA.FTZ R42, R42, UR10, -R66 ;  /* 0x0000000a2a2a7c23 */ /* 0x000fc20008010842 */
[--C-:B------:R-:W-:Y:S01]  /*3290*/  FFMA.FTZ R45, R45, UR10, -R66.reuse ;  /* 0x0000000a2d2d7c23 */ /* 0x100fe20008010842 */
[----:B------:R-:W-:-:S01]  /*32a0*/  FFMA.FTZ R46, R46, UR10, -R66 ;  /* 0x0000000a2e2e7c23 */ /* 0x000fc20008010842 */
[--C-:B------:R-:W-:Y:S01]  /*32b0*/  FFMA.FTZ R48, R48, UR10, -R66.reuse ;  /* 0x0000000a30307c23 */ /* 0x100fe20008010842 */
[----:B------:R-:W-:-:S01]  /*32c0*/  FFMA.FTZ R53, R53, UR10, -R66 ;  /* 0x0000000a35357c23 */ /* 0x000fc20008010842 */
[----:B------:R-:W3:Y:S01]  /*32d0*/  MUFU.EX2 R68, R68 ;  /* 0x0000004400447308 */ /* 0x000ee20000000800 */
[----:B------:R-:W-:-:S01]  /*32e0*/  FFMA.FTZ R51, R51, UR10, -R66 ;  /* 0x0000000a33337c23 */ /* 0x000fc20008010842 */
[--C-:B------:R-:W-:Y:S01]  /*32f0*/  FFMA.FTZ R57, R57, UR10, -R66.reuse ;  /* 0x0000000a39397c23 */ /* 0x100fe20008010842 */
[----:B------:R-:W-:-:S01]  /*3300*/  FFMA.FTZ R71, R71, UR10, -R66 ;  /* 0x0000000a47477c23 */ /* 0x000fc20008010842 */
[----:B------:R-:W-:-:S04]  /*3310*/  FFMA.FTZ R66, R73, UR10, -R66 ;  /* 0x0000000a49427c23 */ /* 0x000fc80008010842 */
[----:B------:R-:W4:Y:S08]  /*3320*/  MUFU.EX2 R7, R7 ;  /* 0x0000000700077308 */ /* 0x000f300000000800 */
[----:B------:R5:W-:Y:S08]  /*3330*/  MUFU.EX2 R80, R15 ;  /* 0x0000000f00507308 */ /* 0x000bf00000000800 */
[----:B------:R-:W4:Y:S01]  /*3340*/  MUFU.EX2 R8, R8 ;  /* 0x0000000800087308 */ /* 0x000f220000000800 */
[----:B-----5:R-:W-:-:S04]  /*3350*/  FADD.FTZ R15, R29, R30 ;  /* 0x0000001e1d0f7221 */ /* 0x020fc80000010000 */
[----:B------:R-:W-:Y:S01]  /*3360*/  FADD.FTZ R26, R32, R15 ;  /* 0x0000000f201a7221 */ /* 0x000fe20000010000 */
[----:B------:R-:W-:Y:S02]  /*3370*/  @!P6 VIADD R15, R4, 0x19c40 ;  /* 0x00019c40040fe836 */ /* 0x000fe40000000000 */
[----:B------:R1:W-:Y:S01]  /*3380*/  MUFU.EX2 R81, R20 ;  /* 0x0000001400517308 */ /* 0x0003e20000000800 */
[----:B------:R-:W-:-:S02]  /*3390*/  FADD.FTZ R23, R33, R26 ;  /* 0x0000001a21177221 */ /* 0x000fc40000010000 */
[----:B------:R-:W-:Y:S02]  /*33a0*/  @!P6 PRMT R15, RZ, 0x654, R15 ;  /* 0x00000654ff0fe816 */ /* 0x000fe4000000000f */
[----:B------:R-:W-:-:S02]  /*33b0*/  FADD.FTZ R26, R36, R23 ;  /* 0x00000017241a7221 */ /* 0x000fc40000010000 */
[----:B------:R5:W-:Y:S01]  /*33c0*/  @!P6 SYNCS.ARRIVE.TRANS64.RED.A1T0 RZ, [R15+URZ], RZ ;  /* 0x000000ff0fffe9a7 */ /* 0x000be2000810043f */
[----:B------:R-:W5:Y:S01]  /*33d0*/  MUFU.EX2 R78, R78 ;  /* 0x0000004e004e7308 */ /* 0x000f620000000800 */
[----:B-1----:R-:W-:-:S01]  /*33e0*/  FADD.FTZ R20, R5, R6 ;  /* 0x0000000605147221 */ /* 0x002fc20000010000 */
[----:B------:R-:W-:-:S03]  /*33f0*/  FADD.FTZ R26, R37, R26 ;  /* 0x0000001a251a7221 */ /* 0x000fc60000010000 */
[----:B--2---:R-:W-:Y:S01]  /*3400*/  FADD.FTZ R21, R67, R20 ;  /* 0x0000001443157221 */ /* 0x004fe20000010000 */
[----:B------:R-:W-:-:S01]  /*3410*/  FADD.FTZ R23, R39, R26 ;  /* 0x0000001a27177221 */ /* 0x000fc20000010000 */
[C---:B---3--:R-:W-:Y:S01]  /*3420*/  F2FP.SATFINITE.E4M3.F32.PACK_AB_MERGE_C R67, R68.reuse, R67, RZ ;  /* 0x000000434443723e */ /* 0x048fe200048070ff */
[----:B------:R-:W1:Y:S01]  /*3430*/  MUFU.EX2 R79, R79 ;  /* 0x0000004f004f7308 */ /* 0x000e620000000800 */
[----:B------:R-:W-:-:S01]  /*3440*/  FADD.FTZ R20, R68, R21 ;  /* 0x0000001544147221 */ /* 0x000fc20000010000 */
[----:B------:R-:W-:Y:S01]  /*3450*/  FADD.FTZ R26, R40, R23 ;  /* 0x00000017281a7221 */ /* 0x000fe20000010000 */
[----:B------:R-:W-:Y:S02]  /*3460*/  F2FP.SATFINITE.E4M3.F32.PACK_AB_MERGE_C R136, R6, R5, R67 ;  /* 0x000000050688723e */ /* 0x000fe40004807043 */
[----:B----4-:R-:W-:Y:S01]  /*3470*/  FADD.FTZ R21, R7, R20 ;  /* 0x0000001407157221 */ /* 0x010fe20000010000 */
[----:B------:R-:W-:-:S02]  /*3480*/  FADD.FTZ R23, R41, R26 ;  /* 0x0000001a29177221 */ /* 0x000fc40000010000 */
[----:B------:R-:W2:Y:S01]  /*3490*/  MUFU.EX2 R9, R9 ;  /* 0x0000000900097308 */ /* 0x000ea20000000800 */
[----:B------:R-:W-:-:S04]  /*34a0*/  FADD.FTZ R21, R8, R21 ;  /* 0x0000001508157221 */ /* 0x000fc80000010000 */
[----:B-----5:R-:W-:-:S03]  /*34b0*/  FADD.FTZ R20, R78, R21 ;  /* 0x000000154e147221 */ /* 0x020fc60000010000 */
[----:B------:R-:W3:Y:S01]  /*34c0*/  MUFU.EX2 R10, R10 ;  /* 0x0000000a000a7308 */ /* 0x000ee20000000800 */
[----:B-1----:R-:W-:-:S01]  /*34d0*/  FADD.FTZ R20, R79, R20 ;  /* 0x000000144f147221 */ /* 0x002fc20000010000 */
[----:B------:R-:W-:-:S04]  /*34e0*/  F2FP.SATFINITE.E4M3.F32.PACK_AB_MERGE_C R78, R79, R78, RZ ;  /* 0x0000004e4f4e723e */ /* 0x000fc800048070ff */
[----:B------:R-:W-:Y:S02]  /*34f0*/  F2FP.SATFINITE.E4M3.F32.PACK_AB_MERGE_C R138, R8, R7, R78 ;  /* 0x00000007088a723e */ /* 0x000fe4000480704e */
[----:B------:R-:W1:Y:S01]  /*3500*/  MUFU.EX2 R11, R11 ;  /* 0x0000000b000b7308 */ /* 0x000e620000000800 */
[----:B--2---:R-:W-:-:S01]  /*3510*/  FADD.FTZ R21, R9, R20 ;  /* 0x0000001409157221 */ /* 0x004fc20000010000 */
[----:B------:R-:W-:-:S04]  /*3520*/  FADD.FTZ R20, R70, R23 ;  /* 0x0000001746147221 */ /* 0x000fc80000010000 */
[----:B------:R-:W-:Y:S01]  /*3530*/  FADD.FTZ R27, R43, R20 ;  /* 0x000000142b1b7221 */ /* 0x000fe20000010000 */
[----:B------:R-:W-:Y:S01]  /*3540*/  F2FP.SATFINITE.E4M3.F32.PACK_AB_MERGE_C R43, R44, R43, RZ ;  /* 0x0000002b2c2b723e */ /* 0x000fe200048070ff */
[----:B------:R-:W2:Y:S01]  /*3550*/  MUFU.EX2 R12, R12 ;  /* 0x0000000c000c7308 */ /* 0x000ea20000000800 */
[----:B---3--:R-:W-:-:S01]  /*3560*/  FADD.FTZ R23, R10, R21 ;  /* 0x000000150a177221 */ /* 0x008fc20000010000 */
[----:B------:R-:W-:Y:S01]  /*3570*/  FADD.FTZ R26, R44, R27 ;  /* 0x0000001b2c1a7221 */ /* 0x000fe20000010000 */
[----:B------:R-:W-:Y:S02]  /*3580*/  F2FP.SATFINITE.E4M3.F32.PACK_AB_MERGE_C R141, R70, R41, R43 ;  /* 0x00000029468d723e */ /* 0x000fe4000480702b */
[----:B------:R-:W-:Y:S01]  /*3590*/  FADD.FTZ R20, R80, R23 ;  /* 0x0000001750147221 */ /* 0x000fe20000010000 */
[----:B------:R-:W-:-:S01]  /*35a0*/  FADD.FTZ R27, R47, R26 ;  /* 0x0000001a2f1b7221 */ /* 0x000fc20000010000 */
[C---:B------:R-:W-:Y:S01]  /*35b0*/  F2FP.SATFINITE.E4M3.F32.PACK_AB_MERGE_C R80, R81.reuse, R80, RZ ;  /* 0x000000505150723e */ /* 0x040fe200048070ff */
[----:B------:R-:W3:Y:S01]  /*35c0*/  MUFU.EX2 R24, R24 ;  /* 0x0000001800187308 */ /* 0x000ee20000000800 */
[----:B------:R-:W-:-:S02]  /*35d0*/  FADD.FTZ R20, R81, R20 ;  /* 0x0000001451147221 */ /* 0x000fc40000010000 */
[----:B------:R-:W-:Y:S02]  /*35e0*/  F2FP.SATFINITE.E4M3.F32.PACK_AB_MERGE_C R140, R10, R9, R80 ;  /* 0x000000090a8c723e */ /* 0x000fe40004807050 */
[----:B-1----:R-:W-:-:S01]  /*35f0*/  FADD.FTZ R23, R11, R20 ;  /* 0x000000140b177221 */ /* 0x002fc20000010000 */
[----:B------:R-:W-:Y:S02]  /*3600*/  FADD.FTZ R20, R72, R27 ;  /* 0x0000001b48147221 */ /* 0x000fe40000010000 */
[----:B------:R-:W1:Y:S01]  /*3610*/  MUFU.EX2 R25, R25 ;  /* 0x0000001900197308 */ /* 0x000e620000000800 */
[----:B--2---:R-:W-:-:S01]  /*3620*/  FADD.FTZ R23, R12, R23 ;  /* 0x000000170c177221 */ /* 0x004fc20000010000 */
[----:B------:R-:W-:Y:S01]  /*3630*/  FADD.FTZ R27, R49, R20 ;  /* 0x00000014311b7221 */ /* 0x000fe20000010000 */
[----:B------:R-:W-:-:S03]  /*3640*/  F2FP.SATFINITE.E4M3.F32.PACK_AB_MERGE_C R49, R76, R49, RZ ;  /* 0x000000314c31723e */ /* 0x000fc600048070ff */
[----:B------:R-:W-:Y:S01]  /*3650*/  FADD.FTZ R76, R76, R27 ;  /* 0x0000001b4c4c7221 */ /* 0x000fe20000010000 */
[----:B------:R-:W-:Y:S01]  /*3660*/  F2FP.SATFINITE.E4M3.F32.PACK_AB_MERGE_C R143, R72, R47, R49 ;  /* 0x0000002f488f723e */ /* 0x000fe20004807031 */
[----:B------:R-:W2:Y:S01]  /*3670*/  MUFU.EX2 R13, R13 ;  /* 0x0000000d000d7308 */ /* 0x000ea20000000800 */
[----:B---3--:R-:W-:-:S01]  /*3680*/  FADD.FTZ R20, R24, R23 ;  /* 0x0000001718147221 */ /* 0x008fc20000010000 */
[----:B------:R-:W-:-:S04]  /*3690*/  FADD.FTZ R27, R69, R76 ;  /* 0x0000004c451b7221 */ /* 0x000fc80000010000 */
[----:B------:R-:W-:Y:S02]  /*36a0*/  FADD.FTZ R27, R54, R27 ;  /* 0x0000001b361b7221 */ /* 0x000fe40000010000 */
[----:B------:R-:W3:Y:S01]  /*36b0*/  MUFU.EX2 R14, R14 ;  /* 0x0000000e000e7308 */ /* 0x000ee20000000800 */
[----:B-1----:R-:W-:-:S01]  /*36c0*/  FADD.FTZ R20, R25, R20 ;  /* 0x0000001419147221 */ /* 0x002fc20000010000 */
[----:B------:R-:W-:Y:S01]  /*36d0*/  F2FP.SATFINITE.E4M3.F32.PACK_AB_MERGE_C R32, R25, R24, RZ ;  /* 0x000000181920723e */ /* 0x000fe200048070ff */
[----:B------:R-:W-:-:S01]  /*36e0*/  FADD.FTZ R24, R62, R27 ;  /* 0x0000001b3e187221 */ /* 0x000fc20000010000 */
[C---:B------:R-:W-:Y:S02]  /*36f0*/  F2FP.SATFINITE.E4M3.F32.PACK_AB_MERGE_C R62, R75.reuse, R62, RZ ;  /* 0x0000003e4b3e723e */ /* 0x040fe400048070ff */
[----:B------:R-:W-:Y:S01]  /*3700*/  F2FP.SATFINITE.E4M3.F32.PACK_AB_MERGE_C R142, R12, R11, R32 ;  /* 0x0000000b0c8e723e */ /* 0x000fe20004807020 */
[----:B------:R-:W-:Y:S01]  /*3710*/  FADD.FTZ R75, R75, R24 ;  /* 0x000000184b4b7221 */ /* 0x000fe20000010000 */
[----:B------:R-:W1:Y:S01]  /*3720*/  MUFU.EX2 R28, R28 ;  /* 0x0000001c001c7308 */ /* 0x000e620000000800 */
[----:B--2---:R-:W-:-:S01]  /*3730*/  FADD.FTZ R23, R13, R20 ;  /* 0x000000140d177221 */ /* 0x004fc20000010000 */
[----:B------:R-:W-:Y:S01]  /*3740*/  F2FP.SATFINITE.E4M3.F32.PACK_AB_MERGE_C R145, R54, R69, R62 ;  /* 0x000000453691723e */ /* 0x000fe2000480703e */
[----:B------:R-:W-:-:S04]  /*3750*/  FADD.FTZ R24, R60, R75 ;  /* 0x0000004b3c187221 */ /* 0x000fc80000010000 */
[----:B------:R-:W-:Y:S01]  /*3760*/  FADD.FTZ R25, R63, R24 ;  /* 0x000000183f197221 */ /* 0x000fe20000010000 */
[----:B------:R-:W2:Y:S01]  /*3770*/  MUFU.EX2 R31, R31 ;  /* 0x0000001f001f7308 */ /* 0x000ea20000000800 */
[----:B---3--:R-:W-:-:S07]  /*3780*/  FADD.FTZ R23, R14, R23 ;  /* 0x000000170e177221 */ /* 0x008fce0000010000 */
[----:B------:R-:W3:Y:S01]  /*3790*/  MUFU.EX2 R4, R34 ;  /* 0x0000002200047308 */ /* 0x000ee20000000800 */
[----:B-1----:R-:W-:-:S07]  /*37a0*/  FADD.FTZ R20, R28, R23 ;  /* 0x000000171c147221 */ /* 0x002fce0000010000 */
[----:B------:R-:W1:Y:S01]  /*37b0*/  MUFU.EX2 R15, R35 ;  /* 0x00000023000f7308 */ /* 0x000e620000000800 */
[C---:B--2---:R-:W-:Y:S01]  /*37c0*/  F2FP.SATFINITE.E4M3.F32.PACK_AB_MERGE_C R28, R31.reuse, R28, RZ ;  /* 0x0000001c1f1c723e */ /* 0x044fe200048070ff */
[----:B------:R-:W-:-:S03]  /*37d0*/  FADD.FTZ R31, R31, R20 ;  /* 0x000000141f1f7221 */ /* 0x000fc60000010000 */
[----:B------:R-:W-:-:S03]  /*37e0*/  F2FP.SATFINITE.E4M3.F32.PACK_AB_MERGE_C R144, R14, R13, R28 ;  /* 0x0000000d0e90723e */ /* 0x000fc6000480701c */
[----:B------:R-:W2:Y:S01]  /*37f0*/  MUFU.EX2 R50, R50 ;  /* 0x0000003200327308 */ /* 0x000ea20000000800 */
[----:B---3--:R-:W-:-:S07]  /*3800*/  FADD.FTZ R20, R4, R31 ;  /* 0x0000001f04147221 */ /* 0x008fce0000010000 */
[----:B------:R-:W3:Y:S01]  /*3810*/  MUFU.EX2 R38, R38 ;  /* 0x0000002600267308 */ /* 0x000ee20000000800 */
[----:B-1----:R-:W-:-:S07]  /*3820*/  FADD.FTZ R23, R15, R20 ;  /* 0x000000140f177221 */ /* 0x002fce0000010000 */
[----:B------:R-:W1:Y:S01]  /*3830*/  MUFU.EX2 R77, R77 ;  /* 0x0000004d004d7308 */ /* 0x000e620000000800 */
[----:B--2---:R-:W-:-:S07]  /*3840*/  FADD.FTZ R26, R50, R25 ;  /* 0x00000019321a7221 */ /* 0x004fce0000010000 */
[----:B------:R-:W2:Y:S01]  /*3850*/  MUFU.EX2 R21, R42 ;  /* 0x0000002a00157308 */ /* 0x000ea20000000800 */
[----:B---3--:R-:W-:-:S07]  /*3860*/  FADD.FTZ R24, R38, R23 ;  /* 0x0000001726187221 */ /* 0x008fce0000010000 */
[----:B------:R-:W-:Y:S01]  /*3870*/  MUFU.EX2 R56, R56 ;  /* 0x0000003800387308 */ /* 0x000fe20000000800 */
[C---:B-1----:R-:W-:Y:S01]  /*3880*/  F2FP.SATFINITE.E4M3.F32.PACK_AB_MERGE_C R50, R77.reuse, R50, RZ ;  /* 0x000000324d32723e */ /* 0x042fe200048070ff */
[----:B------:R-:W-:-:S03]  /*3890*/  FADD.FTZ R77, R77, R26 ;  /* 0x0000001a4d4d7221 */ /* 0x000fc60000010000 */
[----:B------:R-:W-:-:S03]  /*38a0*/  F2FP.SATFINITE.E4M3.F32.PACK_AB_MERGE_C R147, R63, R60, R50 ;  /* 0x0000003c3f93723e */ /* 0x000fc60004807032 */
[----:B------:R-:W1:Y:S01]  /*38b0*/  MUFU.EX2 R59, R59 ;  /* 0x0000003b003b7308 */ /* 0x000e620000000800 */
[----:B--2---:R-:W-:-:S01]  /*38c0*/  FADD.FTZ R24, R21, R24 ;  /* 0x0000001815187221 */ /* 0x004fc20000010000 */
[----:B------:R-:W-:-:S04]  /*38d0*/  F2FP.SATFINITE.E4M3.F32.PACK_AB_MERGE_C R38, R21, R38, RZ ;  /* 0x000000261526723e */ /* 0x000fc800048070ff */
[----:B------:R-:W-:Y:S02]  /*38e0*/  F2FP.SATFINITE.E4M3.F32.PACK_AB_MERGE_C R146, R15, R4, R38 ;  /* 0x000000040f92723e */ /* 0x000fe40004807026 */
[----:B------:R-:W2:Y:S08]  /*38f0*/  MUFU.EX2 R52, R52 ;  /* 0x0000003400347308 */ /* 0x000eb00000000800 */
[----:B------:R-:W3:Y:S01]  /*3900*/  MUFU.EX2 R45, R45 ;  /* 0x0000002d002d7308 */ /* 0x000ee20000000800 */
[----:B-1----:R-:W-:-:S07]  /*3910*/  F2FP.SATFINITE.E4M3.F32.PACK_AB_MERGE_C R23, R59, R56, RZ ;  /* 0x000000383b17723e */ /* 0x002fce00048070ff */
[----:B------:R-:W1:Y:S01]  /*3920*/  MUFU.EX2 R55, R55 ;  /* 0x0000003700377308 */ /* 0x000e620000000800 */
[----:B--2---:R-:W-:-:S07]  /*3930*/  FADD.FTZ R26, R52, R77 ;  /* 0x0000004d341a7221 */ /* 0x004fce0000010000 */
[----:B------:R-:W2:Y:S01]  /*3940*/  MUFU.EX2 R46, R46 ;  /* 0x0000002e002e7308 */ /* 0x000ea20000000800 */
[----:B---3--:R-:W-:-:S07]  /*3950*/  FADD.FTZ R21, R45, R24 ;  /* 0x000000182d157221 */ /* 0x008fce0000010000 */
[----:B------:R-:W3:Y:S01]  /*3960*/  MUFU.EX2 R48, R48 ;  /* 0x0000003000307308 */ /* 0x000ee20000000800 */
[C---:B-1----:R-:W-:Y:S01]  /*3970*/  F2FP.SATFINITE.E4M3.F32.PACK_AB_MERGE_C R149, R55.reuse, R52, R23 ;  /* 0x000000343795723e */ /* 0x042fe20004807017 */
[----:B------:R-:W-:-:S04]  /*3980*/  FADD.FTZ R55, R55, R26 ;  /* 0x0000001a37377221 */ /* 0x000fc80000010000 */
[----:B------:R-:W-:Y:S02]  /*3990*/  FADD.FTZ R56, R56, R55 ;  /* 0x0000003738387221 */ /* 0x000fe40000010000 */
[----:B------:R-:W1:Y:S01]  /*39a0*/  MUFU.EX2 R53, R53 ;  /* 0x0000003500357308 */ /* 0x000e620000000800 */
[----:B--2---:R-:W-:-:S01]  /*39b0*/  FADD.FTZ R21, R46, R21 ;  /* 0x000000152e157221 */ /* 0x004fc20000010000 */
[----:B------:R-:W-:-:S06]  /*39c0*/  FADD.FTZ R59, R59, R56 ;  /* 0x000000383b3b7221 */ /* 0x000fcc0000010000 */
[----:B------:R-:W-:Y:S01]  /*39d0*/  MUFU.EX2 R64, R64 ;  /* 0x0000004000407308 */ /* 0x000fe20000000800 */
[----:B---3--:R-:W-:-:S07]  /*39e0*/  FADD.FTZ R6, R48, R21 ;  /* 0x0000001530067221 */ /* 0x008fce0000010000 */
[----:B------:R-:W2:Y:S01]  /*39f0*/  MUFU.EX2 R65, R65 ;  /* 0x0000004100417308 */ /* 0x000ea20000000800 */
[----:B-1----:R-:W-:-:S01]  /*3a00*/  FADD.FTZ R6, R53, R6 ;  /* 0x0000000635067221 */ /* 0x002fc20000010000 */
[----:B------:R-:W-:-:S04]  /*3a10*/  F2FP.SATFINITE.E4M3.F32.PACK_AB_MERGE_C R48, R53, R48, RZ ;  /* 0x000000303530723e */ /* 0x000fc800048070ff */
[----:B------:R-:W-:Y:S02]  /*3a20*/  F2FP.SATFINITE.E4M3.F32.PACK_AB_MERGE_C R148, R46, R45, R48 ;  /* 0x0000002d2e94723e */ /* 0x000fe40004807030 */
[----:B------:R-:W1:Y:S08]  /*3a30*/  MUFU.EX2 R58, R58 ;  /* 0x0000003a003a7308 */ /* 0x000e700000000800 */
[----:B------:R-:W3:Y:S01]  /*3a40*/  MUFU.EX2 R51, R51 ;  /* 0x0000003300337308 */ /* 0x000ee20000000800 */
[----:B--2---:R-:W-:-:S07]  /*3a50*/  F2FP.SATFINITE.E4M3.F32.PACK_AB_MERGE_C R7, R65, R64, RZ ;  /* 0x000000404107723e */ /* 0x004fce00048070ff */
[----:B------:R-:W2:Y:S01]  /*3a60*/  MUFU.EX2 R61, R61 ;  /* 0x0000003d003d7308 */ /* 0x000ea20000000800 */
[----:B-1----:R-:W-:-:S07]  /*3a70*/  FADD.FTZ R8, R58, R59 ;  /* 0x0000003b3a087221 */ /* 0x002fce0000010000 */
[----:B------:R-:W1:Y:S01]  /*3a80*/  MUFU.EX2 R20, R57 ;  /* 0x0000003900147308 */ /* 0x000e620000000800 */
[----:B---3--:R-:W-:-:S07]  /*3a90*/  FADD.FTZ R5, R51, R6 ;  /* 0x0000000633057221 */ /* 0x008fce0000010000 */
[----:B------:R-:W-:Y:S01]  /*3aa0*/  MUFU.EX2 R71, R71 ;  /* 0x0000004700477308 */ /* 0x000fe20000000800 */
[C---:B--2---:R-:W-:Y:S01]  /*3ab0*/  F2FP.SATFINITE.E4M3.F32.PACK_AB_MERGE_C R151, R61.reuse, R58, R7 ;  /* 0x0000003a3d97723e */ /* 0x044fe20004807007 */
[----:B------:R-:W-:-:S04]  /*3ac0*/  FADD.FTZ R61, R61, R8 ;  /* 0x000000083d3d7221 */ /* 0x000fc80000010000 */
[----:B------:R-:W-:Y:S02]  /*3ad0*/  FADD.FTZ R64, R64, R61 ;  /* 0x0000003d40407221 */ /* 0x000fe40000010000 */
[----:B------:R-:W2:Y:S01]  /*3ae0*/  MUFU.EX2 R66, R66 ;  /* 0x0000004200427308 */ /* 0x000ea20000000800 */
[----:B-1----:R-:W-:-:S01]  /*3af0*/  FADD.FTZ R6, R20, R5 ;  /* 0x0000000514067221 */ /* 0x002fc20000010000 */
[----:B------:R-:W-:Y:S01]  /*3b00*/  FADD.FTZ R7, R65, R64 ;  /* 0x0000004041077221 */ /* 0x000fe20000010000 */
[----:B--2---:R-:W-:Y:S02]  /*3b10*/  F2FP.SATFINITE.E4M3.F32.PACK_AB_MERGE_C R4, R66, R71, RZ ;  /* 0x000000474204723e */ /* 0x004fe400048070ff */
[----:B------:R-:W-:Y:S02]  /*3b20*/  FADD.FTZ R71, R71, R6 ;  /* 0x0000000647477221 */ /* 0x000fe40000010000 */
[----:B------:R-:W-:Y:S02]  /*3b30*/  F2FP.SATFINITE.E4M3.F32.PACK_AB_MERGE_C R150, R20, R51, R4 ;  /* 0x000000331496723e */ /* 0x000fe40004807004 */
[----:B------:R-:W-:Y:S01]  /*3b40*/  FADD.FTZ R6, R66, R71 ;  /* 0x0000004742067221 */ /* 0x000fe20000010000 */
[----:B------:R-:W-:Y:S06]  /*3b50*/  @!P1 BRA `(.L_x_15) ;  /* 0x00000024005c9947 */ /* 0x000fec0003800000 */
[----:B------:R-:W-:Y:S01]  /*3b60*/  MOV R5, R74 ;  /* 0x0000004a00057202 */ /* 0x000fe20000000f00 */
[----:B------:R-:W-:Y:S01]  /*3b70*/  IMAD.MOV.U32 R4, RZ, RZ, R3 ;  /* 0x000000ffff047224 */ /* 0x000fe200078e0003 */
[----:B------:R-:W-:Y:S02]  /*3b80*/  CS2R R134, SRZ ;  /* 0x0000000000867805 */ /* 0x000fe4000001ff00 */
[----:B------:R-:W-:Y:S02]  /*3b90*/  CS2R R132, SRZ ;  /* 0x0000000000847805 */ /* 0x000fe4000001ff00 */
[----:B------:R-:W-:Y:S02]  /*3ba0*/  CS2R R130, SRZ ;  /* 0x0000000000827805 */ /* 0x000fe4000001ff00 */
[----:B------:R-:W-:Y:S02]  /*3bb0*/  CS2R R128, SRZ ;  /* 0x0000000000807805 */ /* 0x000fe4000001ff00 */
[----:B------:R-:W-:-:S02]  /*3bc0*/  CS2R R126, SRZ ;  /* 0x00000000007e7805 */ /* 0x000fc4000001ff00 */
[----:B------:R-:W-:Y:S02]  /*3bd0*/  CS2R R124, SRZ ;  /* 0x00000000007c7805 */ /* 0x000fe4000001ff00 */
        /* <DEDUP_REMOVED lines=17> */
[----:B------:R-:W-:Y:S01]  /*3cf0*/  CS2R R88, SRZ ;  /* 0x0000000000587805 */ /* 0x000fe2000001ff00 */
[----:B------:R-:W-:Y:S01]  /*3d00*/  UIADD3 UR42, UR42, -0x2, URZ ;  /* 0xfffffffe2a2a7890 */ /* 0x000fe2000fffe03f */
[----:B------:R-:W-:Y:S01]  /*3d10*/  UMOV UR18, UR37 ;  /* 0x0000002500127c82 */ /* 0x000fe20008000000 */
[----:B------:R-:W-:Y:S01]  /*3d20*/  UMOV UR19, UR36 ;  /* 0x0000002400137c82 */ /* 0x000fe20008000000 */
[----:B------:R-:W-:-:S09]  /*3d30*/  ULDC UR17, c[0x0][0x988] ;  /* 0x0002620000117ab9 */ /* 0x000fd20000000800 */
.L_x_25:
[----:B------:R-:W-:-:S04]  /*3d40*/  UISETP.NE.AND UP0, UPT, UR19, 0x1, UPT ;  /* 0x000000011300788c */ /* 0x000fc8000bf05270 */
[----:B------:R-:W-:-:S04]  /*3d50*/  USEL UR37, URZ, 0x1, UP0 ;  /* 0x000000013f257887 */ /* 0x000fc80008000000 */
[----:B------:R-:W-:Y:S01]  /*3d60*/  ULOP3.LUT UR37, UR18, UR37, URZ, 0x3c, !UPT ;  /* 0x0000002512257292 */ /* 0x000fe2000f8e3c3f */
[----:B------:R-:W-:Y:S11]  /*3d70*/  @!P0 BRA `(.L_x_16) ;  /* 0x0000000000048947 */ /* 0x000ff60003800000 */
[----:B------:R-:W-:Y:S01]  /*3d80*/  BPT.TRAP 0x1 ;  /* 0x000000040000795c */ /* 0x000fe20000300000 */
.L_x_16:
[----:B------:R-:W-:Y:S01]  /*3d90*/  UIADD3 UR36, UR19, 0x1, URZ ;  /* 0x0000000113247890 */ /* 0x000fe2000fffe03f */
[----:B------:R-:W-:-:S03]  /*3da0*/  IMAD.U32 R3, RZ, RZ, UR37 ;  /* 0x00000025ff037e24 */ /* 0x000fc6000f8e00ff */
[----:B------:R-:W-:Y:S02]  /*3db0*/  UISETP.NE.AND UP0, UPT, UR36, 0x2, UPT ;  /* 0x000000022400788c */ /* 0x000fe4000bf05270 */
[----:B------:R-:W-:Y:S02]  /*3dc0*/  SHF.L.U32 R3, R3, 0x1f, RZ ;  /* 0x0000001f03037819 */ /* 0x000fe400000006ff */
[----:B------:R-:W-:-:S04]  /*3dd0*/  USEL UR36, UR36, URZ, UP0 ;  /* 0x0000003f24247287 */ /* 0x000fc80008000000 */
[----:B------:R-:W-:-:S09]  /*3de0*/  ULEA UR20, UR36, UR48, 0x3 ;  /* 0x0000003024147291 */ /* 0x000fd2000f8e183f */
[----:B------:R1:W2:Y:S01]  /*3df0*/  SYNCS.PHASECHK.TRANS64.TRYWAIT P1, [UR20+0x19c30], R3 ;  /* 0x019c3003ff0075a7 */ /* 0x0002a20008020154 */
[----:B------:R-:W-:Y:S05]  /*3e00*/  @!P0 BRA `(.L_x_17) ;  /* 0x0000000000048947 */ /* 0x000fea0003800000 */
[----:B------:R-:W-:Y:S01]  /*3e10*/  BPT.TRAP 0x1 ;  /* 0x000000040000795c */ /* 0x000fe20000300000 */
.L_x_17:
[----:B--2---:R-:W-:Y:S05]  /*3e20*/  @P1 BRA `(.L_x_18) ;  /* 0x0000000000081947 */ /* 0x004fea0003800000 */
[----:B------:R-:W2:Y:S02]  /*3e30*/  SYNCS.PHASECHK.TRANS64.TRYWAIT P1, [UR20+0x19c30], R3 ;  /* 0x019c3003ff0075a7 */ /* 0x000ea40008020154 */
[----:B--2---:R-:W-:Y:S05]  /*3e40*/  @!P1 BRA `(.L_x_19) ;  /* 0x0000006400949947 */ /* 0x004fea0003800000 */
.L_x_18:
[----:B------:R-:W-:Y:S01]  /*3e50*/  UIMAD UR14, UR36, 0x300, UR16 ;  /* 0x00000300240e78a4 */ /* 0x000fe2000f8e0210 */
[----:B------:R-:W-:Y:S01]  /*3e60*/  WARPGROUP.ARRIVE ;  /* 0x00000000000079c5 */ /* 0x000fe20000000000 */
[----:B------:R-:W-:Y:S01]  /*3e70*/  UMOV UR15, 0xc0000010 ;  /* 0xc0000010000f7882 */ /* 0x000fe20000000000 */
[----:B------:R-:W-:Y:S01]  /*3e80*/  UMOV UR7, 0xc0000010 ;  /* 0xc000001000077882 */ /* 0x000fe20000000000 */
[----:B------:R-:W-:Y:S02]  /*3e90*/  UIADD3 UR6, UR14, 0x100, URZ ;  /* 0x000001000e067890 */ /* 0x000fe4000fffe03f */
[----:B------:R-:W-:Y:S01]  /*3ea0*/  UIADD3 UR10, UR14, 0x200, URZ ;  /* 0x000002000e0a7890 */ /* 0x000fe2000fffe03f */
[----:B------:R-:W-:Y:S02]  /*3eb0*/  UMOV UR11, 0xc0000010 ;  /* 0xc0000010000b7882 */ /* 0x000fe40000000000 */
[----:B------:R-:W-:Y:S03]  /*3ec0*/  QGMMA.64x128x32.F32.E4M3.E4M3 R24, gdesc[UR12], RZ, !UPT, gsb0 ;  /* 0x01e000000c1879f3 */ /* 0x000fe6000c0008ff */
[----:B------:R-:W-:-:S02]  /*3ed0*/  WARPGROUP.DEPBAR.LE gsb0, 0x0 ;  /* 0x00008000000079c5 */ /* 0x000fc40000010000 */
[----:B------:R-:W-:-:S07]  /*3ee0*/  WARPGROUP.ARRIVE ;  /* 0x00000000000079c5 */ /* 0x000fce0000000000 */
[----:B------:R-:W-:Y:S03]  /*3ef0*/  QGMMA.64x128x32.F32.E4M3.E4M3 R24, gdesc[UR4], R24, gsb0 ;  /* 0x01e00000041879f3 */ /* 0x000fe60008000818 */
[----:B------:R-:W-:Y:S02]  /*3f00*/  WARPGROUP.DEPBAR.LE gsb0, 0x0 ;  /* 0x00008000000079c5 */ /* 0x000fe40000010000 */
[----:B------:R-:W-:-:S07]  /*3f10*/  WARPGROUP.ARRIVE ;  /* 0x00000000000079c5 */ /* 0x000fce0000000000 */
[----:B------:R-:W-:Y:S03]  /*3f20*/  QGMMA.64x128x32.F32.E4M3.E4M3 R24, gdesc[UR8], R24, gsb0 ;  /* 0x01e00000081879f3 */ /* 0x000fe60008000818 */
[----:B------:R-:W-:Y:S02]  /*3f30*/  WARPGROUP.DEPBAR.LE gsb0, 0x0 ;  /* 0x00008000000079c5 */ /* 0x000fe40000010000 */
[----:B------:R-:W-:Y:S05]  /*3f40*/  @!P0 BRA `(.L_x_20) ;  /* 0x0000000000048947 */ /* 0x000fea0003800000 */
[----:B------:R-:W-:Y:S01]  /*3f50*/  BPT.TRAP 0x1 ;  /* 0x000000040000795c */ /* 0x000fe20000300000 */
.L_x_20:
[----:B------:R-:W-:Y:S01]  /*3f60*/  ULEA UR14, UR19, UR48, 0x3 ;  /* 0x00000030130e7291 */ /* 0x000fe2000f8e183f */
[----:B-12---:R-:W-:-:S05]  /*3f70*/  IMAD.U32 R3, RZ, RZ, UR18 ;  /* 0x00000012ff037e24 */ /* 0x006fca000f8e00ff */
[----:B------:R-:W-:-:S04]  /*3f80*/  SHF.L.U32 R3, R3, 0x1f, RZ ;  /* 0x0000001f03037819 */ /* 0x000fc800000006ff */
[----:B------:R1:W2:Y:S01]  /*3f90*/  SYNCS.PHASECHK.TRANS64.TRYWAIT P1, [UR14+0x19c50], R3 ;  /* 0x019c5003ff0075a7 */ /* 0x0002a2000802014e */
[----:B------:R-:W-:Y:S05]  /*3fa0*/  @!P0 BRA `(.L_x_21) ;  /* 0x0000000000048947 */ /* 0x000fea0003800000 */
[----:B------:R-:W-:Y:S01]  /*3fb0*/  BPT.TRAP 0x1 ;  /* 0x000000040000795c */ /* 0x000fe20000300000 */
.L_x_21:
[C---:B------:R-:W-:Y:S01]  /*3fc0*/  FMUL.FTZ R9, R0.reuse, R24 ;  /* 0x0000001800097220 */ /* 0x040fe20000410000 */
[C---:B------:R-:W-:Y:S01]  /*3fd0*/  FMUL.FTZ R10, R0.reuse, R26 ;  /* 0x0000001a000a7220 */ /* 0x040fe20000410000 */
[C---:B------:R-:W-:Y:S01]  /*3fe0*/  FMUL.FTZ R8, R0.reuse, R25 ;  /* 0x0000001900087220 */ /* 0x040fe20000410000 */
[C---:B------:R-:W-:Y:S01]  /*3ff0*/  FMUL.FTZ R11, R0.reuse, R27 ;  /* 0x0000001b000b7220 */ /* 0x040fe20000410000 */
[C---:B------:R-:W-:Y:S01]  /*4000*/  FMUL.FTZ R12, R0.reuse, R28 ;  /* 0x0000001c000c7220 */ /* 0x040fe20000410000 */
[C---:B------:R-:W-:Y:S01]  /*4010*/  FMUL.FTZ R14, R0.reuse, R30 ;  /* 0x0000001e000e7220 */ /* 0x040fe20000410000 */
[----:B------:R-:W3:Y:S01]  /*4020*/  MUFU.TANH R9, R9 ;  /* 0x0000000900097308 */ /* 0x000ee20000002400 */
[C---:B------:R-:W-:Y:S01]  /*4030*/  FMUL.FTZ R13, R0.reuse, R29 ;  /* 0x0000001d000d7220 */ /* 0x040fe20000410000 */
[C---:B------:R-:W-:Y:S01]  /*4040*/  FMUL.FTZ R15, R0.reuse, R31 ;  /* 0x0000001f000f7220 */ /* 0x040fe20000410000 */
[C---:B------:R-:W-:Y:S01]  /*4050*/  FMUL.FTZ R20, R0.reuse, R32 ;  /* 0x0000002000147220 */ /* 0x040fe20000410000 */
[C---:B------:R-:W-:Y:S01]  /*4060*/  FMUL.FTZ R23, R0.reuse, R34 ;  /* 0x0000002200177220 */ /* 0x040fe20000410000 */
[C---:B------:R-:W-:Y:S01]  /*4070*/  FMUL.FTZ R21, R0.reuse, R33 ;  /* 0x0000002100157220 */ /* 0x040fe20000410000 */
[C---:B------:R-:W-:Y:S01]  /*4080*/  FMUL.FTZ R30, R0.reuse, R41 ;  /* 0x00000029001e7220 */ /* 0x040fe20000410000 */
[C---:B------:R-:W-:Y:S01]  /*4090*/  FMUL.FTZ R41, R0.reuse, R52 ;  /* 0x0000003400297220 */ /* 0x040fe20000410000 */
[----:B------:R-:W4:Y:S01]  /*40a0*/  MUFU.TANH R10, R10 ;  /* 0x0000000a000a7308 */ /* 0x000f220000002400 */
[C---:B------:R-:W-:Y:S01]  /*40b0*/  FMUL.FTZ R52, R0.reuse, R63 ;  /* 0x0000003f00347220 */ /* 0x040fe20000410000 */
[C---:B------:R-:W-:Y:S01]  /*40c0*/  FMUL.FTZ R24, R0.reuse, R35 ;  /* 0x0000002300187220 */ /* 0x040fe20000410000 */
[C---:B------:R-:W-:Y:S01]  /*40d0*/  FMUL.FTZ R31, R0.reuse, R42 ;  /* 0x0000002a001f7220 */ /* 0x040fe20000410000 */
[C---:B------:R-:W-:Y:S01]  /*40e0*/  FMUL.FTZ R25, R0.reuse, R36 ;  /* 0x0000002400197220 */ /* 0x040fe20000410000 */
[C---:B------:R-:W-:Y:S01]  /*40f0*/  FMUL.FTZ R32, R0.reuse, R43 ;  /* 0x0000002b00207220 */ /* 0x040fe20000410000 */
[C---:B------:R-:W-:Y:S01]  /*4100*/  FMUL.FTZ R42, R0.reuse, R53 ;  /* 0x00000035002a7220 */ /* 0x040fe20000410000 */
[C---:B------:R-:W-:Y:S01]  /*4110*/  FMUL.FTZ R43, R0.reuse, R54 ;  /* 0x00000036002b7220 */ /* 0x040fe20000410000 */
[----:B------:R-:W5:Y:S01]  /*4120*/  MUFU.TANH R8, R8 ;  /* 0x0000000800087308 */ /* 0x000f620000002400 */
[----:B---3--:R-:W-:Y:S01]  /*4130*/  FMNMX.FTZ R63, R9, R4, !PT ;  /* 0x00000004093f7209 */ /* 0x008fe20007810000 */
[C---:B------:R-:W-:Y:S01]  /*4140*/  FMUL.FTZ R53, R0.reuse, R64 ;  /* 0x0000004000357220 */ /* 0x040fe20000410000 */
[C---:B------:R-:W-:Y:S01]  /*4150*/  FMUL.FTZ R54, R0.reuse, R65 ;  /* 0x0000004100367220 */ /* 0x040fe20000410000 */
[C---:B------:R-:W-:Y:S01]  /*4160*/  FMUL.FTZ R27, R0.reuse, R38 ;  /* 0x00000026001b7220 */ /* 0x040fe20000410000 */
[C---:B------:R-:W-:Y:S01]  /*4170*/  FMUL.FTZ R34, R0.reuse, R45 ;  /* 0x0000002d00227220 */ /* 0x040fe20000410000 */
[C---:B------:R-:W-:Y:S01]  /*4180*/  FMUL.FTZ R26, R0.reuse, R37 ;  /* 0x00000025001a7220 */ /* 0x040fe20000410000 */
[----:B------:R-:W-:Y:S01]  /*4190*/  FMUL.FTZ R45, R0, R56 ;  /* 0x00000038002d7220 */ /* 0x000fe20000410000 */
[----:B------:R-:W3:Y:S01]  /*41a0*/  MUFU.TANH R11, R11 ;  /* 0x0000000b000b7308 */ /* 0x000ee20000002400 */
[----:B----4-:R-:W-:Y:S01]  /*41b0*/  FMNMX.FTZ R64, R10, R5, !PT ;  /* 0x000000050a407209 */ /* 0x010fe20007810000 */
[C---:B------:R-:W-:Y:S01]  /*41c0*/  FMUL.FTZ R56, R0.reuse, R67 ;  /* 0x0000004300387220 */ /* 0x040fe20000410000 */
[C---:B------:R-:W-:Y:S01]  /*41d0*/  FMUL.FTZ R28, R0.reuse, R39 ;  /* 0x00000027001c7220 */ /* 0x040fe20000410000 */
[C---:B------:R-:W-:Y:S01]  /*41e0*/  FMUL.FTZ R33, R0.reuse, R44 ;  /* 0x0000002c00217220 */ /* 0x040fe20000410000 */
[C---:B------:R-:W-:Y:S01]  /*41f0*/  FMUL.FTZ R29, R0.reuse, R40 ;  /* 0x00000028001d7220 */ /* 0x040fe20000410000 */
[C---:B------:R-:W-:Y:S01]  /*4200*/  FMUL.FTZ R44, R0.reuse, R55 ;  /* 0x00000037002c7220 */ /* 0x040fe20000410000 */
[----:B------:R-:W-:Y:S01]  /*4210*/  FMUL.FTZ R55, R0, R66 ;  /* 0x0000004200377220 */ /* 0x000fe20000410000 */
[----:B------:R-:W4:Y:S01]  /*4220*/  MUFU.TANH R12, R12 ;  /* 0x0000000c000c7308 */ /* 0x000f220000002400 */
[----:B-----5:R-:W-:Y:S01]  /*4230*/  FMNMX.FTZ R65, R8, R63, !PT ;  /* 0x0000003f08417209 */ /* 0x020fe20007810000 */
        /* <DEDUP_REMOVED lines=24> */
[----:B------:R-:W-:-:S06]  /*43c0*/  FMUL.FTZ R63, R0, R74 ;  /* 0x0000004a003f7220 */ /* 0x000fcc0000410000 */
[----:B------:R-:W5:Y:S01]  /*43d0*/  MUFU.TANH R20, R20 ;  /* 0x0000001400147308 */ /* 0x000f620000002400 */
[----:B---3--:R-:W-:Y:S01]  /*43e0*/  FMNMX.FTZ R65, R13, R64, !PT ;  /* 0x000000400d417209 */ /* 0x008fe20007810000 */
[----:B------:R-:W-:-:S06]  /*43f0*/  FMUL.FTZ R64, R0, R75 ;  /* 0x0000004b00407220 */ /* 0x000fcc0000410000 */
[----:B------:R-:W3:Y:S01]  /*4400*/  MUFU.TANH R23, R23 ;  /* 0x0000001700177308 */ /* 0x000ee20000002400 */
[----:B----4-:R-:W-:-:S07]  /*4410*/  FMNMX.FTZ R66, R15, R66, !PT ;  /* 0x000000420f427209 */ /* 0x010fce0007810000 */
[----:B------:R-:W4:Y:S01]  /*4420*/  MUFU.TANH R21, R21 ;  /* 0x0000001500157308 */ /* 0x000f220000002400 */
[----:B-----5:R-:W-:Y:S01]  /*4430*/  FMNMX.FTZ R68, R20, R65, !PT ;  /* 0x0000004114447209 */ /* 0x020fe20007810000 */
[----:B------:R-:W-:-:S06]  /*4440*/  FMUL.FTZ R65, R0, R76 ;  /* 0x0000004c00417220 */ /* 0x000fcc0000410000 */
[----:B------:R-:W5:Y:S01]  /*4450*/  MUFU.TANH R24, R24 ;  /* 0x0000001800187308 */ /* 0x000f620000002400 */
[----:B---3--:R-:W-:-:S07]  /*4460*/  FMNMX.FTZ R67, R23, R66, !PT ;  /* 0x0000004217437209 */ /* 0x008fce0007810000 */
[----:B------:R-:W3:Y:S01]  /*4470*/  MUFU.TANH R25, R25 ;  /* 0x0000001900197308 */ /* 0x000ee20000002400 */
[----:B----4-:R-:W-:-:S07]  /*4480*/  FMNMX.FTZ R68, R21, R68, !PT ;  /* 0x0000004415447209 */ /* 0x010fce0007810000 */
[----:B------:R-:W4:Y:S01]  /*4490*/  MUFU.TANH R27, R27 ;  /* 0x0000001b001b7308 */ /* 0x000f220000002400 */
[----:B-----5:R-:W-:-:S07]  /*44a0*/  FMNMX.FTZ R66, R24, R67, !PT ;  /* 0x0000004318427209 */ /* 0x020fce0007810000 */
[----:B------:R-:W5:Y:S01]  /*44b0*/  MUFU.TANH R26, R26 ;  /* 0x0000001a001a7308 */ /* 0x000f620000002400 */
[----:B---3--:R-:W-:-:S07]  /*44c0*/  FMNMX.FTZ R67, R25, R68, !PT ;  /* 0x0000004419437209 */ /* 0x008fce0007810000 */
[----:B------:R-:W3:Y:S01]  /*44d0*/  MUFU.TANH R28, R28 ;  /* 0x0000001c001c7308 */ /* 0x000ee20000002400 */
[----:B----4-:R-:W-:Y:S01]  /*44e0*/  FMNMX.FTZ R69, R27, R66, !PT ;  /* 0x000000421b457209 */ /* 0x010fe20007810000 */
[----:B------:R-:W-:-:S06]  /*44f0*/  FMUL.FTZ R66, R0, R77 ;  /* 0x0000004d00427220 */ /* 0x000fcc0000410000 */
[----:B------:R-:W4:Y:S01]  /*4500*/  MUFU.TANH R29, R29 ;  /* 0x0000001d001d7308 */ /* 0x000f220000002400 */
[----:B-----5:R-:W-:-:S07]  /*4510*/  FMNMX.FTZ R68, R26, R67, !PT ;  /* 0x000000431a447209 */ /* 0x020fce0007810000 */
[----:B------:R-:W5:Y:S01]  /*4520*/  MUFU.TANH R31, R31 ;  /* 0x0000001f001f7308 */ /* 0x000f620000002400 */
[----:B---3--:R-:W-:-:S07]  /*4530*/  FMNMX.FTZ R70, R28, R69, !PT ;  /* 0x000000451c467209 */ /* 0x008fce0007810000 */
[----:B------:R-:W3:Y:S01]  /*4540*/  MUFU.TANH R30, R30 ;  /* 0x0000001e001e7308 */ /* 0x000ee20000002400 */
[----:B----4-:R-:W-:-:S07]  /*4550*/  FMNMX.FTZ R67, R29, R68, !PT ;  /* 0x000000441d437209 */ /* 0x010fce0007810000 */
[----:B------:R-:W4:Y:S01]  /*4560*/  MUFU.TANH R32, R32 ;  /* 0x0000002000207308 */ /* 0x000f220000002400 */
[----:B-----5:R-:W-:-:S07]  /*4570*/  FMNMX.FTZ R69, R31, R70, !PT ;  /* 0x000000461f457209 */ /* 0x020fce0007810000 */
        /* <DEDUP_REMOVED lines=97> */
[----:B----4-:R-:W-:Y:S02]  /*4b90*/  FMNMX.FTZ R79, R75, R74, !PT ;  /* 0x0000004a4b4f7209 */ /* 0x010fe40007810000 */
[----:B-----5:R-:W-:Y:S01]  /*4ba0*/  FMNMX.FTZ R78, R76, R81, !PT ;  /* 0x000000514c4e7209 */ /* 0x020fe20007810000 */
[----:B--2---:R-:W-:Y:S06]  /*4bb0*/  @P1 BRA `(.L_x_22) ;  /* 0x0000000000081947 */ /* 0x004fec0003800000 */
[----:B------:R-:W2:Y:S02]  /*4bc0*/  SYNCS.PHASECHK.TRANS64.TRYWAIT P1, [UR14+0x19c50], R3 ;  /* 0x019c5003ff0075a7 */ /* 0x000ea4000802014e */
[----:B--2---:R-:W-:Y:S05]  /*4bd0*/  @!P1 BRA `(.L_x_23) ;  /* 0x0000005800489947 */ /* 0x004fea0003800000 */
.L_x_22:
[----:B------:R-:W-:Y:S01]  /*4be0*/  UIADD3 UR6, UR48, 0x3000, URZ ;  /* 0x0000300030067890 */ /* 0x000fe2000fffe03f */
[----:B------:R-:W-:Y:S01]  /*4bf0*/  WARPGROUP.ARRIVE ;  /* 0x00000000000079c5 */ /* 0x000fe20000000000 */
[----:B------:R-:W-:Y:S01]  /*4c00*/  UMOV UR7, 0x40000040 ;  /* 0x4000004000077882 */ /* 0x000fe20000000000 */
[----:B---3--:R-:W-:Y:S01]  /*4c10*/  FMNMX.FTZ R78, R77, R78, !PT ;  /* 0x0000004e4d4e7209 */ /* 0x008fe20007810000 */
[----:B------:R-:W-:Y:S01]  /*4c20*/  USHF.R.U32.HI UR6, URZ, 0x4, UR6 ;  /* 0x000000043f067899 */ /* 0x000fe20008011606 */
[----:B--2---:R-:W2:Y:S01]  /*4c30*/  SHFL.BFLY PT, R74, R79, 0x2, 0x1f ;  /* 0x0c401f004f4a7f89 */ /* 0x004ea200000e0000 */
[----:B------:R-:W-:Y:S01]  /*4c40*/  UMOV UR10, UR17 ;  /* 0x00000011000a7c82 */ /* 0x000fe20008000000 */
[----:B------:R-:W-:Y:S01]  /*4c50*/  LOP3.LUT P1, RZ, R2, 0x7f, RZ, 0xc0, !PT ;  /* 0x0000007f02ff7812 */ /* 0x000fe2000782c0ff */
[----:B------:R-:W-:Y:S01]  /*4c60*/  ULOP3.LUT UR6, UR6, 0x3fff, URZ, 0xc0, !UPT ;  /* 0x00003fff06067892 */ /* 0x000fe2000f8ec03f */
[----:B-1----:R-:W1:Y:S01]  /*4c70*/  SHFL.BFLY PT, R3, R78, 0x2, 0x1f ;  /* 0x0c401f004e037f89 */ /* 0x002e6200000e0000 */
[----:B------:R-:W-:-:S02]  /*4c80*/  IMAD.U32 R82, RZ, RZ, UR10 ;  /* 0x0000000aff527e24 */ /* 0x000fc4000f8e00ff */
[----:B------:R-:W-:-:S04]  /*4c90*/  ULOP3.LUT UR6, UR6, 0x10000, URZ, 0xfc, !UPT ;  /* 0x0001000006067892 */ /* 0x000fc8000f8efc3f */
[----:B------:R-:W-:-:S07]  /*4ca0*/  UIMAD UR11, UR19, 0x300, UR6 ;  /* 0x00000300130b78a4 */ /* 0x000fce000f8e0206 */
[----:B------:R-:W-:Y:S02]  /*4cb0*/  UMOV UR6, UR11 ;  /* 0x0000000b00067c82 */ /* 0x000fe40008000000 */
[----:B------:R-:W-:Y:S01]  /*4cc0*/  QGMMA.64x96x32.F32.E4M3.E4M3 R88, R136, gdesc[UR4], R88, gsb0 ;  /* 0x0160000488587df3 */ /* 0x000fe20008000858 */
[----:B------:R-:W-:Y:S01]  /*4cd0*/  UIADD3 UR6, UR11, 0x2, URZ ;  /* 0x000000020b067890 */ /* 0x000fe2000fffe03f */
[----:B------:R-:W-:Y:S01]  /*4ce0*/  UMOV UR7, 0x40000040 ;  /* 0x4000004000077882 */ /* 0x000fe20000000000 */
[----:B--2---:R-:W-:Y:S02]  /*4cf0*/  FMNMX.FTZ R80, R79, R74, !PT ;  /* 0x0000004a4f507209 */ /* 0x004fe40007810000 */
[----:B-1----:R-:W-:-:S03]  /*4d00*/  FMNMX.FTZ R81, R78, R3, !PT ;  /* 0x000000034e517209 */ /* 0x002fc60007810000 */
[----:B------:R-:W1:Y:S04]  /*4d10*/  SHFL.BFLY PT, R3, R80, 0x1, 0x1f ;  /* 0x0c201f0050037f89 */ /* 0x000e6800000e0000 */
[----:B------:R-:W2:Y:S01]  /*4d20*/  SHFL.BFLY PT, R74, R81, 0x1, 0x1f ;  /* 0x0c201f00514a7f89 */ /* 0x000ea200000e0000 */
[----:B-1----:R-:W-:Y:S02]  /*4d30*/  FMNMX.FTZ R3, R80, R3, !PT ;  /* 0x0000000350037209 */ /* 0x002fe40007810000 */
[----:B--2---:R-:W-:-:S03]  /*4d40*/  FMNMX.FTZ R74, R81, R74, !PT ;  /* 0x0000004a514a7209 */ /* 0x004fc60007810000 */
[C---:B------:R-:W-:Y:S01]  /*4d50*/  FFMA.FTZ R78, R3.reuse, R82, -8 ;  /* 0xc1000000034e7423 */ /* 0x040fe20000010052 */
[----:B------:R-:W-:-:S03]  /*4d60*/  FADD.FTZ R4, -R3, R4 ;  /* 0x0000000403047221 */ /* 0x000fc60000010100 */
[--C-:B------:R-:W-:Y:S01]  /*4d70*/  FFMA.FTZ R80, R9, UR10, -R78.reuse ;  /* 0x0000000a09507c23 */ /* 0x100fe2000801084e */
[----:B------:R-:W-:-:S01]  /*4d80*/  FFMA.FTZ R9, R8, UR10, -R78 ;  /* 0x0000000a08097c23 */ /* 0x000fc2000801084e */
        /* <DEDUP_REMOVED lines=19> */
[----:B------:R-:W-:Y:S01]  /*4ec0*/  FMUL.FTZ R79, R4, UR10 ;  /* 0x0000000a044f7c20 */ /* 0x000fe20008410000 */
[--C-:B------:R-:W-:Y:S01]  /*4ed0*/  FFMA.FTZ R57, R58, UR10, -R78.reuse ;  /* 0x0000000a3a397c23 */ /* 0x100fe2000801084e */
[----:B------:R-:W-:-:S01]  /*4ee0*/  FFMA.FTZ R58, R61, UR10, -R78 ;  /* 0x0000000a3d3a7c23 */ /* 0x000fc2000801084e */
[----:B------:R-:W-:Y:S01]  /*4ef0*/  FFMA.FTZ R61, R62, UR10, -R78 ;  /* 0x0000000a3e3d7c23 */ /* 0x000fe2000801084e */
[----:B------:R-:W-:-:S01]  /*4f00*/  FADD.FTZ R4, -R74, R5 ;  /* 0x000000054a047221 */ /* 0x000fc20000010100 */
[--C-:B------:R-:W-:Y:S01]  /*4f10*/  FFMA.FTZ R62, R65, UR10, -R78.reuse ;  /* 0x0000000a413e7c23 */ /* 0x100fe2000801084e */
[----:B------:R1:W-:Y:S01]  /*4f20*/  MUFU.EX2 R5, R79 ;  /* 0x0000004f00057308 */ /* 0x0003e20000000800 */
[----:B------:R-:W-:-:S01]  /*4f30*/  FFMA.FTZ R65, R66, UR10, -R78 ;  /* 0x0000000a42417c23 */ /* 0x000fc2000801084e */
[--C-:B------:R-:W-:Y:S01]  /*4f40*/  FFMA.FTZ R66, R69, UR10, -R78.reuse ;  /* 0x0000000a45427c23 */ /* 0x100fe2000801084e */
[----:B------:R-:W-:-:S01]  /*4f50*/  FFMA.FTZ R69, R70, UR10, -R78 ;  /* 0x0000000a46457c23 */ /* 0x000fc2000801084e */
[--C-:B------:R-:W-:Y:S01]  /*4f60*/  FFMA.FTZ R70, R73, UR10, -R78.reuse ;  /* 0x0000000a49467c23 */ /* 0x100fe2000801084e */
[----:B------:R-:W-:-:S01]  /*4f70*/  FFMA.FTZ R73, R75, UR10, -R78 ;  /* 0x0000000a4b497c23 */ /* 0x000fc2000801084e */
[----:B------:R-:W-:Y:S01]  /*4f80*/  FMUL.FTZ R4, R4, UR10 ;  /* 0x0000000a04047c20 */ /* 0x000fe20008410000 */
[----:B------:R-:W-:-:S01]  /*4f90*/  FFMA.FTZ R13, R13, UR10, -R78 ;  /* 0x0000000a0d0d7c23 */ /* 0x000fc2000801084e */
[----:B------:R-:W2:Y:S01]  /*4fa0*/  MUFU.EX2 R80, R80 ;  /* 0x0000005000507308 */ /* 0x000ea20000000800 */
[----:B-1----:R-:W-:-:S02]  /*4fb0*/  IMAD.U32 R79, RZ, RZ, UR10 ;  /* 0x0000000aff4f7e24 */ /* 0x002fc4000f8e00ff */
[----:B------:R-:W-:Y:S02]  /*4fc0*/  FFMA.FTZ R21, R21, UR10, -R78 ;  /* 0x0000000a15157c23 */ /* 0x000fe4000801084e */
[----:B------:R-:W-:-:S03]  /*4fd0*/  FFMA.FTZ R75, R74, R79, -8 ;  /* 0xc10000004a4b7423 */ /* 0x000fc6000001004f */
        /* <DEDUP_REMOVED lines=12> */
[----:B--2---:R-:W-:Y:S01]  /*50a0*/  FFMA.FTZ R6, R5, R6, R80 ;  /* 0x0000000605067223 */ /* 0x004fe20000010050 */
        /* <DEDUP_REMOVED lines=11> */
[----:B------:R-:W-:-:S02]  /*5160*/  WARPGROUP.DEPBAR.LE gsb0, 0x0 ;  /* 0x00008000000079c5 */ /* 0x000fc40000010000 */
[----:B------:R-:W-:Y:S01]  /*5170*/  WARPGROUP.ARRIVE ;  /* 0x00000000000079c5 */ /* 0x000fe20000000000 */
[----:B------:R-:W3:Y:S01]  /*5180*/  MUFU.EX2 R10, R10 ;  /* 0x0000000a000a7308 */ /* 0x000ee20000000800 */
[----:B-1----:R-:W-:-:S01]  /*5190*/  FFMA.FTZ R7, R4, R7, R79 ;  /* 0x0000000704077223 */ /* 0x002fc2000001004f */
[--C-:B------:R-:W-:Y:S01]  /*51a0*/  FFMA.FTZ R56, R56, UR10, -R75.reuse ;  /* 0x0000000a38387c23 */ /* 0x100fe2000801084b */
[----:B------:R-:W-:-:S01]  /*51b0*/  FFMA.FTZ R60, R60, UR10, -R75 ;  /* 0x0000000a3c3c7c23 */ /* 0x000fc2000801084b */
[--C-:B------:R-:W-:Y:S01]  /*51c0*/  FFMA.FTZ R64, R64, UR10, -R75.reuse ;  /* 0x0000000a40407c23 */ /* 0x100fe2000801084b */
[----:B------:R-:W-:Y:S01]  /*51d0*/  QGMMA.64x96x32.F32.E4M3.E4M3 R88, R140, gdesc[UR4], R88, gsb0 ;  /* 0x016000048c587df3 */ /* 0x000fe20008000858 */
[----:B------:R-:W-:Y:S01]  /*51e0*/  UIADD3 UR6, UR11, 0x4, URZ ;  /* 0x000000040b067890 */ /* 0x000fe2000fffe03f */
[----:B--2---:R-:W-:Y:S01]  /*51f0*/  FADD.FTZ R51, R9, R6 ;  /* 0x0000000609337221 */ /* 0x004fe20000010000 */
[----:B------:R-:W-:Y:S01]  /*5200*/  UMOV UR7, 0x40000040 ;  /* 0x4000004000077882 */ /* 0x000fe20000000000 */
[----:B------:R-:W1:Y:S01]  /*5210*/  MUFU.EX2 R8, R8 ;  /* 0x0000000800087308 */ /* 0x000e620000000800 */
[----:B------:R-:W-:-:S01]  /*5220*/  FFMA.FTZ R68, R68, UR10, -R75 ;  /* 0x0000000a44447c23 */ /* 0x000fc2000801084b */
[----:B------:R-:W-:-:S06]  /*5230*/  FFMA.FTZ R72, R72, UR10, -R75 ;  /* 0x0000000a48487c23 */ /* 0x000fcc000801084b */
[----:B------:R-:W2:Y:S01]  /*5240*/  MUFU.EX2 R11, R11 ;  /* 0x0000000b000b7308 */ /* 0x000ea20000000800 */
[----:B---3--:R-:W-:-:S07]  /*5250*/  FADD.FTZ R6, R10, R7 ;  /* 0x000000070a067221 */ /* 0x008fce0000010000 */
[----:B------:R-:W3:Y:S01]  /*5260*/  MUFU.EX2 R13, R13 ;  /* 0x0000000d000d7308 */ /* 0x000ee20000000800 */
[----:B-1----:R-:W-:-:S01]  /*5270*/  FADD.FTZ R78, R8, R51 ;  /* 0x00000033084e7221 */ /* 0x002fc20000010000 */
[----:B------:R-:W-:-:S06]  /*5280*/  FFMA.FTZ R51, R55, UR10, -R75 ;  /* 0x0000000a37337c23 */ /* 0x000fcc000801084b */
[----:B------:R-:W1:Y:S01]  /*5290*/  MUFU.EX2 R14, R14 ;  /* 0x0000000e000e7308 */ /* 0x000e620000000800 */
[----:B--2---:R-:W-:-:S07]  /*52a0*/  FADD.FTZ R7, R11, R6 ;  /* 0x000000060b077221 */ /* 0x004fce0000010000 */
        /* <DEDUP_REMOVED lines=13> */
[----:B---3--:R-:W-:-:S01]  /*5380*/  FADD.FTZ R78, R20, R55 ;  /* 0x00000037144e7221 */ /* 0x008fc20000010000 */
[----:B------:R-:W-:-:S06]  /*5390*/  FFMA.FTZ R55, R59, UR10, -R75 ;  /* 0x0000000a3b377c23 */ /* 0x000fcc000801084b */
[----:B------:R-:W3:Y:S01]  /*53a0*/  MUFU.EX2 R28, R28 ;  /* 0x0000001c001c7308 */ /* 0x000ee20000000800 */
[----:B-1----:R-:W-:-:S07]  /*53b0*/  FADD.FTZ R7, R23, R6 ;  /* 0x0000000617077221 */ /* 0x002fce0000010000 */
[----:B------:R-:W1:Y:S01]  /*53c0*/  MUFU.EX2 R26, R26 ;  /* 0x0000001a001a7308 */ /* 0x000e620000000800 */
[----:B--2---:R-:W-:-:S07]  /*53d0*/  FADD.FTZ R81, R25, R78 ;  /* 0x0000004e19517221 */ /* 0x004fce0000010000 */
[----:B------:R-:W2:Y:S01]  /*53e0*/  MUFU.EX2 R27, R27 ;  /* 0x0000001b001b7308 */ /* 0x000ea20000000800 */
[----:B---3--:R-:W-:-:S01]  /*53f0*/  FADD.FTZ R6, R28, R7 ;  /* 0x000000071c067221 */ /* 0x008fc20000010000 */
[----:B------:R-:W-:Y:S02]  /*5400*/  WARPGROUP.DEPBAR.LE gsb0, 0x0 ;  /* 0x00008000000079c5 */ /* 0x000fe40000010000 */
[----:B------:R-:W-:-:S04]  /*5410*/  WARPGROUP.ARRIVE ;  /* 0x00000000000079c5 */ /* 0x000fc80000000000 */
[----:B------:R-:W3:Y:S01]  /*5420*/  MUFU.EX2 R29, R29 ;  /* 0x0000001d001d7308 */ /* 0x000ee20000000800 */
[----:B-1----:R-:W-:-:S01]  /*5430*/  FADD.FTZ R78, R26, R81 ;  /* 0x000000511a4e7221 */ /* 0x002fc20000010000 */
[----:B------:R-:W-:Y:S01]  /*5440*/  QGMMA.64x96x32.F32.E4M3.E4M3 R88, R144, gdesc[UR4], R88, gsb0 ;  /* 0x0160000490587df3 */ /* 0x000fe20008000858 */
[----:B------:R-:W-:Y:S01]  /*5450*/  UIADD3 UR6, UR11, 0x6, URZ ;  /* 0x000000060b067890 */ /* 0x000fe2000fffe03f */
[----:B------:R-:W-:-:S04]  /*5460*/  UMOV UR7, 0x40000040 ;  /* 0x4000004000077882 */ /* 0x000fc80000000000 */
[----:B------:R-:W1:Y:S01]  /*5470*/  MUFU.EX2 R32, R32 ;  /* 0x0000002000207308 */ /* 0x000e620000000800 */
[----:B--2---:R-:W-:-:S07]  /*5480*/  FADD.FTZ R7, R27, R6 ;  /* 0x000000061b077221 */ /* 0x004fce0000010000 */
[----:B------:R-:W2:Y:S01]  /*5490*/  MUFU.EX2 R30, R30 ;  /* 0x0000001e001e7308 */ /* 0x000ea20000000800 */
[----:B---3--:R-:W-:-:S07]  /*54a0*/  FADD.FTZ R59, R29, R78 ;  /* 0x0000004e1d3b7221 */ /* 0x008fce0000010000 */
[----:B------:R-:W3:Y:S01]  /*54b0*/  MUFU.EX2 R31, R31 ;  /* 0x0000001f001f7308 */ /* 0x000ee20000000800 */
[----:B-1----:R-:W-:-:S07]  /*54c0*/  FADD.FTZ R6, R32, R7 ;  /* 0x0000000720067221 */ /* 0x002fce0000010000 */
[----:B------:R-:W1:Y:S01]  /*54d0*/  MUFU.EX2 R33, R33 ;  /* 0x0000002100217308 */ /* 0x000e620000000800 */
[----:B--2---:R-:W-:-:S01]  /*54e0*/  FADD.FTZ R78, R30, R59 ;  /* 0x0000003b1e4e7221 */ /* 0x004fc20000010000 */
[----:B------:R-:W-:-:S06]  /*54f0*/  FFMA.FTZ R59, R63, UR10, -R75 ;  /* 0x0000000a3f3b7c23 */ /* 0x000fcc000801084b */
        /* <DEDUP_REMOVED lines=15> */
[----:B-1----:R-:W-:-:S01]  /*55f0*/  FADD.FTZ R78, R38, R63 ;  /* 0x0000003f264e7221 */ /* 0x002fc20000010000 */
[----:B------:R-:W-:-:S06]  /*5600*/  FFMA.FTZ R63, R67, UR10, -R75 ;  /* 0x0000000a433f7c23 */ /* 0x000fcc000801084b */
[----:B------:R-:W1:Y:S01]  /*5610*/  MUFU.EX2 R44, R44 ;  /* 0x0000002c002c7308 */ /* 0x000e620000000800 */
[----:B--2---:R-:W-:-:S01]  /*5620*/  FADD.FTZ R7, R39, R6 ;  /* 0x0000000627077221 */ /* 0x004fc20000010000 */
[----:B------:R-:W-:Y:S02]  /*5630*/  WARPGROUP.DEPBAR.LE gsb0, 0x0 ;  /* 0x00008000000079c5 */ /* 0x000fe40000010000 */
[----:B------:R-:W-:-:S04]  /*5640*/  WARPGROUP.ARRIVE ;  /* 0x00000000000079c5 */ /* 0x000fc80000000000 */
[----:B------:R-:W2:Y:S01]  /*5650*/  MUFU.EX2 R42, R42 ;  /* 0x0000002a002a7308 */ /* 0x000ea20000000800 */
[----:B---3--:R-:W-:-:S01]  /*5660*/  FADD.FTZ R81, R41, R78 ;  /* 0x0000004e29517221 */ /* 0x008fc20000010000 */
[----:B------:R-:W-:Y:S01]  /*5670*/  QGMMA.64x96x32.F32.E4M3.E4M3 R88, R148, gdesc[UR4], R88, gsb0 ;  /* 0x0160000494587df3 */ /* 0x000fe20008000858 */
[----:B-1----:R-:W-:-:S05]  /*5680*/  FADD.FTZ R6, R44, R7 ;  /* 0x000000072c067221 */ /* 0x002fca0000010000 */
[----:B------:R-:W1:Y:S08]  /*5690*/  MUFU.EX2 R43, R43 ;  /* 0x0000002b002b7308 */ /* 0x000e700000000800 */
[----:B------:R-:W3:Y:S01]  /*56a0*/  MUFU.EX2 R45, R45 ;  /* 0x0000002d002d7308 */ /* 0x000ee20000000800 */
[----:B--2---:R-:W-:-:S07]  /*56b0*/  FADD.FTZ R78, R42, R81 ;  /* 0x000000512a4e7221 */ /* 0x004fce0000010000 */
[----:B------:R-:W2:Y:S01]  /*56c0*/  MUFU.EX2 R48, R48 ;  /* 0x0000003000307308 */ /* 0x000ea20000000800 */
[----:B-1----:R-:W-:-:S07]  /*56d0*/  FADD.FTZ R7, R43, R6 ;  /* 0x000000062b077221 */ /* 0x002fce0000010000 */
[----:B------:R-:W1:Y:S01]  /*56e0*/  MUFU.EX2 R46, R46 ;  /* 0x0000002e002e7308 */ /* 0x000e620000000800 */
[----:B---3--:R-:W-:-:S07]  /*56f0*/  FADD.FTZ R67, R45, R78 ;  /* 0x0000004e2d437221 */ /* 0x008fce0000010000 */
[----:B------:R-:W3:Y:S01]  /*5700*/  MUFU.EX2 R47, R47 ;  /* 0x0000002f002f7308 */ /* 0x000ee20000000800 */
[----:B--2---:R-:W-:-:S07]  /*5710*/  FADD.FTZ R6, R48, R7 ;  /* 0x0000000730067221 */ /* 0x004fce0000010000 */
[----:B------:R-:W2:Y:S01]  /*5720*/  MUFU.EX2 R49, R49 ;  /* 0x0000003100317308 */ /* 0x000ea20000000800 */
[----:B-1----:R-:W-:-:S01]  /*5730*/  FADD.FTZ R78, R46, R67 ;  /* 0x000000432e4e7221 */ /* 0x002fc20000010000 */
[----:B------:R-:W-:-:S06]  /*5740*/  FFMA.FTZ R67, R71, UR10, -R75 ;  /* 0x0000000a47437c23 */ /* 0x000fcc000801084b */
[----:B------:R-:W1:Y:S01]  /*5750*/  MUFU.EX2 R52, R52 ;  /* 0x0000003400347308 */ /* 0x000e620000000800 */
[----:B---3--:R-:W-:-:S07]  /*5760*/  FADD.FTZ R7, R47, R6 ;  /* 0x000000062f077221 */ /* 0x008fce0000010000 */
        /* <DEDUP_REMOVED lines=13> */
[----:B--2---:R-:W-:-:S01]  /*5840*/  FADD.FTZ R78, R54, R71 ;  /* 0x00000047364e7221 */ /* 0x004fc20000010000 */
[--C-:B------:R-:W-:Y:S01]  /*5850*/  FFMA.FTZ R71, R76, UR10, -R75.reuse ;  /* 0x0000000a4c477c23 */ /* 0x100fe2000801084b */
[----:B------:R-:W-:-:S01]  /*5860*/  FFMA.FTZ R75, R77, UR10, -R75 ;  /* 0x0000000a4d4b7c23 */ /* 0x000fc2000801084b */
[----:B------:R-:W-:-:S04]  /*5870*/  WARPGROUP.DEPBAR.LE gsb0, 0x0 ;  /* 0x00008000000079c5 */ /* 0x000fc80000010000 */
[----:B------:R-:W2:Y:S01]  /*5880*/  MUFU.EX2 R60, R60 ;  /* 0x0000003c003c7308 */ /* 0x000ea20000000800 */
[----:B-1----:R-:W-:-:S07]  /*5890*/  FADD.FTZ R7, R55, R6 ;  /* 0x0000000637077221 */ /* 0x002fce0000010000 */
[----:B------:R-:W1:Y:S01]  /*58a0*/  MUFU.EX2 R58, R58 ;  /* 0x0000003a003a7308 */ /* 0x000e620000000800 */
[----:B---3--:R-:W-:-:S01]  /*58b0*/  FADD.FTZ R81, R57, R78 ;  /* 0x0000004e39517221 */ /* 0x008fc20000010000 */
[----:B------:R-:W-:-:S06]  /*58c0*/  IMAD.U32 R78, RZ, RZ, UR20 ;  /* 0x00000014ff4e7e24 */ /* 0x000fcc000f8e00ff */
[----:B------:R-:W3:Y:S01]  /*58d0*/  MUFU.EX2 R59, R59 ;  /* 0x0000003b003b7308 */ /* 0x000ee20000000800 */
[----:B--2---:R-:W-:-:S07]  /*58e0*/  FADD.FTZ R6, R60, R7 ;  /* 0x000000073c067221 */ /* 0x004fce0000010000 */
[----:B------:R-:W2:Y:S01]  /*58f0*/  MUFU.EX2 R61, R61 ;  /* 0x0000003d003d7308 */ /* 0x000ea20000000800 */
[----:B-1----:R-:W-:-:S07]  /*5900*/  FADD.FTZ R76, R58, R81 ;  /* 0x000000513a4c7221 */ /* 0x002fce0000010000 */
[----:B------:R-:W1:Y:S01]  /*5910*/  MUFU.EX2 R64, R64 ;  /* 0x0000004000407308 */ /* 0x000e620000000800 */
[----:B---3--:R-:W-:-:S01]  /*5920*/  FADD.FTZ R7, R59, R6 ;  /* 0x000000063b077221 */ /* 0x008fc20000010000 */
[----:B------:R-:W-:-:S05]  /*5930*/  @!P1 VIADD R6, R78, 0x19c40 ;  /* 0x00019c404e069836 */ /* 0x000fca0000000000 */
[----:B------:R-:W-:Y:S01]  /*5940*/  @!P1 PRMT R6, RZ, 0x654, R6 ;  /* 0x00000654ff069816 */ /* 0x000fe20000000006 */
[----:B------:R-:W3:Y:S01]  /*5950*/  MUFU.EX2 R62, R62 ;  /* 0x0000003e003e7308 */ /* 0x000ee20000000800 */
[----:B--2---:R-:W-:-:S02]  /*5960*/  FADD.FTZ R81, R61, R76 ;  /* 0x0000004c3d517221 */ /* 0x004fc40000010000 */
[----:B------:R2:W-:Y:S05]  /*5970*/  @!P1 SYNCS.ARRIVE.TRANS64.RED.A1T0 RZ, [R6+URZ], RZ ;  /* 0x000000ff06ff99a7 */ /* 0x0005ea000810043f */
[----:B------:R-:W4:Y:S01]  /*5980*/  MUFU.EX2 R63, R63 ;  /* 0x0000003f003f7308 */ /* 0x000f220000000800 */
[----:B-1----:R-:W-:-:S07]  /*5990*/  FADD.FTZ R76, R64, R7 ;  /* 0x00000007404c7221 */ /* 0x002fce0000010000 */
[----:B------:R-:W1:Y:S01]  /*59a0*/  MUFU.EX2 R65, R65 ;  /* 0x0000004100417308 */ /* 0x000e620000000800 */
[----:B---3--:R-:W-:-:S07]  /*59b0*/  FADD.FTZ R78, R62, R81 ;  /* 0x000000513e4e7221 */ /* 0x008fce0000010000 */
[----:B------:R-:W2:Y:S01]  /*59c0*/  MUFU.EX2 R68, R68 ;  /* 0x0000004400447308 */ /* 0x000ea20000000800 */
[----:B----4-:R-:W-:-:S07]  /*59d0*/  FADD.FTZ R7, R63, R76 ;  /* 0x0000004c3f077221 */ /* 0x010fce0000010000 */
        /* <DEDUP_REMOVED lines=16> */
[----:B---3--:R-:W-:-:S03]  /*5ae0*/  FADD.FTZ R6, R73, R76 ;  /* 0x0000004c49067221 */ /* 0x008fc60000010000 */
[----:B-1----:R-:W-:Y:S01]  /*5af0*/  FADD.FTZ R7, R82, R7 ;  /* 0x0000000752077221 */ /* 0x002fe20000010000 */
[----:B------:R-:W-:Y:S06]  /*5b00*/  @!P0 BRA `(.L_x_24) ;  /* 0x0000000000048947 */ /* 0x000fec0003800000 */
[----:B------:R-:W-:Y:S01]  /*5b10*/  BPT.TRAP 0x1 ;  /* 0x000000040000795c */ /* 0x000fe20000300000 */
.L_x_24:
[----:B------:R-:W-:Y:S01]  /*5b20*/  UIADD3 UR6, UR14, 0x19c60, URZ ;  /* 0x00019c600e067890 */ /* 0x000fe2000fffe03f */
[----:B------:R-:W-:Y:S01]  /*5b30*/  ISETP.LT.AND P1, PT, RZ, UR42, PT ;  /* 0x0000002aff007c0c */ /* 0x000fe2000bf21270 */
[----:B------:R-:W-:Y:S01]  /*5b40*/  UIADD3 UR7, UR42, -0x1, URZ ;  /* 0xffffffff2a077890 */ /* 0x000fe2000fffe03f */
[----:B------:R-:W-:Y:S01]  /*5b50*/  F2FP.SATFINITE.E4M3.F32.PACK_AB_MERGE_C R8, R13, R8, RZ ;  /* 0x000000080d08723e */ /* 0x000fe200048070ff */
[----:B------:R-:W-:Y:S01]  /*5b60*/  UPRMT UR6, UR49, 0x654, UR6 ;  /* 0x0000065431067896 */ /* 0x000fe20008000006 */
[----:B------:R-:W-:Y:S01]  /*5b70*/  F2FP.SATFINITE.E4M3.F32.PACK_AB_MERGE_C R11, R14, R11, RZ ;  /* 0x0000000b0e0b723e */ /* 0x000fe200048070ff */
[----:B------:R-:W-:Y:S01]  /*5b80*/  UMOV UR18, UR37 ;  /* 0x0000002500127c82 */ /* 0x000fe20008000000 */
[----:B------:R-:W-:Y:S01]  /*5b90*/  F2FP.SATFINITE.E4M3.F32.PACK_AB_MERGE_C R20, R25, R20, RZ ;  /* 0x000000141914723e */ /* 0x000fe200048070ff */
[----:B------:R-:W-:Y:S01]  /*5ba0*/  UMOV UR19, UR36 ;  /* 0x0000002400137c82 */ /* 0x000fe20008000000 */
[----:B------:R-:W-:Y:S01]  /*5bb0*/  F2FP.SATFINITE.E4M3.F32.PACK_AB_MERGE_C R23, R28, R23, RZ ;  /* 0x000000171c17723e */ /* 0x000fe200048070ff */
[----:B------:R-:W-:Y:S01]  /*5bc0*/  UMOV UR42, UR7 ;  /* 0x00000007002a7c82 */ /* 0x000fe20008000000 */
[----:B------:R-:W-:Y:S01]  /*5bd0*/  F2FP.SATFINITE.E4M3.F32.PACK_AB_MERGE_C R30, R33, R30, RZ ;  /* 0x0000001e211e723e */ /* 0x000fe200048070ff */
[----:B------:R-:W-:Y:S01]  /*5be0*/  FMUL.FTZ R88, R88, R5 ;  /* 0x0000000558587220 */ /* 0x000fe20000410000 */
[----:B------:R-:W-:Y:S01]  /*5bf0*/  F2FP.SATFINITE.E4M3.F32.PACK_AB_MERGE_C R31, R36, R31, RZ ;  /* 0x0000001f241f723e */ /* 0x000fe200048070ff */
[----:B------:R-:W-:Y:S01]  /*5c00*/  SYNCS.ARRIVE.TRANS64.RED.A1T0 RZ, [UR6], RZ ;  /* 0x000000ffffff79a7 */ /* 0x000fe20008100406 */
[----:B------:R-:W-:Y:S01]  /*5c10*/  F2FP.SATFINITE.E4M3.F32.PACK_AB_MERGE_C R38, R41, R38, RZ ;  /* 0x000000262926723e */ /* 0x000fe200048070ff */
[----:B------:R-:W-:Y:S01]  /*5c20*/  FMUL.FTZ R89, R89, R5 ;  /* 0x0000000559597220 */ /* 0x000fe20000410000 */
[----:B------:R-:W-:Y:S01]  /*5c30*/  F2FP.SATFINITE.E4M3.F32.PACK_AB_MERGE_C R39, R44, R39, RZ ;  /* 0x000000272c27723e */ /* 0x000fe200048070ff */
[-C--:B------:R-:W-:Y:S01]  /*5c40*/  FMUL.FTZ R92, R92, R5.reuse ;  /* 0x000000055c5c7220 */ /* 0x080fe20000410000 */
        /* <DEDUP_REMOVED lines=28> */
[----:B------:R-:W-:Y:S01]  /*5e10*/  FMUL.FTZ R133, R133, R5 ;  /* 0x0000000585857220 */ /* 0x000fe20000410000 */
        /* <DEDUP_REMOVED lines=24> */
[----:B------:R-:W-:Y:S01]  /*5fa0*/  F2FP.SATFINITE.E4M3.F32.PACK_AB_MERGE_C R136, R9, R80, R8 ;  /* 0x000000500988723e */ /* 0x000fe20004807008 */
[----:B------:R-:W-:Y:S01]  /*5fb0*/  IMAD.MOV.U32 R5, RZ, RZ, R74 ;  /* 0x000000ffff057224 */ /* 0x000fe200078e004a */
[----:B------:R-:W-:Y:S01]  /*5fc0*/  F2FP.SATFINITE.E4M3.F32.PACK_AB_MERGE_C R137, R10, R79, R11 ;  /* 0x0000004f0a89723e */ /* 0x000fe2000480700b */
[----:B------:R-:W-:Y:S01]  /*5fd0*/  IMAD.MOV.U32 R4, RZ, RZ, R3 ;  /* 0x000000ffff047224 */ /* 0x000fe200078e0003 */
[----:B------:R-:W-:-:S02]  /*5fe0*/  F2FP.SATFINITE.E4M3.F32.PACK_AB_MERGE_C R138, R21, R12, R20 ;  /* 0x0000000c158a723e */ /* 0x000fc40004807014 */
[----:B------:R-:W-:Y:S02]  /*5ff0*/  F2FP.SATFINITE.E4M3.F32.PACK_AB_MERGE_C R139, R24, R15, R23 ;  /* 0x0000000f188b723e */ /* 0x000fe40004807017 */
[----:B------:R-:W-:Y:S02]  /*6000*/  F2FP.SATFINITE.E4M3.F32.PACK_AB_MERGE_C R140, R29, R26, R30 ;  /* 0x0000001a1d8c723e */ /* 0x000fe4000480701e */
[----:B------:R-:W-:Y:S02]  /*6010*/  F2FP.SATFINITE.E4M3.F32.PACK_AB_MERGE_C R141, R32, R27, R31 ;  /* 0x0000001b208d723e */ /* 0x000fe4000480701f */
[----:B------:R-:W-:Y:S02]  /*6020*/  F2FP.SATFINITE.E4M3.F32.PACK_AB_MERGE_C R142, R37, R34, R38 ;  /* 0x00000022258e723e */ /* 0x000fe40004807026 */
[----:B------:R-:W-:Y:S02]  /*6030*/  F2FP.SATFINITE.E4M3.F32.PACK_AB_MERGE_C R143, R40, R35, R39 ;  /* 0x00000023288f723e */ /* 0x000fe40004807027 */
[----:B------:R-:W-:-:S02]  /*6040*/  F2FP.SATFINITE.E4M3.F32.PACK_AB_MERGE_C R144, R45, R42, R46 ;  /* 0x0000002a2d90723e */ /* 0x000fc4000480702e */
[----:B------:R-:W-:Y:S02]  /*6050*/  F2FP.SATFINITE.E4M3.F32.PACK_AB_MERGE_C R145, R48, R43, R47 ;  /* 0x0000002b3091723e */ /* 0x000fe4000480702f */
[----:B------:R-:W-:Y:S02]  /*6060*/  F2FP.SATFINITE.E4M3.F32.PACK_AB_MERGE_C R146, R53, R50, R54 ;  /* 0x000000323592723e */ /* 0x000fe40004807036 */
[----:B------:R-:W-:Y:S02]  /*6070*/  F2FP.SATFINITE.E4M3.F32.PACK_AB_MERGE_C R147, R56, R51, R55 ;  /* 0x000000333893723e */ /* 0x000fe40004807037 */
[----:B------:R-:W-:Y:S02]  /*6080*/  F2FP.SATFINITE.E4M3.F32.PACK_AB_MERGE_C R148, R61, R58, R62 ;  /* 0x0000003a3d94723e */ /* 0x000fe4000480703e */
[----:B------:R-:W-:Y:S02]  /*6090*/  F2FP.SATFINITE.E4M3.F32.PACK_AB_MERGE_C R149, R64, R59, R63 ;  /* 0x0000003b4095723e */ /* 0x000fe4000480703f */
[----:B------:R-:W-:-:S02]  /*60a0*/  F2FP.SATFINITE.E4M3.F32.PACK_AB_MERGE_C R150, R69, R66, R70 ;  /* 0x000000424596723e */ /* 0x000fc40004807046 */
[----:B------:R-:W-:Y:S01]  /*60b0*/  F2FP.SATFINITE.E4M3.F32.PACK_AB_MERGE_C R151, R72, R67, R71 ;  /* 0x000000434897723e */ /* 0x000fe20004807047 */
[----:B------:R-:W-:Y:S06]  /*60c0*/  @P1 BRA `(.L_x_25) ;  /* 0xffffffdc001c1947 */ /* 0x000fec000383ffff */
.L_x_15:
[----:B------:R-:W-:Y:S06]  /*60d0*/  BAR.ARV 0x8, 0x1a0 ;  /* 0x0206800000007b1d */ /* 0x000fec0000002000 */
[----:B------:R-:W-:Y:S05]  /*60e0*/  @!P0 BRA `(.L_x_26) ;  /* 0x0000000000048947 */ /* 0x000fea0003800000 */
[----:B------:R-:W-:Y:S01]  /*60f0*/  BPT.TRAP 0x1 ;  /* 0x000000040000795c */ /* 0x000fe20000300000 */
.L_x_26:
[----:B------:R-:W-:Y:S01]  /*6100*/  ULEA UR5, UR36, UR48, 0x3 ;  /* 0x0000003024057291 */ /* 0x000fe2000f8e183f */
[----:B------:R-:W-:-:S05]  /*6110*/  IMAD.U32 R0, RZ, RZ, UR37 ;  /* 0x00000025ff007e24 */ /* 0x000fca000f8e00ff */
[----:B------:R-:W-:-:S04]  /*6120*/  SHF.L.U32 R0, R0, 0x1f, RZ ;  /* 0x0000001f00007819 */ /* 0x000fc800000006ff */
[----:B------:R1:W2:Y:S01]  /*6130*/  SYNCS.PHASECHK.TRANS64.TRYWAIT P1, [UR5+0x19c50], R0 ;  /* 0x019c5000ff0075a7 */ /* 0x0002a20008020145 */
[----:B------:R-:W-:Y:S05]  /*6140*/  @!P0 BRA `(.L_x_27) ;  /* 0x0000000000048947 */ /* 0x000fea0003800000 */
[----:B------:R-:W-:Y:S01]  /*6150*/  BPT.TRAP 0x1 ;  /* 0x000000040000795c */ /* 0x000fe20000300000 */
.L_x_27:
[----:B--2---:R-:W-:Y:S05]  /*6160*/  @P1 BRA `(.L_x_28) ;  /* 0x0000000000081947 */ /* 0x004fea0003800000 */
[----:B------:R-:W2:Y:S02]  /*6170*/  SYNCS.PHASECHK.TRANS64.TRYWAIT P1, [UR5+0x19c50], R0 ;  /* 0x019c5000ff0075a7 */ /* 0x000ea40008020145 */
[----:B--2---:R-:W-:Y:S05]  /*6180*/  @!P1 BRA `(.L_x_29) ;  /* 0x0000004000f49947 */ /* 0x004fea0003800000 */
.L_x_28:
[----:B------:R-:W-:Y:S01]  /*6190*/  ULDC.64 UR8, c[0x0][0x9a0] ;  /* 0x0002680000087ab9 */ /* 0x000fe20000000a00 */
[----:B------:R-:W-:Y:S01]  /*61a0*/  UIADD3 UR4, UR48, 0x3000, URZ ;  /* 0x0000300030047890 */ /* 0x000fe2000fffe03f */
[----:B------:R-:W-:Y:S01]  /*61b0*/  WARPGROUP.ARRIVE ;  /* 0x00000000000079c5 */ /* 0x000fe20000000000 */
[----:B------:R-:W-:Y:S01]  /*61c0*/  UISETP.NE.U32.AND UP0, UPT, UR8, URZ, UPT ;  /* 0x0000003f0800728c */ /* 0x000fe2000bf05070 */
[----:B------:R-:W-:Y:S01]  /*61d0*/  IMAD.MOV.U32 R8, RZ, RZ, 0x3f800000 ;  /* 0x3f800000ff087424 */ /* 0x000fe200078e00ff */
[----:B------:R-:W-:Y:S02]  /*61e0*/  USHF.R.U32.HI UR6, URZ, 0x4, UR4 ;  /* 0x000000043f067899 */ /* 0x000fe40008011604 */
[----:B------:R-:W-:Y:S02]  /*61f0*/  UISETP.NE.AND.EX UP0, UPT, UR9, URZ, UPT, UP0 ;  /* 0x0000003f0900728c */ /* 0x000fe4000bf05300 */
[----:B------:R-:W-:-:S04]  /*6200*/  ULOP3.LUT UR7, UR6, 0x3fff, URZ, 0xc0, !UPT ;  /* 0x00003fff06077892 */ /* 0x000fc8000f8ec03f */
[----:B------:R-:W-:Y:S01]  /*6210*/  ULOP3.LUT UR7, UR7, 0x10000, URZ, 0xfc, !UPT ;  /* 0x0001000007077892 */ /* 0x000fe2000f8efc3f */
[----:B------:R-:W-:-:S04]  /*6220*/  PLOP3.LUT P1, PT, PT, PT, UP0, 0x80, 0x0 ;  /* 0x000000000000781c */ /* 0x000fc80003f2f008 */
[----:B------:R-:W-:Y:S01]  /*6230*/  @UP0 USHF.R.S32.HI UR11, URZ, 0x1f, UR44 ;  /* 0x0000001f3f0b0899 */ /* 0x000fe2000801142c */
[----:B------:R-:W-:Y:S01]  /*6240*/  @UP0 ULDC.64 UR14, c[0x0][0x9c8] ;  /* 0x00027200000e0ab9 */ /* 0x000fe20000000a00 */
[----:B------:R-:W-:Y:S02]  /*6250*/  @UP0 ULDC.64 UR16, c[0x0][0x9d0] ;  /* 0x0002740000100ab9 */ /* 0x000fe40000000a00 */
[----:B------:R-:W-:Y:S02]  /*6260*/  @UP0 UIMAD UR6, UR11, UR14, URZ ;  /* 0x0000000e0b0602a4 */ /* 0x000fe4000f8e023f */
[----:B------:R-:W-:Y:S02]  /*6270*/  UIMAD UR11, UR36, 0x300, UR7 ;  /* 0x00000300240b78a4 */ /* 0x000fe4000f8e0207 */
[----:B------:R-:W-:Y:S02]  /*6280*/  @UP0 UIMAD UR6, UR44, UR15, UR6 ;  /* 0x0000000f2c0602a4 */ /* 0x000fe4000f8e0206 */
[----:B------:R-:W-:Y:S01]  /*6290*/  @UP0 UIMAD.WIDE.U32 UR12, UR44, UR14, URZ ;  /* 0x0000000e2c0c02a5 */ /* 0x000fe2000f8e003f */
[----:B------:R-:W-:Y:S01]  /*62a0*/  UMOV UR7, 0x40000040 ;  /* 0x4000004000077882 */ /* 0x000fe20000000000 */
[----:B------:R-:W-:-:S02]  /*62b0*/  @UP0 USHF.R.S32.HI UR14, URZ, 0x1f, UR40 ;  /* 0x0000001f3f0e0899 */ /* 0x000fc40008011428 */
[----:B------:R-:W-:Y:S02]  /*62c0*/  @UP0 UIADD3 UR13, UR13, UR6, URZ ;  /* 0x000000060d0d0290 */ /* 0x000fe4000fffe03f */
[----:B------:R-:W-:Y:S01]  /*62d0*/  @UP0 UIMAD UR14, UR14, UR16, URZ ;  /* 0x000000100e0e02a4 */ /* 0x000fe2000f8e023f */
[----:B------:R-:W-:Y:S01]  /*62e0*/  UMOV UR6, UR11 ;  /* 0x0000000b00067c82 */ /* 0x000fe20008000000 */
[----:B------:R-:W-:Y:S01]  /*62f0*/  @UP0 UIMAD.WIDE.U32 UR12, UR40, UR16, UR12 ;  /* 0x00000010280c02a5 */ /* 0x000fe2000f8e000c */
[----:B------:R-:W-:Y:S01]  /*6300*/  QGMMA.64x96x32.F32.E4M3.E4M3 R88, R136, gdesc[UR4], R88, gsb0 ;  /* 0x0160000488587df3 */ /* 0x000fe20008000858 */
[----:B------:R-:W-:Y:S02]  /*6310*/  @UP0 UIMAD UR14, UR40, UR17, UR14 ;  /* 0x00000011280e02a4 */ /* 0x000fe4000f8e020e */
[----:B------:R-:W-:Y:S02]  /*6320*/  @UP0 ULEA UR8, UP1, UR12, UR8, 0x2 ;  /* 0x000000080c080291 */ /* 0x000fe4000f82103f */
[----:B------:R-:W-:-:S04]  /*6330*/  @UP0 UIADD3 UR6, UR13, UR14, URZ ;  /* 0x0000000e0d060290 */ /* 0x000fc8000fffe03f */
[----:B------:R-:W-:Y:S01]  /*6340*/  @UP0 ULEA.HI.X UR9, UR12, UR9, UR6, 0x2, UP1 ;  /* 0x000000090c090291 */ /* 0x000fe200088f1406 */
[----:B------:R-:W-:-:S05]  /*6350*/  IMAD.U32 R4, RZ, RZ, UR8 ;  /* 0x00000008ff047e24 */ /* 0x000fca000f8e00ff */
[----:B--2---:R-:W-:-:S05]  /*6360*/  IMAD.U32 R5, RZ, RZ, UR9 ;  /* 0x00000009ff057e24 */ /* 0x004fca000f8e00ff */
[----:B------:R2:W3:Y:S01]  /*6370*/  @P1 LDG.E R8, desc[UR50][R4.64] ;  /* 0x0000003204081981 */ /* 0x0004e2000c1e1900 */
[----:B------:R-:W-:Y:S01]  /*6380*/  UIADD3 UR6, UR11, 0x2, URZ ;  /* 0x000000020b067890 */ /* 0x000fe2000fffe03f */
[----:B------:R-:W-:Y:S01]  /*6390*/  UMOV UR7, 0x40000040 ;  /* 0x4000004000077882 */ /* 0x000fe20000000000 */
[----:B------:R-:W-:Y:S02]  /*63a0*/  WARPGROUP.DEPBAR.LE gsb0, 0x0 ;  /* 0x00008000000079c5 */ /* 0x000fe40000010000 */
[----:B------:R-:W-:-:S06]  /*63b0*/  WARPGROUP.ARRIVE ;  /* 0x00000000000079c5 */ /* 0x000fcc0000000000 */
[----:B------:R-:W-:Y:S01]  /*63c0*/  QGMMA.64x96x32.F32.E4M3.E4M3 R88, R140, gdesc[UR4], R88, gsb0 ;  /* 0x016000048c587df3 */ /* 0x000fe20008000858 */
[----:B------:R-:W-:Y:S01]  /*63d0*/  UIADD3 UR6, UR11, 0x4, URZ ;  /* 0x000000040b067890 */ /* 0x000fe2000fffe03f */
[----:B------:R-:W-:Y:S01]  /*63e0*/  UMOV UR7, 0x40000040 ;  /* 0x4000004000077882 */ /* 0x000fe20000000000 */
[----:B------:R-:W4:Y:S04]  /*63f0*/  SHFL.BFLY PT, R9, R6, 0x2, 0x1f ;  /* 0x0c401f0006097f89 */ /* 0x000f2800000e0000 */
[----:B------:R-:W5:Y:S01]  /*6400*/  SHFL.BFLY PT, R10, R7, 0x2, 0x1f ;  /* 0x0c401f00070a7f89 */ /* 0x000f6200000e0000 */
[----:B------:R-:W-:Y:S02]  /*6410*/  WARPGROUP.DEPBAR.LE gsb0, 0x0 ;  /* 0x00008000000079c5 */ /* 0x000fe40000010000 */
[----:B------:R-:W-:-:S06]  /*6420*/  WARPGROUP.ARRIVE ;  /* 0x00000000000079c5 */ /* 0x000fcc0000000000 */
[----:B------:R-:W-:Y:S01]  /*6430*/  QGMMA.64x96x32.F32.E4M3.E4M3 R88, R144, gdesc[UR4], R88, gsb0 ;  /* 0x0160000490587df3 */ /* 0x000fe20008000858 */
[----:B------:R-:W-:Y:S01]  /*6440*/  UIADD3 UR6, UR11, 0x6, URZ ;  /* 0x000000060b067890 */ /* 0x000fe2000fffe03f */
[----:B------:R-:W-:Y:S01]  /*6450*/  UMOV UR7, 0x40000040 ;  /* 0x4000004000077882 */ /* 0x000fe20000000000 */
[----:B----4-:R-:W-:-:S01]  /*6460*/  FADD.FTZ R9, R9, R6 ;  /* 0x0000000609097221 */ /* 0x010fc20000010000 */
[----:B-----5:R-:W-:-:S04]  /*6470*/  FADD.FTZ R10, R10, R7 ;  /* 0x000000070a0a7221 */ /* 0x020fc80000010000 */
[----:B-1----:R-:W1:Y:S04]  /*6480*/  SHFL.BFLY PT, R0, R9, 0x1, 0x1f ;  /* 0x0c201f0009007f89 */ /* 0x002e6800000e0000 */
[----:B--2---:R-:W2:Y:S01]  /*6490*/  SHFL.BFLY PT, R5, R10, 0x1, 0x1f ;  /* 0x0c201f000a057f89 */ /* 0x004ea200000e0000 */
[----:B-1----:R-:W-:-:S01]  /*64a0*/  FADD.FTZ R11, R9, R0 ;  /* 0x00000000090b7221 */ /* 0x002fc20000010000 */
[----:B--2---:R-:W-:-:S04]  /*64b0*/  FADD.FTZ R12, R10, R5 ;  /* 0x000000050a0c7221 */ /* 0x004fc80000010000 */
[C---:B------:R-:W-:Y:S01]  /*64c0*/  FSETP.NE.FTZ.AND P1, PT, R11.reuse, RZ, PT ;  /* 0x000000ff0b00720b */ /* 0x040fe20003f35000 */
[----:B------:R-:W-:Y:S01]  /*64d0*/  FMUL.FTZ R13, R11, 0.00390625 ;  /* 0x3b8000000b0d7820 */ /* 0x000fe20000410000 */
[----:B------:R-:W-:Y:S01]  /*64e0*/  FMUL.FTZ R14, R12, 0.00390625 ;  /* 0x3b8000000c0e7820 */ /* 0x000fe20000410000 */
[----:B------:R-:W-:-:S03]  /*64f0*/  IMAD.MOV.U32 R5, RZ, RZ, RZ ;  /* 0x000000ffff057224 */ /* 0x000fc600078e00ff */
[----:B------:R-:W-:Y:S02]  /*6500*/  FSETP.NE.FTZ.AND P2, PT, R13, RZ, PT ;  /* 0x000000ff0d00720b */ /* 0x000fe40003f55000 */
[----:B------:R-:W-:Y:S01]  /*6510*/  FSETP.NE.FTZ.AND P3, PT, R14, RZ, PT ;  /* 0x000000ff0e00720b */ /* 0x000fe20003f75000 */
[----:B------:R-:W-:Y:S02]  /*6520*/  WARPGROUP.DEPBAR.LE gsb0, 0x0 ;  /* 0x00008000000079c5 */ /* 0x000fe40000010000 */
[----:B------:R-:W-:-:S06]  /*6530*/  WARPGROUP.ARRIVE ;  /* 0x00000000000079c5 */ /* 0x000fcc0000000000 */
[----:B------:R-:W-:Y:S01]  /*6540*/  QGMMA.64x96x32.F32.E4M3.E4M3 R88, R148, gdesc[UR4], R88, gsb0 ;  /* 0x0160000494587df3 */ /* 0x000fe20008000858 */
[----:B------:R-:W-:Y:S01]  /*6550*/  @P1 MUFU.RCP R5, R11 ;  /* 0x0000000b00051308 */ /* 0x000fe20000001000 */
[----:B------:R-:W-:Y:S01]  /*6560*/  FSETP.NE.FTZ.AND P1, PT, R12, RZ, PT ;  /* 0x000000ff0c00720b */ /* 0x000fe20003f35000 */
[----:B------:R-:W-:-:S06]  /*6570*/  IMAD.MOV.U32 R9, RZ, RZ, RZ ;  /* 0x000000ffff097224 */ /* 0x000fcc00078e00ff */
[----:B------:R-:W1:Y:S08]  /*6580*/  @P2 MUFU.LG2 R7, R13 ;  /* 0x0000000d00072308 */ /* 0x000e700000000c00 */
[----:B------:R-:W2:Y:S08]  /*6590*/  @P3 MUFU.LG2 R10, R14 ;  /* 0x0000000e000a3308 */ /* 0x000eb00000000c00 */
[----:B------:R-:W4:Y:S01]  /*65a0*/  @P1 MUFU.RCP R9, R12 ;  /* 0x0000000c00091308 */ /* 0x000f220000001000 */
[----:B------:R-:W-:Y:S01]  /*65b0*/  MOV R20, UR10 ;  /* 0x0000000a00147c02 */ /* 0x000fe20008000f00 */
[----:B------:R-:W-:-:S02]  /*65c0*/  IMAD.U32 R6, RZ, RZ, UR10 ;  /* 0x0000000aff067e24 */ /* 0x000fc4000f8e00ff */
[----:B-1----:R-:W-:Y:S02]  /*65d0*/  @P2 FMUL.FTZ R7, R7, 0.69314718246459960938 ;  /* 0x3f31721807072820 */ /* 0x002fe40000410000 */
[----:B------:R-:W-:Y:S01]  /*65e0*/  @P2 FMUL.FTZ R6, R6, 0.69314718246459960938 ;  /* 0x3f31721806062820 */ /* 0x000fe20000410000 */
[----:B------:R-:W-:Y:S01]  /*65f0*/  @P3 FMUL.FTZ R20, R20, 0.69314718246459960938 ;  /* 0x3f31721814143820 */ /* 0x000fe20000410000 */
[----:B--2---:R-:W-:Y:S01]  /*6600*/  @P3 FMUL.FTZ R11, R10, 0.69314718246459960938 ;  /* 0x3f3172180a0b3820 */ /* 0x004fe20000410000 */
[----:B------:R-:W-:Y:S02]  /*6610*/  IMAD.MOV.U32 R4, RZ, RZ, -0x800000 ;  /* 0xff800000ff047424 */ /* 0x000fe400078e00ff */
[----:B------:R-:W-:Y:S01]  /*6620*/  @P2 FFMA.FTZ R4, R6, R3, R7 ;  /* 0x0000000306042223 */ /* 0x000fe20000010007 */
[----:B------:R-:W-:Y:S02]  /*6630*/  IMAD.MOV.U32 R0, RZ, RZ, -0x800000 ;  /* 0xff800000ff007424 */ /* 0x000fe400078e00ff */
[----:B------:R-:W-:Y:S01]  /*6640*/  @P3 FFMA.FTZ R0, R20, R74, R11 ;  /* 0x0000004a14003223 */ /* 0x000fe2000001000b */
[-C--:B---3--:R-:W-:Y:S01]  /*6650*/  FMUL.FTZ R56, R5, R8.reuse ;  /* 0x0000000805387220 */ /* 0x088fe20000410000 */
[----:B----4-:R-:W-:Y:S01]  /*6660*/  FMUL.FTZ R58, R9, R8 ;  /* 0x00000008093a7220 */ /* 0x010fe20000410000 */
[----:B------:R-:W-:-:S02]  /*6670*/  WARPGROUP.DEPBAR.LE gsb0, 0x0 ;  /* 0x00008000000079c5 */ /* 0x000fc40000010000 */
[----:B------:R-:W-:Y:S05]  /*6680*/  @!P0 BRA `(.L_x_30) ;  /* 0x0000000000048947 */ /* 0x000fea0003800000 */
[----:B------:R-:W-:Y:S01]  /*6690*/  BPT.TRAP 0x1 ;  /* 0x000000040000795c */ /* 0x000fe20000300000 */
.L_x_30:
[----:B------:R-:W-:Y:S01]  /*66a0*/  IMAD.SHL.U32 R3, R2, 0x4, RZ ;  /* 0x0000000402037824 */ /* 0x000fe200078e00ff */
[----:B------:R-:W-:Y:S01]  /*66b0*/  ULDC.64 UR6, c[0x4][0x38] ;  /* 0x01000e0000067ab9 */ /* 0x000fe20000000a00 */
[-C--:B------:R-:W-:Y:S01]  /*66c0*/  FMUL.FTZ R11, R95, R58.reuse ;  /* 0x0000003a5f0b7220 */ /* 0x080fe20000410000 */
[----:B------:R-:W-:Y:S01]  /*66d0*/  FMUL.FTZ R12, R91, R58 ;  /* 0x0000003a5b0c7220 */ /* 0x000fe20000410000 */
[-C--:B------:R-:W-:Y:S01]  /*66e0*/  FMUL.FTZ R21, R101, R56.reuse ;  /* 0x0000003865157220 */ /* 0x080fe20000410000 */
[----:B------:R-:W-:Y:S01]  /*66f0*/  LOP3.LUT R3, R3, 0xc, RZ, 0xc0, !PT ;  /* 0x0000000c03037812 */ /* 0x000fe200078ec0ff */
[----:B------:R-:W-:Y:S01]  /*6700*/  FMUL.FTZ R24, R97, R56 ;  /* 0x0000003861187220 */ /* 0x000fe20000410000 */
[-C--:B------:R-:W-:Y:S01]  /*6710*/  FMUL.FTZ R51, R134, R58.reuse ;  /* 0x0000003a86337220 */ /* 0x080fe20000410000 */
[----:B------:R-:W-:Y:S01]  /*6720*/  FMUL.FTZ R54, R130, R58 ;  /* 0x0000003a82367220 */ /* 0x000fe20000410000 */
[----:B------:R-:W-:Y:S01]  /*6730*/  IADD3 R6, P0, R3, UR6, RZ ;  /* 0x0000000603067c10 */ /* 0x000fe2000ff1e0ff */
[-C--:B------:R-:W-:Y:S01]  /*6740*/  FMUL.FTZ R13, R100, R56.reuse ;  /* 0x00000038640d7220 */ /* 0x080fe20000410000 */
[----:B------:R-:W-:Y:S01]  /*6750*/  FMUL.FTZ R14, R96, R56 ;  /* 0x00000038600e7220 */ /* 0x000fe20000410000 */
[-C--:B------:R-:W-:Y:S01]  /*6760*/  FMUL.FTZ R15, R102, R58.reuse ;  /* 0x0000003a660f7220 */ /* 0x080fe20000410000 */
[----:B------:R-:W-:Y:S01]  /*6770*/  FMUL.FTZ R20, R98, R58 ;  /* 0x0000003a62147220 */ /* 0x000fe20000410000 */
[----:B------:R-:W-:Y:S01]  /*6780*/  IMAD.X R7, RZ, RZ, UR7, P0 ;  /* 0x00000007ff077e24 */ /* 0x000fe200080e06ff */
[----:B------:R-:W-:Y:S01]  /*6790*/  F2FP.BF16.F32.PACK_AB R11, R11, R12 ;  /* 0x0000000c0b0b723e */ /* 0x000fe200000010ff */
[-C--:B------:R-:W-:Y:S01]  /*67a0*/  FMUL.FTZ R23, R103, R58.reuse ;  /* 0x0000003a67177220 */ /* 0x080fe20000410000 */
[----:B------:R-:W-:Y:S01]  /*67b0*/  FMUL.FTZ R26, R99, R58 ;  /* 0x0000003a631a7220 */ /* 0x000fe20000410000 */
[----:B------:R-:W-:Y:S01]  /*67c0*/  UIADD3 UR42, -UR41, URZ, URZ ;  /* 0x0000003f292a7290 */ /* 0x000fe2000fffe13f */
[----:B------:R1:W2:Y:S01]  /*67d0*/  LDG.E.CONSTANT R3, desc[UR50][R6.64] ;  /* 0x0000003206037981 */ /* 0x0002a2000c1e9900 */
[----:B------:R-:W-:Y:S01]  /*67e0*/  F2FP.BF16.F32.PACK_AB R24, R21, R24 ;  /* 0x000000181518723e */ /* 0x000fe200000010ff */
[----:B------:R-:W-:Y:S01]  /*67f0*/  USHF.R.S32.HI UR6, URZ, 0x1f, UR43 ;  /* 0x0000001f3f067899 */ /* 0x000fe2000801142b */
[----:B------:R-:W-:Y:S01]  /*6800*/  F2FP.BF16.F32.PACK_AB R51, R51, R54 ;  /* 0x000000363333723e */ /* 0x000fe200000010ff */
[----:B------:R-:W-:Y:S01]  /*6810*/  ULDC UR7, c[0x0][0xda8] ;  /* 0x00036a0000077ab9 */ /* 0x000fe20000000800 */
[-C--:B------:R-:W-:Y:S01]  /*6820*/  FMUL.FTZ R9, R93, R56.reuse ;  /* 0x000000385d097220 */ /* 0x080fe20000410000 */
[-C--:B------:R-:W-:Y:S01]  /*6830*/  FMUL.FTZ R10, R89, R56.reuse ;  /* 0x00000038590a7220 */ /* 0x080fe20000410000 */
[-C--:B------:R-:W-:Y:S01]  /*6840*/  FMUL.FTZ R33, R116, R56.reuse ;  /* 0x0000003874217220 */ /* 0x080fe20000410000 */
[----:B------:R-:W-:Y:S01]  /*6850*/  FMUL.FTZ R36, R112, R56 ;  /* 0x0000003870247220 */ /* 0x000fe20000410000 */
[----:B------:R-:W-:Y:S01]  /*6860*/  LOP3.LUT R21, R152, 0x180, RZ, 0xc0, !PT ;  /* 0x0000018098157812 */ /* 0x000fe200078ec0ff */
[-C--:B-1----:R-:W-:Y:S01]  /*6870*/  FMUL.FTZ R6, R94, R58.reuse ;  /* 0x0000003a5e067220 */ /* 0x082fe20000410000 */
[----:B------:R-:W-:Y:S01]  /*6880*/  FMUL.FTZ R7, R90, R58 ;  /* 0x0000003a5a077220 */ /* 0x000fe20000410000 */
[-C--:B------:R-:W-:Y:S01]  /*6890*/  FMUL.FTZ R5, R92, R56.reuse ;  /* 0x000000385c057220 */ /* 0x080fe20000410000 */
[----:B------:R-:W-:Y:S01]  /*68a0*/  FMUL.FTZ R8, R88, R56 ;  /* 0x0000003858087220 */ /* 0x000fe20000410000 */
[----:B------:R-:W-:Y:S01]  /*68b0*/  ULDC.64 UR8, c[0x0][0xb70] ;  /* 0x0002dc0000087ab9 */ /* 0x000fe20000000a00 */
[----:B------:R-:W-:Y:S01]  /*68c0*/  UIMAD UR42, UR7, UR42, UR39 ;  /* 0x0000002a072a72a4 */ /* 0x000fe2000f8e0227 */
[----:B------:R-:W-:Y:S01]  /*68d0*/  F2FP.BF16.F32.PACK_AB R6, R6, R7 ;  /* 0x000000070606723e */ /* 0x000fe200000010ff */
[-C--:B------:R-:W-:Y:S01]  /*68e0*/  FMUL.FTZ R43, R126, R58.reuse ;  /* 0x0000003a7e2b7220 */ /* 0x080fe20000410000 */
[----:B------:R-:W-:Y:S01]  /*68f0*/  LOP3.LUT P0, R7, R2, 0x3, RZ, 0xc0, !PT ;  /* 0x0000000302077812 */ /* 0x000fe2000780c0ff */
[----:B------:R-:W-:Y:S01]  /*6900*/  FMUL.FTZ R46, R122, R58 ;  /* 0x0000003a7a2e7220 */ /* 0x000fe20000410000 */
[----:B------:R-:W-:Y:S01]  /*6910*/  F2FP.BF16.F32.PACK_AB R13, R13, R14 ;  /* 0x0000000e0d0d723e */ /* 0x000fe200000010ff */
[-C--:B------:R-:W-:Y:S01]  /*6920*/  FMUL.FTZ R47, R127, R58.reuse ;  /* 0x0000003a7f2f7220 */ /* 0x080fe20000410000 */
[----:B------:R-:W-:Y:S01]  /*6930*/  ISETP.EQ.OR P0, PT, R7, 0x3, !P0 ;  /* 0x000000030700780c */ /* 0x000fe20004702670 */
[----:B------:R-:W-:Y:S01]  /*6940*/  FMUL.FTZ R50, R123, R58 ;  /* 0x0000003a7b327220 */ /* 0x000fe20000410000 */
[----:B------:R-:W-:Y:S01]  /*6950*/  IADD3 R7, P1, R152, 0x6020, RZ ;  /* 0x0000602098077810 */ /* 0x000fe20007f3e0ff */
[----:B------:R-:W-:Y:S01]  /*6960*/  UIMAD UR6, UR6, UR8, URZ ;  /* 0x00000008060672a4 */ /* 0x000fe2000f8e023f */
[----:B------:R-:W-:Y:S01]  /*6970*/  SEL R54, R6, R11, P0 ;  /* 0x0000000b06367207 */ /* 0x000fe20000000000 */
[----:B------:R-:W-:Y:S01]  /*6980*/  FMUL.FTZ R25, R108, R56 ;  /* 0x000000386c197220 */ /* 0x000fe20000410000 */
[----:B------:R-:W-:Y:S01]  /*6990*/  SEL R60, R11, R6, P0 ;  /* 0x000000060b3c7207 */ /* 0x000fe20000000000 */
[----:B------:R-:W-:Y:S01]  /*69a0*/  FMUL.FTZ R28, R104, R56 ;  /* 0x00000038681c7220 */ /* 0x000fe20000410000 */
[----:B------:R-:W-:Y:S01]  /*69b0*/  LOP3.LUT R6, R7, 0x180, RZ, 0xc0, !PT ;  /* 0x0000018007067812 */ /* 0x000fe200078ec0ff */
[----:B------:R-:W-:Y:S01]  /*69c0*/  FMUL.FTZ R27, R110, R58 ;  /* 0x0000003a6e1b7220 */ /* 0x000fe20000410000 */
[----:B------:R-:W-:Y:S01]  /*69d0*/  F2FP.BF16.F32.PACK_AB R15, R15, R20 ;  /* 0x000000140f0f723e */ /* 0x000fe200000010ff */
[----:B------:R-:W-:Y:S01]  /*69e0*/  FMUL.FTZ R30, R106, R58 ;  /* 0x0000003a6a1e7220 */ /* 0x000fe20000410000 */
[----:B------:R-:W-:Y:S01]  /*69f0*/  F2FP.BF16.F32.PACK_AB R26, R23, R26 ;  /* 0x0000001a171a723e */ /* 0x000fe200000010ff */
[-C--:B------:R-:W-:Y:S01]  /*6a00*/  FMUL.FTZ R45, R125, R56.reuse ;  /* 0x000000387d2d7220 */ /* 0x080fe20000410000 */
[----:B------:R-:W-:Y:S01]  /*6a10*/  SHF.R.U64 R21, R21, 0x3, RZ ;  /* 0x0000000315157819 */ /* 0x000fe200000012ff */
[----:B------:R-:W-:Y:S01]  /*6a20*/  FMUL.FTZ R48, R121, R56 ;  /* 0x0000003879307220 */ /* 0x000fe20000410000 */
[----:B------:R-:W-:Y:S01]  /*6a30*/  F2FP.BF16.F32.PACK_AB R10, R9, R10 ;  /* 0x0000000a090a723e */ /* 0x000fe200000010ff */
[----:B------:R-:W-:Y:S01]  /*6a40*/  UIMAD UR42, UR42, 0xc0, URZ ;  /* 0x000000c02a2a78a4 */ /* 0x000fe2000f8e023f */
[----:B------:R-:W-:Y:S01]  /*6a50*/  F2FP.BF16.F32.PACK_AB R33, R33, R36 ;  /* 0x000000242121723e */ /* 0x000fe200000010ff */
[----:B------:R-:W-:Y:S01]  /*6a60*/  UIMAD.WIDE.U32 UR10, UR43, UR8, URZ ;  /* 0x000000082b0a72a5 */ /* 0x000fe2000f8e003f */
[----:B------:R-:W-:Y:S01]  /*6a70*/  SHF.R.U64 R6, R6, 0x3, RZ ;  /* 0x0000000306067819 */ /* 0x000fe200000012ff */
[----:B------:R-:W-:Y:S01]  /*6a80*/  UIMAD UR6, UR43, UR9, UR6 ;  /* 0x000000092b0672a4 */ /* 0x000fe2000f8e0206 */
[----:B------:R-:W-:Y:S01]  /*6a90*/  F2FP.BF16.F32.PACK_AB R5, R5, R8 ;  /* 0x000000080505723e */ /* 0x000fe200000010ff */
[----:B------:R-:W-:Y:S01]  /*6aa0*/  FMUL.FTZ R29, R109, R56 ;  /* 0x000000386d1d7220 */ /* 0x000fe20000410000 */
[----:B------:R-:W-:Y:S01]  /*6ab0*/  SEL R36, R13, R24, P0 ;  /* 0x000000180d247207 */ /* 0x000fe20000000000 */
[----:B------:R-:W-:Y:S01]  /*6ac0*/  UIADD3 UR6, UR11, UR6, URZ ;  /* 0x000000060b067290 */ /* 0x000fe2000fffe03f */
[----:B------:R-:W-:Y:S01]  /*6ad0*/  SEL R62, R15, R26, P0 ;  /* 0x0000001a0f3e7207 */ /* 0x000fe20000000000 */
[----:B------:R-:W-:Y:S01]  /*6ae0*/  FMUL.FTZ R32, R105, R56 ;  /* 0x0000003869207220 */ /* 0x000fe20000410000 */
[----:B------:R-:W-:Y:S01]  /*6af0*/  IADD3 R9, P2, R152, 0x6000, RZ ;  /* 0x0000600098097810 */ /* 0x000fe20007f5e0ff */
[-C--:B------:R-:W-:Y:S01]  /*6b00*/  FMUL.FTZ R31, R111, R58.reuse ;  /* 0x0000003a6f1f7220 */ /* 0x080fe20000410000 */
[----:B------:R-:W-:Y:S01]  /*6b10*/  SEL R24, R24, R13, P0 ;  /* 0x0000000d18187207 */ /* 0x000fe20000000000 */
[----:B------:R-:W-:Y:S01]  /*6b20*/  FMUL.FTZ R34, R107, R58 ;  /* 0x0000003a6b227220 */ /* 0x000fe20000410000 */
[----:B------:R-:W-:Y:S01]  /*6b30*/  SEL R26, R26, R15, P0 ;  /* 0x0000000f1a1a7207 */ /* 0x000fe20000000000 */
[-C--:B------:R-:W-:Y:S01]  /*6b40*/  FMUL.FTZ R37, R117, R56.reuse ;  /* 0x0000003875257220 */ /* 0x080fe20000410000 */
[----:B------:R-:W-:Y:S01]  /*6b50*/  IADD3 R11, P3, R152, 0x3020, RZ ;  /* 0x00003020980b7810 */ /* 0x000fe20007f7e0ff */
[----:B------:R-:W-:Y:S01]  /*6b60*/  FMUL.FTZ R40, R113, R56 ;  /* 0x0000003871287220 */ /* 0x000fe20000410000 */
[----:B------:R-:W-:Y:S01]  /*6b70*/  F2FP.BF16.F32.PACK_AB R43, R43, R46 ;  /* 0x0000002e2b2b723e */ /* 0x000fe200000010ff */
[----:B------:R-:W-:Y:S01]  /*6b80*/  FMUL.FTZ R41, R124, R56 ;  /* 0x000000387c297220 */ /* 0x000fe20000410000 */
[----:B------:R-:W-:Y:S01]  /*6b90*/  F2FP.BF16.F32.PACK_AB R50, R47, R50 ;  /* 0x000000322f32723e */ /* 0x000fe200000010ff */
[----:B------:R-:W-:Y:S01]  /*6ba0*/  FMUL.FTZ R44, R120, R56 ;  /* 0x00000038782c7220 */ /* 0x000fe20000410000 */
[----:B------:R-:W-:Y:S01]  /*6bb0*/  IADD3 R15, P5, R152, 0x20, RZ ;  /* 0x00000020980f7810 */ /* 0x000fe20007fbe0ff */
[-C--:B------:R-:W-:Y:S01]  /*6bc0*/  FMUL.FTZ R35, R118, R58.reuse ;  /* 0x0000003a76237220 */ /* 0x080fe20000410000 */
[----:B------:R-:W-:Y:S01]  /*6bd0*/  IADD3 R13, P4, R152, 0x3000, RZ ;  /* 0x00003000980d7810 */ /* 0x000fe20007f9e0ff */
[----:B------:R-:W-:Y:S01]  /*6be0*/  FMUL.FTZ R38, R114, R58 ;  /* 0x0000003a72267220 */ /* 0x000fe20000410000 */
[----:B------:R-:W-:Y:S01]  /*6bf0*/  LOP3.LUT R20, R21, R152, RZ, 0x3c, !PT ;  /* 0x0000009815147212 */ /* 0x000fe200078e3cff */
[--C-:B------:R-:W-:Y:S01]  /*6c00*/  IMAD.MOV.U32 R21, RZ, RZ, R153.reuse ;  /* 0x000000ffff157224 */ /* 0x100fe200078e0099 */
[----:B------:R-:W-:Y:S01]  /*6c10*/  F2FP.BF16.F32.PACK_AB R25, R25, R28 ;  /* 0x0000001c1919723e */ /* 0x000fe200000010ff */
[----:B------:R-:W-:Y:S01]  /*6c20*/  FMUL.FTZ R49, R132, R56 ;  /* 0x0000003884317220 */ /* 0x000fe20000410000 */
[----:B------:R-:W-:Y:S01]  /*6c30*/  F2FP.BF16.F32.PACK_AB R27, R27, R30 ;  /* 0x0000001e1b1b723e */ /* 0x000fe200000010ff */
[----:B------:R-:W-:Y:S01]  /*6c40*/  FMUL.FTZ R52, R128, R56 ;  /* 0x0000003880347220 */ /* 0x000fe20000410000 */
[----:B------:R-:W-:Y:S01]  /*6c50*/  LOP3.LUT R6, R6, R7, RZ, 0x3c, !PT ;  /* 0x0000000706067212 */ /* 0x000fe200078e3cff */
[--C-:B------:R-:W-:Y:S01]  /*6c60*/  IMAD.X R7, RZ, RZ, R153.reuse, P1 ;  /* 0x000000ffff077224 */ /* 0x100fe200008e0699 */
[----:B------:R-:W-:Y:S01]  /*6c70*/  F2FP.BF16.F32.PACK_AB R48, R45, R48 ;  /* 0x000000302d30723e */ /* 0x000fe200000010ff */
[----:B------:R-:W-:Y:S01]  /*6c80*/  VIADD R45, R16, UR42 ;  /* 0x0000002a102d7c36 */ /* 0x000fe20008000000 */
[----:B------:R-:W-:Y:S01]  /*6c90*/  SEL R28, R5, R10, P0 ;  /* 0x0000000a051c7207 */ /* 0x000fe20000000000 */
[-C--:B------:R-:W-:Y:S01]  /*6ca0*/  FMUL.FTZ R53, R133, R56.reuse ;  /* 0x0000003885357220 */ /* 0x080fe20000410000 */
[----:B------:R-:W-:Y:S01]  /*6cb0*/  SEL R30, R10, R5, P0 ;  /* 0x000000050a1e7207 */ /* 0x000fe20000000000 */
[----:B------:R-:W-:Y:S01]  /*6cc0*/  VIADD R5, R45, 0x8 ;  /* 0x000000082d057836 */ /* 0x000fe20000000000 */
[----:B------:R-:W-:Y:S01]  /*6cd0*/  LOP3.LUT R8, R9, 0x180, RZ, 0xc0, !PT ;  /* 0x0000018009087812 */ /* 0x000fe200078ec0ff */
[----:B------:R-:W-:Y:S01]  /*6ce0*/  FMUL.FTZ R56, R129, R56 ;  /* 0x0000003881387220 */ /* 0x000fe20000410000 */
[----:B------:R-:W-:Y:S01]  /*6cf0*/  LOP3.LUT R10, R11, 0x180, RZ, 0xc0, !PT ;  /* 0x000001800b0a7812 */ /* 0x000fe200078ec0ff */
[-C--:B------:R-:W-:Y:S01]  /*6d00*/  FMUL.FTZ R39, R119, R58.reuse ;  /* 0x0000003a77277220 */ /* 0x080fe20000410000 */
[----:B------:R-:W-:Y:S01]  /*6d10*/  LOP3.LUT R14, R15, 0x180, RZ, 0xc0, !PT ;  /* 0x000001800f0e7812 */ /* 0x000fe200078ec0ff */
[----:B------:R-:W-:Y:S01]  /*6d20*/  FMUL.FTZ R42, R115, R58 ;  /* 0x0000003a732a7220 */ /* 0x000fe20000410000 */
[----:B------:R-:W-:Y:S01]  /*6d30*/  LOP3.LUT R12, R13, 0x180, RZ, 0xc0, !PT ;  /* 0x000001800d0c7812 */ /* 0x000fe200078ec0ff */
[----:B------:R-:W-:Y:S01]  /*6d40*/  UIADD3 UR5, UR5, 0x19c60, URZ ;  /* 0x00019c6005057890 */ /* 0x000fe2000fffe03f */
[----:B------:R-:W-:Y:S01]  /*6d50*/  SEL R68, R43, R50, P0 ;  /* 0x000000322b447207 */ /* 0x000fe20000000000 */
[-C--:B------:R-:W-:Y:S01]  /*6d60*/  FMUL.FTZ R55, R135, R58.reuse ;  /* 0x0000003a87377220 */ /* 0x080fe20000410000 */
[----:B------:R-:W-:Y:S01]  /*6d70*/  SEL R50, R50, R43, P0 ;  /* 0x0000002b32327207 */ /* 0x000fe20000000000 */
[----:B------:R-:W-:Y:S01]  /*6d80*/  FMUL.FTZ R58, R131, R58 ;  /* 0x0000003a833a7220 */ /* 0x000fe20000410000 */
[----:B------:R-:W-:Y:S01]  /*6d90*/  SHF.R.U64 R8, R8, 0x3, RZ ;  /* 0x0000000308087819 */ /* 0x000fe200000012ff */
[----:B------:R-:W1:Y:S01]  /*6da0*/  LDC.64 R72, c[0x0][0xb78] ;  /* 0x0002de00ff487b82 */ /* 0x000e620000000a00 */
[----:B------:R-:W-:Y:S01]  /*6db0*/  MOV R43, R20 ;  /* 0x00000014002b7202 */ /* 0x000fe20000000f00 */
[----:B------:R-:W-:Y:S01]  /*6dc0*/  UPRMT UR5, UR49, 0x654, UR5 ;  /* 0x0000065431057896 */ /* 0x000fe20008000005 */
[----:B------:R-:W-:Y:S01]  /*6dd0*/  SHF.R.U64 R10, R10, 0x3, RZ ;  /* 0x000000030a0a7819 */ /* 0x000fe200000012ff */
[----:B------:R-:W-:Y:S01]  /*6de0*/  USHF.R.S32.HI UR7, URZ, 0x1f, UR44 ;  /* 0x0000001f3f077899 */ /* 0x000fe2000801142c */
[----:B------:R-:W-:Y:S01]  /*6df0*/  MOV R20, R6 ;  /* 0x0000000600147202 */ /* 0x000fe20000000f00 */
[----:B------:R-:W-:Y:S01]  /*6e00*/  IMAD.U32 R7, RZ, RZ, UR11 ;  /* 0x0000000bff077e24 */ /* 0x000fe2000f8e00ff */
[----:B------:R-:W-:Y:S01]  /*6e10*/  SHF.R.U64 R14, R14, 0x3, RZ ;  /* 0x000000030e0e7819 */ /* 0x000fe200000012ff */
[----:B------:R-:W-:Y:S01]  /*6e20*/  IMAD.U32 R7, RZ, RZ, UR6 ;  /* 0x00000006ff077e24 */ /* 0x000fe2000f8e00ff */
[----:B------:R-:W-:Y:S01]  /*6e30*/  SHF.R.U64 R12, R12, 0x3, RZ ;  /* 0x000000030c0c7819 */ /* 0x000fe200000012ff */
[----:B------:R-:W-:Y:S01]  /*6e40*/  ULDC UR6, c[0x0][0xa88] ;  /* 0x0002a20000067ab9 */ /* 0x000fe20000000800 */
[----:B------:R-:W-:Y:S01]  /*6e50*/  LOP3.LUT P1, RZ, R19, 0x3, RZ, 0xc0, !PT ;  /* 0x0000000313ff7812 */ /* 0x000fe2000782c0ff */
[----:B------:R-:W-:Y:S01]  /*6e60*/  SYNCS.ARRIVE.TRANS64.RED.A1T0 RZ, [UR5], RZ ;  /* 0x000000ffffff79a7 */ /* 0x000fe20008100405 */
[----:B------:R-:W-:Y:S01]  /*6e70*/  F2FP.BF16.F32.PACK_AB R32, R29, R32 ;  /* 0x000000201d20723e */ /* 0x000fe200000010ff */
[----:B------:R-:W-:Y:S01]  /*6e80*/  IMAD.U32 R6, RZ, RZ, UR10 ;  /* 0x0000000aff067e24 */ /* 0x000fe2000f8e00ff */
[----:B------:R-:W-:Y:S01]  /*6e90*/  LOP3.LUT R8, R8, R9, RZ, 0x3c, !PT ;  /* 0x0000000908087212 */ /* 0x000fe200078e3cff */
[--C-:B------:R-:W-:Y:S01]  /*6ea0*/  IMAD.X R9, RZ, RZ, R153.reuse, P2 ;  /* 0x000000ffff097224 */ /* 0x100fe200010e0699 */
[----:B------:R-:W-:Y:S01]  /*6eb0*/  F2FP.BF16.F32.PACK_AB R34, R31, R34 ;  /* 0x000000221f22723e */ /* 0x000fe200000010ff */
[----:B------:R-:W-:Y:S01]  /*6ec0*/  ULDC UR5, c[0x0][0xc] ;  /* 0x0000030000057ab9 */ /* 0x000fe20000000800 */
[----:B------:R-:W-:Y:S01]  /*6ed0*/  LOP3.LUT R10, R10, R11, RZ, 0x3c, !PT ;  /* 0x0000000b0a0a7212 */ /* 0x000fe200078e3cff */
[----:B------:R-:W-:Y:S01]  /*6ee0*/  IMAD.X R11, RZ, RZ, R153, P3 ;  /* 0x000000ffff0b7224 */ /* 0x000fe200018e0699 */
[----:B------:R-:W-:Y:S01]  /*6ef0*/  F2FP.BF16.F32.PACK_AB R35, R35, R38 ;  /* 0x000000262323723e */ /* 0x000fe200000010ff */
[----:B------:R-:W-:Y:S01]  /*6f00*/  UIADD3 UR39, UR5, UR39, URZ ;  /* 0x0000002705277290 */ /* 0x000fe2000fffe03f */
[----:B------:R-:W-:Y:S01]  /*6f10*/  F2FP.BF16.F32.PACK_AB R40, R37, R40 ;  /* 0x000000282528723e */ /* 0x000fe200000010ff */
[----:B-1----:R-:W-:Y:S01]  /*6f20*/  IMAD.WIDE.U32 R6, R72, UR44, R6 ;  /* 0x0000002c48067c25 */ /* 0x002fe2000f8e0006 */
[----:B------:R-:W-:-:S02]  /*6f30*/  F2FP.BF16.F32.PACK_AB R41, R41, R44 ;  /* 0x0000002c2929723e */ /* 0x000fc400000010ff */
[----:B------:R-:W-:Y:S01]  /*6f40*/  LOP3.LUT R14, R14, R15, RZ, 0x3c, !PT ;  /* 0x0000000f0e0e7212 */ /* 0x000fe200078e3cff */
[--C-:B------:R-:W-:Y:S01]  /*6f50*/  IMAD.X R15, RZ, RZ, R153.reuse, P5 ;  /* 0x000000ffff0f7224 */ /* 0x100fe200028e0699 */
[----:B------:R-:W-:Y:S01]  /*6f60*/  LOP3.LUT R12, R12, R13, RZ, 0x3c, !PT ;  /* 0x0000000d0c0c7212 */ /* 0x000fe200078e3cff */
[----:B------:R-:W-:Y:S01]  /*6f70*/  IMAD.X R13, RZ, RZ, R153, P4 ;  /* 0x000000ffff0d7224 */ /* 0x000fe200020e0699 */
[----:B------:R-:W-:Y:S02]  /*6f80*/  ISETP.GE.OR P2, PT, R5, UR6, P1 ;  /* 0x0000000605007c0c */ /* 0x000fe40008f46670 */
[----:B------:R-:W-:Y:S02]  /*6f90*/  SEL R38, R25, R32, P0 ;  /* 0x0000002019267207 */ /* 0x000fe40000000000 */
[----:B------:R-:W-:Y:S02]  /*6fa0*/  SEL R32, R32, R25, P0 ;  /* 0x0000001920207207 */ /* 0x000fe40000000000 */
[----:B------:R-:W-:-:S02]  /*6fb0*/  F2FP.BF16.F32.PACK_AB R49, R49, R52 ;  /* 0x000000343131723e */ /* 0x000fc400000010ff */
[----:B------:R-:W-:Y:S02]  /*6fc0*/  F2FP.BF16.F32.PACK_AB R56, R53, R56 ;  /* 0x000000383538723e */ /* 0x000fe400000010ff */
[----:B------:R-:W-:Y:S02]  /*6fd0*/  SEL R64, R27, R34, P0 ;  /* 0x000000221b407207 */ /* 0x000fe40000000000 */
[----:B------:R-:W-:Y:S02]  /*6fe0*/  F2FP.BF16.F32.PACK_AB R42, R39, R42 ;  /* 0x0000002a272a723e */ /* 0x000fe400000010ff */
[----:B------:R-:W-:Y:S02]  /*6ff0*/  SEL R44, R33, R40, P0 ;  /* 0x00000028212c7207 */ /* 0x000fe40000000000 */
[----:B------:R-:W-:Y:S02]  /*7000*/  SEL R46, R41, R48, P0 ;  /* 0x00000030292e7207 */ /* 0x000fe40000000000 */
[----:B------:R-:W-:-:S02]  /*7010*/  SEL R34, R34, R27, P0 ;  /* 0x0000001b22227207 */ /* 0x000fc40000000000 */
[----:B------:R-:W-:Y:S02]  /*7020*/  SEL R40, R40, R33, P0 ;  /* 0x0000002128287207 */ /* 0x000fe40000000000 */
[----:B------:R-:W-:Y:S02]  /*7030*/  SEL R48, R48, R41, P0 ;  /* 0x0000002930307207 */ /* 0x000fe40000000000 */
[----:B------:R-:W-:Y:S02]  /*7040*/  MOV R39, R10 ;  /* 0x0000000a00277202 */ /* 0x000fe40000000f00 */
[----:B------:R-:W-:Y:S01]  /*7050*/  MOV R37, R8 ;  /* 0x0000000800257202 */ /* 0x000fe20000000f00 */
[----:B------:R-:W-:Y:S01]  /*7060*/  IMAD R8, R72, UR7, RZ ;  /* 0x0000000748087c24 */ /* 0x000fe2000f8e02ff */
[----:B------:R-:W-:Y:S02]  /*7070*/  F2FP.BF16.F32.PACK_AB R58, R55, R58 ;  /* 0x0000003a373a723e */ /* 0x000fe400000010ff */
[----:B------:R-:W-:-:S02]  /*7080*/  MOV R41, R14 ;  /* 0x0000000e00297202 */ /* 0x000fc40000000f00 */
[----:B------:R-:W-:Y:S02]  /*7090*/  MOV R33, R12 ;  /* 0x0000000c00217202 */ /* 0x000fe40000000f00 */
[----:B------:R-:W-:Y:S02]  /*70a0*/  SEL R52, R49, R56, P0 ;  /* 0x0000003831347207 */ /* 0x000fe40000000000 */
[----:B------:R-:W-:Y:S02]  /*70b0*/  SEL R56, R56, R49, P0 ;  /* 0x0000003138387207 */ /* 0x000fe40000000000 */
[----:B------:R-:W-:Y:S02]  /*70c0*/  SEL R66, R35, R42, P0 ;  /* 0x0000002a23427207 */ /* 0x000fe40000000000 */
[----:B------:R-:W-:Y:S02]  /*70d0*/  SEL R42, R42, R35, P0 ;  /* 0x000000232a2a7207 */ /* 0x000fe40000000000 */
[----:B------:R-:W-:-:S02]  /*70e0*/  SEL R70, R51, R58, P0 ;  /* 0x0000003a33467207 */ /* 0x000fc40000000000 */
[----:B------:R-:W-:Y:S02]  /*70f0*/  SEL R58, R58, R51, P0 ;  /* 0x000000333a3a7207 */ /* 0x000fe40000000000 */
[----:B------:R-:W-:Y:S01]  /*7100*/  ISETP.GE.OR P1, PT, R45, UR6, P1 ;  /* 0x000000062d007c0c */ /* 0x000fe20008f26670 */
[----:B------:R-:W-:Y:S01]  /*7110*/  ULDC.64 UR6, c[0x0][0xb40] ;  /* 0x0002d00000067ab9 */ /* 0x000fe20000000a00 */
[----:B--2---:R-:W-:Y:S01]  /*7120*/  LOP3.LUT R5, R3, 0x2, RZ, 0x3c, !PT ;  /* 0x0000000203057812 */ /* 0x004fe200078e3cff */
[----:B------:R-:W-:Y:S04]  /*7130*/  SHFL.IDX PT, R28, R28, R3, 0x1c1f ;  /* 0x001c1f031c1c7589 */ /* 0x000fe800000e0000 */
[----:B------:R-:W-:Y:S04]  /*7140*/  SHFL.IDX PT, R36, R36, R3, 0x1c1f ;  /* 0x001c1f0324247589 */ /* 0x000fe800000e0000 */
[----:B------:R1:W2:Y:S04]  /*7150*/  SHFL.IDX PT, R9, R30, R5, 0x1c1f ;  /* 0x001c1f051e097589 */ /* 0x0002a800000e0000 */
[----:B------:R-:W3:Y:S04]  /*7160*/  SHFL.IDX PT, R11, R24, R5, 0x1c1f ;  /* 0x001c1f05180b7589 */ /* 0x000ee800000e0000 */
[----:B------:R-:W-:Y:S01]  /*7170*/  SHFL.IDX PT, R38, R38, R3, 0x1c1f ;  /* 0x001c1f0326267589 */ /* 0x000fe200000e0000 */
[----:B-1----:R-:W-:-:S03]  /*7180*/  IMAD R30, R73, UR44, R8 ;  /* 0x0000002c491e7c24 */ /* 0x002fc6000f8e0208 */
[----:B------:R-:W-:Y:S04]  /*7190*/  SHFL.IDX PT, R54, R54, R3, 0x1c1f ;  /* 0x001c1f0336367589 */ /* 0x000fe800000e0000 */
[----:B------:R-:W1:Y:S04]  /*71a0*/  SHFL.IDX PT, R13, R32, R5, 0x1c1f ;  /* 0x001c1f05200d7589 */ /* 0x000e6800000e0000 */
[----:B------:R-:W4:Y:S04]  /*71b0*/  SHFL.IDX PT, R15, R60, R5, 0x1c1f ;  /* 0x001c1f053c0f7589 */ /* 0x000f2800000e0000 */
[----:B------:R-:W-:Y:S01]  /*71c0*/  SHFL.IDX PT, R62, R62, R3, 0x1c1f ;  /* 0x001c1f033e3e7589 */ /* 0x000fe200000e0000 */
[----:B--2---:R-:W-:-:S02]  /*71d0*/  SEL R8, R28, R9, P0 ;  /* 0x000000091c087207 */ /* 0x004fc40000000000 */
[----:B------:R-:W-:Y:S01]  /*71e0*/  SEL R10, R9, R28, P0 ;  /* 0x0000001c090a7207 */ /* 0x000fe20000000000 */
[----:B------:R2:W5:Y:S01]  /*71f0*/  SHFL.IDX PT, R25, R26, R5, 0x1c1f ;  /* 0x001c1f051a197589 */ /* 0x00056200000e0000 */
[----:B---3--:R-:W-:Y:S02]  /*7200*/  SEL R12, R36, R11, P0 ;  /* 0x0000000b240c7207 */ /* 0x008fe40000000000 */
[----:B------:R-:W-:Y:S01]  /*7210*/  SEL R14, R11, R36, P0 ;  /* 0x000000240b0e7207 */ /* 0x000fe20000000000 */
[----:B------:R-:W-:Y:S04]  /*7220*/  SHFL.IDX PT, R64, R64, R3, 0x1c1f ;  /* 0x001c1f0340407589 */ /* 0x000fe800000e0000 */
[----:B------:R-:W3:Y:S04]  /*7230*/  SHFL.IDX PT, R27, R34, R5, 0x1c1f ;  /* 0x001c1f05221b7589 */ /* 0x000ee800000e0000 */
[----:B------:R-:W-:Y:S01]  /*7240*/  SHFL.IDX PT, R52, R52, R3, 0x1c1f ;  /* 0x001c1f0334347589 */ /* 0x000fe200000e0000 */
[----:B-1----:R-:W-:-:S02]  /*7250*/  SEL R24, R38, R13, P0 ;  /* 0x0000000d26187207 */ /* 0x002fc40000000000 */
[----:B--2---:R-:W-:Y:S01]  /*7260*/  SEL R26, R13, R38, P0 ;  /* 0x000000260d1a7207 */ /* 0x004fe20000000000 */
[----:B------:R-:W1:Y:S01]  /*7270*/  SHFL.IDX PT, R29, R56, R5, 0x1c1f ;  /* 0x001c1f05381d7589 */ /* 0x000e6200000e0000 */
[----:B----4-:R-:W-:Y:S02]  /*7280*/  SEL R9, R54, R15, P0 ;  /* 0x0000000f36097207 */ /* 0x010fe40000000000 */
[----:B------:R-:W-:Y:S01]  /*7290*/  SEL R11, R15, R54, P0 ;  /* 0x000000360f0b7207 */ /* 0x000fe20000000000 */
[----:B------:R-:W-:Y:S01]  /*72a0*/  BAR.SYNC.DEFER_BLOCKING 0x1, 0x180 ;  /* 0x0046000000007b1d */ /* 0x000fe20000010000 */
[----:B-----5:R-:W-:Y:S02]  /*72b0*/  SEL R13, R62, R25, P0 ;  /* 0x000000193e0d7207 */ /* 0x020fe40000000000 */
[----:B------:R-:W-:-:S03]  /*72c0*/  SEL R15, R25, R62, P0 ;  /* 0x0000003e190f7207 */ /* 0x000fc60000000000 */
[----:B------:R-:W-:Y:S04]  /*72d0*/  SHFL.IDX PT, R44, R44, R3, 0x1c1f ;  /* 0x001c1f032c2c7589 */ /* 0x000fe800000e0000 */
[----:B------:R-:W-:Y:S01]  /*72e0*/  SHFL.IDX PT, R66, R66, R3, 0x1c1f ;  /* 0x001c1f0342427589 */ /* 0x000fe200000e0000 */
[----:B---3--:R-:W-:Y:S02]  /*72f0*/  SEL R25, R64, R27, P0 ;  /* 0x0000001b40197207 */ /* 0x008fe40000000000 */
[----:B------:R-:W-:Y:S01]  /*7300*/  SEL R27, R27, R64, P0 ;  /* 0x000000401b1b7207 */ /* 0x000fe20000000000 */
[----:B------:R-:W2:Y:S04]  /*7310*/  SHFL.IDX PT, R21, R40, R5, 0x1c1f ;  /* 0x001c1f0528157589 */ /* 0x000ea800000e0000 */
[----:B------:R-:W3:Y:S01]  /*7320*/  SHFL.IDX PT, R31, R42, R5, 0x1c1f ;  /* 0x001c1f052a1f7589 */ /* 0x000ee200000e0000 */
[----:B-1----:R-:W-:-:S02]  /*7330*/  SEL R32, R52, R29, P0 ;  /* 0x0000001d34207207 */ /* 0x002fc40000000000 */
[----:B------:R-:W-:Y:S01]  /*7340*/  SEL R34, R29, R52, P0 ;  /* 0x000000341d227207 */ /* 0x000fe20000000000 */
[----:B------:R-:W-:Y:S04]  /*7350*/  SHFL.IDX PT, R46, R46, R3, 0x1c1f ;  /* 0x001c1f032e2e7589 */ /* 0x000fe800000e0000 */
[----:B------:R-:W-:Y:S04]  /*7360*/  SHFL.IDX PT, R68, R68, R3, 0x1c1f ;  /* 0x001c1f0344447589 */ /* 0x000fe800000e0000 */
[----:B------:R-:W1:Y:S04]  /*7370*/  SHFL.IDX PT, R23, R48, R5, 0x1c1f ;  /* 0x001c1f0530177589 */ /* 0x000e6800000e0000 */
[----:B------:R-:W4:Y:S04]  /*7380*/  SHFL.IDX PT, R47, R50, R5, 0x1c1f ;  /* 0x001c1f05322f7589 */ /* 0x000f2800000e0000 */
[----:B------:R5:W-:Y:S01]  /*7390*/  SHFL.IDX PT, R70, R70, R3, 0x1c1f ;  /* 0x001c1f0346467589 */ /* 0x000be200000e0000 */
[----:B--2---:R-:W-:-:S03]  /*73a0*/  SEL R28, R44, R21, P0 ;  /* 0x000000152c1c7207 */ /* 0x004fc60000000000 */
[----:B------:R2:W4:Y:S01]  /*73b0*/  SHFL.IDX PT, R35, R58, R5, 0x1c1f ;  /* 0x001c1f053a237589 */ /* 0x00052200000e0000 */
[----:B---3--:R-:W-:Y:S02]  /*73c0*/  SEL R29, R66, R31, P0 ;  /* 0x0000001f421d7207 */ /* 0x008fe40000000000 */
[----:B------:R-:W-:Y:S01]  /*73d0*/  SEL R31, R31, R66, P0 ;  /* 0x000000421f1f7207 */ /* 0x000fe20000000000 */
[----:B------:R-:W-:Y:S01]  /*73e0*/  STSM.16.M88.4 [R43], R8 ;  /* 0x000000082b007844 */ /* 0x000fe20000000200 */
[----:B-----5:R-:W-:-:S03]  /*73f0*/  SHF.R.S32.HI R3, RZ, 0x1f, R45 ;  /* 0x0000001fff037819 */ /* 0x020fc6000001142d */
[----:B------:R-:W-:Y:S01]  /*7400*/  STSM.16.M88.4 [R41], R12 ;  /* 0x0000000c29007844 */ /* 0x000fe20000000200 */
[----:B--2---:R-:W-:-:S03]  /*7410*/  IADD3 R5, P3, R45, R6, RZ ;  /* 0x000000062d057210 */ /* 0x004fc60007f7e0ff */
[----:B------:R2:W-:Y:S01]  /*7420*/  STSM.16.M88.4 [R33], R24 ;  /* 0x0000001821007844 */ /* 0x0005e20000000200 */
[----:B------:R-:W-:Y:S02]  /*7430*/  IADD3.X R36, R3, R7, R30, P3, !PT ;  /* 0x0000000703247210 */ /* 0x000fe40001ffe41e */
[----:B------:R-:W-:Y:S01]  /*7440*/  SEL R30, R21, R44, P0 ;  /* 0x0000002c151e7207 */ /* 0x000fe20000000000 */
[----:B------:R-:W3:Y:S01]  /*7450*/  SHFL.IDX PT, R3, R17, RZ, 0x1f ;  /* 0x00001fff11037589 */ /* 0x000ee200000e0000 */
[----:B-1----:R-:W-:Y:S02]  /*7460*/  SEL R44, R46, R23, P0 ;  /* 0x000000172e2c7207 */ /* 0x002fe40000000000 */
[----:B----4-:R-:W-:Y:S01]  /*7470*/  SEL R45, R68, R47, P0 ;  /* 0x0000002f442d7207 */ /* 0x010fe20000000000 */
[----:B------:R1:W-:Y:S01]  /*7480*/  STSM.16.M88.4 [R39], R28 ;  /* 0x0000001c27007844 */ /* 0x0003e20000000200 */
[----:B------:R-:W-:Y:S02]  /*7490*/  SEL R46, R23, R46, P0 ;  /* 0x0000002e172e7207 */ /* 0x000fe40000000000 */
[----:B------:R-:W-:-:S02]  /*74a0*/  SEL R47, R47, R68, P0 ;  /* 0x000000442f2f7207 */ /* 0x000fc40000000000 */
[----:B------:R-:W-:Y:S02]  /*74b0*/  LEA R6, P3, R5, UR6, 0x2 ;  /* 0x0000000605067c11 */ /* 0x000fe4000f8610ff */
[----:B--2---:R-:W-:Y:S01]  /*74c0*/  SEL R33, R70, R35, P0 ;  /* 0x0000002346217207 */ /* 0x004fe20000000000 */
[----:B------:R1:W-:Y:S01]  /*74d0*/  STSM.16.M88.4 [R37], R44 ;  /* 0x0000002c25007844 */ /* 0x0003e20000000200 */
[----:B------:R-:W-:Y:S02]  /*74e0*/  SEL R35, R35, R70, P0 ;  /* 0x0000004623237207 */ /* 0x000fe40000000000 */
[----:B------:R-:W-:-:S03]  /*74f0*/  LEA.HI.X R7, R5, UR7, R36, 0x2, P3 ;  /* 0x0000000705077c11 */ /* 0x000fc600098f1424 */
[----:B------:R1:W-:Y:S01]  /*7500*/  STSM.16.M88.4 [R20], R32 ;  /* 0x0000002014007844 */ /* 0x0003e20000000200 */
[----:B------:R2:W-:Y:S06]  /*7510*/  MEMBAR.ALL.CTA ;  /* 0x0000000000007992 */ /* 0x0005ec0000008000 */
[----:B--2---:R-:W2:Y:S02]  /*7520*/  FENCE.VIEW.ASYNC.S ;  /* 0x00000000000073c6 */ /* 0x004ea40000000000 */
[----:B--2---:R-:W-:Y:S06]  /*7530*/  BAR.ARV 0x1, 0x1a0 ;  /* 0x0046800000007b1d */ /* 0x004fec0000002000 */
[----:B---3--:R-:W-:Y:S01]  /*7540*/  ISETP.NE.AND P0, PT, R3, 0xb, PT ;  /* 0x0000000b0300780c */ /* 0x008fe20003f05270 */
[----:B------:R1:W-:Y:S04]  /*7550*/  @!P1 STG.E desc[UR50][R6.64], R4 ;  /* 0x0000000406009986 */ /* 0x0003e8000c101932 */
[----:B------:R1:W-:Y:S08]  /*7560*/  @!P2 STG.E desc[UR50][R6.64+0x20], R0 ;  /* 0x000020000600a986 */ /* 0x0003f0000c101932 */
[----:B------:R-:W-:Y:S05]  /*7570*/  @P0 BRA `(.L_x_31) ;  /* 0x0000000000640947 */ /* 0x000fea0003800000 */
[----:B------:R-:W-:Y:S01]  /*7580*/  BAR.SYNC.DEFER_BLOCKING 0x1, 0x1a0 ;  /* 0x0046800000007b1d */ /* 0x000fe20000010000 */
[----:B------:R-:W-:-:S05]  /*7590*/  ELECT P0, URZ, PT ;  /* 0x00000000003f782f */ /* 0x000fca0003800000 */
[----:B------:R-:W-:Y:S08]  /*75a0*/  BSSY B0, `(.L_x_31) ;  /* 0x0000016000007945 */ /* 0x000ff00003800000 */
[----:B------:R-:W-:Y:S05]  /*75b0*/  @!P0 BRA `(.L_x_32) ;  /* 0x0000000000508947 */ /* 0x000fea0003800000 */
[----:B------:R-:W-:Y:S02]  /*75c0*/  UIADD3 UR6, UP0, UR52, 0x9f0, URZ ;  /* 0x000009f034067890 */ /* 0x000fe4000ff1e03f */
[----:B------:R-:W-:Y:S02]  /*75d0*/  UIADD3 UR8, UR48, 0x6000, URZ ;  /* 0x0000600030087890 */ /* 0x000fe4000fffe03f */
[----:B------:R-:W-:Y:S01]  /*75e0*/  UIADD3.X UR7, URZ, UR53, URZ, UP0, !UPT ;  /* 0x000000353f077290 */ /* 0x000fe200087fe43f */
[----:B------:R-:W-:Y:S01]  /*75f0*/  UMOV UR41, URZ ;  /* 0x0000003f00297c82 */ /* 0x000fe20008000000 */
[----:B------:R-:W-:Y:S01]  /*7600*/  UMOV UR45, URZ ;  /* 0x0000003f002d7c82 */ /* 0x000fe20008000000 */
[----:B------:R-:W-:Y:S01]  /*7610*/  UMOV UR40, UR48 ;  /* 0x0000003000287c82 */ /* 0x000fe20008000000 */
[----:B------:R-:W-:-:S05]  /*7620*/  UMOV UR5, 0x20 ;  /* 0x0000002000057882 */ /* 0x000fca0000000000 */
[----:B------:R2:W-:Y:S02]  /*7630*/  UTMASTG.5D [UR40], [UR6] ;  /* 0x00000028060073b5 */ /* 0x0005e40008020000 */
[----:B--2---:R-:W-:Y:S01]  /*7640*/  UMOV UR40, UR4 ;  /* 0x0000000400287c82 */ /* 0x004fe20008000000 */
[----:B------:R-:W-:Y:S01]  /*7650*/  UMOV UR41, UR5 ;  /* 0x0000000500297c82 */ /* 0x000fe20008000000 */
[----:B------:R-:W-:Y:S01]  /*7660*/  UMOV UR5, 0x40 ;  /* 0x0000004000057882 */ /* 0x000fe20000000000 */
[----:B------:R2:W-:Y:S02]  /*7670*/  UTMASTG.5D [UR40], [UR6] ;  /* 0x00000028060073b5 */ /* 0x0005e40008020000 */
[----:B--2---:R-:W-:Y:S01]  /*7680*/  UMOV UR40, UR8 ;  /* 0x0000000800287c82 */ /* 0x004fe20008000000 */
[----:B------:R-:W-:Y:S01]  /*7690*/  UMOV UR41, UR5 ;  /* 0x0000000500297c82 */ /* 0x000fe20008000000 */
[----:B------:R-:W-:Y:S01]  /*76a0*/  UIADD3 UR5, UR48, 0x19c20, URZ ;  /* 0x00019c2030057890 */ /* 0x000fe2000fffe03f */
[----:B------:R2:W-:Y:S03]  /*76b0*/  UTMASTG.5D [UR40], [UR6] ;  /* 0x00000028060073b5 */ /* 0x0005e60008020000 */
[----:B------:R-:W-:Y:S01]  /*76c0*/  UPRMT UR5, URZ, 0x654, UR5 ;  /* 0x000006543f057896 */ /* 0x000fe20008000005 */
[----:B------:R0:W-:Y:S01]  /*76d0*/  UTMACMDFLUSH ;  /* 0x00000000000079b7 */ /* 0x0001e20000000000 */
[----:B------:R-:W-:-:S07]  /*76e0*/  DEPBAR.LE SB0, 0x0 ;  /* 0x000080000000791a */ /* 0x000fce0000000000 */
[----:B--2---:R-:W-:Y:S03]  /*76f0*/  SYNCS.ARRIVE.TRANS64.RED.A1T0 RZ, [UR5], RZ ;  /* 0x000000ffffff79a7 */ /* 0x004fe60008100405 */
.L_x_32:
[----:B------:R-:W-:Y:S05]  /*7700*/  BSYNC B0 ;  /* 0x0000000000007941 */ /* 0x000fea0003800000 */
.L_x_31:
[----:B-1----:R-:W1:Y:S01]  /*7710*/  LDC R0, c[0x0][0xda4] ;  /* 0x00036900ff007b82 */ /* 0x002e620000000800 */
[----:B------:R-:W-:Y:S02]  /*7720*/  UIADD3 UR36, UR36, 0x1, URZ ;  /* 0x0000000124247890 */ /* 0x000fe4000fffe03f */
[----:B------:R-:W-:Y:S02]  /*7730*/  UIADD3 UR38, UR38, 0x1, URZ ;  /* 0x0000000126267890 */ /* 0x000fe4000fffe03f */
[----:B------:R-:W-:-:S04]  /*7740*/  UISETP.NE.AND UP0, UPT, UR36, 0x2, UPT ;  /* 0x000000022400788c */ /* 0x000fc8000bf05270 */
[----:B------:R-:W-:Y:S02]  /*7750*/  USEL UR4, URZ, 0x1, UP0 ;  /* 0x000000013f047887 */ /* 0x000fe40008000000 */
[----:B------:R-:W-:Y:S02]  /*7760*/  USEL UR36, UR36, URZ, UP0 ;  /* 0x0000003f24247287 */ /* 0x000fe40008000000 */
[----:B------:R-:W-:Y:S01]  /*7770*/  ULOP3.LUT UR37, UR37, UR4, URZ, 0x3c, !UPT ;  /* 0x0000000425257292 */ /* 0x000fe2000f8e3c3f */
[----:B-1----:R-:W-:-:S13]  /*7780*/  ISETP.LE.AND P0, PT, R0, UR39, PT ;  /* 0x0000002700007c0c */ /* 0x002fda000bf03270 */
[----:B------:R-:W-:Y:S05]  /*7790*/  @!P0 BRA `(.L_x_33) ;  /* 0xffffff9400688947 */ /* 0x000fea000383ffff */
[----:B------:R-:W-:Y:S05]  /*77a0*/  EXIT ;  /* 0x000000000000794d */ /* 0x000fea0003800000 */
.L_x_7:
[----:B------:R-:W-:-:S08]  /*77b0*/  NOP ;  /* 0x0000000000007918 */ /* 0x000fd00000000000 */
[----:B------:R-:W1:-:S00]  /*77c0*/  USETMAXREG.DEALLOC.CTAPOOL 0x20 ;  /* 0x00000020000079c8 */ /* 0x000e4000080e0500 */
[----:B------:R-:W2:Y:S01]  /*77d0*/  S2UR UR49, SR_CTAID.X ;  /* 0x00000000003179c3 */ /* 0x000ea20000002500 */
[----:B------:R-:W-:Y:S01]  /*77e0*/  UMOV UR47, 0x1 ;  /* 0x00000001002f7882 */ /* 0x000fe20000000000 */
[----:B-1----:R-:W-:Y:S01]  /*77f0*/  LOP3.LUT R22, R0, 0x3, RZ, 0xc0, !PT ;  /* 0x0000000300167812 */ /* 0x002fe200078ec0ff */
[----:B------:R-:W-:Y:S01]  /*7800*/  IMAD.MOV.U32 R19, RZ, RZ, RZ ;  /* 0x000000ffff137224 */ /* 0x000fe200078e00ff */
[----:B------:R-:W-:-:S04]  /*7810*/  MOV R16, 0x1 ;  /* 0x0000000100107802 */ /* 0x000fc80000000f00 */
[----:B------:R-:W2:Y:S02]  /*7820*/  LDC R3, c[0x0][0xda4] ;  /* 0x00036900ff037b82 */ /* 0x000ea40000000800 */
[----:B--2---:R-:W-:-:S13]  /*7830*/  ISETP.LE.AND P0, PT, R3, UR49, PT ;  /* 0x0000003103007c0c */ /* 0x004fda000bf03270 */
[----:B------:R-:W-:Y:S05]  /*7840*/  @P0 BRA `(.L_x_34) ;  /* 0x0000002800180947 */ /* 0x000fea0003800000 */
[C---:B------:R-:W-:Y:S01]  /*7850*/  IMAD.SHL.U32 R3, R2.reuse, 0x20, RZ ;  /* 0x0000002002037824 */ /* 0x040fe200078e00ff */
[----:B------:R-:W-:Y:S01]  /*7860*/  SHF.R.U32.HI R4, RZ, 0x1, R2 ;  /* 0x00000001ff047819 */ /* 0x000fe20000011602 */
[----:B------:R-:W-:Y:S01]  /*7870*/  IMAD.SHL.U32 R6, R23, 0x10, RZ ;  /* 0x0000001017067824 */ /* 0x000fe200078e00ff */
[----:B------:R-:W-:Y:S01]  /*7880*/  LOP3.LUT P0, RZ, R2, 0x4, RZ, 0xc0, !PT ;  /* 0x0000000402ff7812 */ /* 0x000fe2000780c0ff */
[----:B------:R-:W-:Y:S01]  /*7890*/  IMAD.SHL.U32 R9, R0, 0x800, RZ ;  /* 0x0000080000097824 */ /* 0x000fe200078e00ff */
[----:B------:R-:W-:Y:S01]  /*78a0*/  LOP3.LUT R5, R3, 0x360, RZ, 0xc0, !PT ;  /* 0x0000036003057812 */ /* 0x000fe200078ec0ff */
[----:B------:R-:W-:Y:S01]  /*78b0*/  IMAD.SHL.U32 R0, R2, 0x4, RZ ;  /* 0x0000000402007824 */ /* 0x000fe200078e00ff */
[----:B------:R-:W-:Y:S01]  /*78c0*/  LOP3.LUT R7, R4, 0x20, RZ, 0xc0, !PT ;  /* 0x0000002004077812 */ /* 0x000fe200078ec0ff */
[----:B------:R-:W-:Y:S01]  /*78d0*/  IMAD.MOV.U32 R24, RZ, RZ, 0x40 ;  /* 0x00000040ff187424 */ /* 0x000fe200078e00ff */
[----:B------:R-:W-:Y:S01]  /*78e0*/  LOP3.LUT R5, R5, 0x400, R6, 0xf8, !PT ;  /* 0x0000040005057812 */ /* 0x000fe200078ef806 */
[C---:B------:R-:W-:Y:S01]  /*78f0*/  IMAD.SHL.U32 R6, R2.reuse, 0x80, RZ ;  /* 0x0000008002067824 */ /* 0x040fe200078e00ff */
[----:B------:R-:W-:Y:S01]  /*7900*/  LOP3.LUT R3, R3, 0x80, RZ, 0xc0, !PT ;  /* 0x0000008003037812 */ /* 0x000fe200078ec0ff */
[----:B------:R-:W-:Y:S01]  /*7910*/  IMAD.MOV.U32 R16, RZ, RZ, 0x1 ;  /* 0x00000001ff107424 */ /* 0x000fe200078e00ff */
[----:B------:R-:W-:Y:S01]  /*7920*/  LOP3.LUT R7, R7, 0x10, R2, 0xf8, !PT ;  /* 0x0000001007077812 */ /* 0x000fe200078ef802 */
[----:B------:R-:W-:Y:S01]  /*7930*/  IMAD.MOV.U32 R19, RZ, RZ, RZ ;  /* 0x000000ffff137224 */ /* 0x000fe200078e00ff */
[----:B------:R-:W-:Y:S01]  /*7940*/  LOP3.LUT R3, R3, 0x10, R4, 0xf8, !PT ;  /* 0x0000001003037812 */ /* 0x000fe200078ef804 */
[----:B------:R-:W-:Y:S01]  /*7950*/  IMAD.SHL.U32 R4, R2, 0x10, RZ ;  /* 0x0000001002047824 */ /* 0x000fe200078e00ff */
[----:B------:R-:W-:Y:S01]  /*7960*/  LOP3.LUT R7, R7, 0x380, R6, 0xf8, !PT ;  /* 0x0000038007077812 */ /* 0x000fe200078ef806 */
[----:B------:R-:W-:Y:S01]  /*7970*/  ULDC.64 UR52, c[0x0][0x198] ;  /* 0x0000660000347ab9 */ /* 0x000fe20000000a00 */
[----:B------:R-:W-:Y:S01]  /*7980*/  LOP3.LUT R6, R6, 0x400, RZ, 0xc0, !PT ;  /* 0x0000040006067812 */ /* 0x000fe200078ec0ff */
[----:B------:R-:W-:Y:S01]  /*7990*/  ULOP3.LUT UR43, UR46, 0x1, URZ, 0xfc, !UPT ;  /* 0x000000012e2b7892 */ /* 0x000fe2000f8efc3f */
[----:B------:R-:W-:Y:S01]  /*79a0*/  LOP3.LUT R0, R3, 0x10, R0, 0x78, !PT ;  /* 0x0000001003007812 */ /* 0x000fe200078e7800 */
[----:B------:R-:W-:Y:S01]  /*79b0*/  ULOP3.LUT UR48, UR46, 0x2, URZ, 0xfc, !UPT ;  /* 0x000000022e307892 */ /* 0x000fe2000f8efc3f */
[----:B------:R-:W-:Y:S01]  /*79c0*/  LOP3.LUT R6, R6, 0x800, R9, 0xf8, !PT ;  /* 0x0000080006067812 */ /* 0x000fe200078ef809 */
[----:B------:R-:W-:Y:S01]  /*79d0*/  ULDC UR44, c[0x0][0xc] ;  /* 0x00000300002c7ab9 */ /* 0x000fe20000000800 */
[----:B------:R-:W-:Y:S01]  /*79e0*/  LOP3.LUT R7, R7, 0x70, R4, 0x78, !PT ;  /* 0x0000007007077812 */ /* 0x000fe200078e7804 */
[----:B------:R-:W-:Y:S01]  /*79f0*/  UMOV UR47, URZ ;  /* 0x0000003f002f7c82 */ /* 0x000fe20008000000 */
[----:B------:R-:W-:-:S02]  /*7a00*/  LOP3.LUT R17, R5, R0, RZ, 0xfc, !PT ;  /* 0x0000000005117212 */ /* 0x000fc400078efcff */
[----:B------:R-:W-:Y:S02]  /*7a10*/  LOP3.LUT R18, R6, R7, RZ, 0xfc, !PT ;  /* 0x0000000706127212 */ /* 0x000fe400078efcff */
[----:B------:R-:W-:Y:S02]  /*7a20*/  LOP3.LUT R2, R2, 0x1f, RZ, 0xc0, !PT ;  /* 0x0000001f02027812 */ /* 0x000fe400078ec0ff */
[----:B------:R-:W-:-:S07]  /*7a30*/  SEL R24, R24, 0xffffffc0, !P0 ;  /* 0xffffffc018187807 */ /* 0x000fce0004000000 */
.L_x_80:
[----:B-1----:R-:W1:Y:S01]  /*7a40*/  S2UR UR8, SR_CgaCtaId ;  /* 0x00000000000879c3 */ /* 0x002e620000008800 */
[----:B------:R-:W-:Y:S01]  /*7a50*/  ULDC UR4, c[0x0][0xda8] ;  /* 0x00036a0000047ab9 */ /* 0x000fe20000000800 */
[----:B------:R-:W-:Y:S01]  /*7a60*/  ULDC.64 UR6, c[0x0][0x3f8] ;  /* 0x0000fe0000067ab9 */ /* 0x000fe20000000a00 */
[----:B------:R-:W-:Y:S02]  /*7a70*/  UISETP.NE.AND UP1, UPT, UR4, 0x1, UPT ;  /* 0x000000010400788c */ /* 0x000fe4000bf25270 */
[----:B------:R-:W-:Y:S01]  /*7a80*/  UISETP.NE.U32.AND UP0, UPT, UR6, URZ, UPT ;  /* 0x0000003f0600728c */ /* 0x000fe2000bf05070 */
[----:B------:R-:W-:Y:S02]  /*7a90*/  UMOV UR40, 0x400 ;  /* 0x0000040000287882 */ /* 0x000fe40000000000 */
[----:B------:R-:W-:Y:S01]  /*7aa0*/  ULDC UR6, c[0x0][0xdb4] ;  /* 0x00036d0000067ab9 */ /* 0x000fe20000000800 */
[----:B------:R-:W-:Y:S02]  /*7ab0*/  UISETP.NE.AND.EX UP0, UPT, UR7, URZ, UPT, UP0 ;  /* 0x0000003f0700728c */ /* 0x000fe4000bf05300 */
[----:B------:R-:W-:Y:S01]  /*7ac0*/  UISETP.NE.AND UP2, UPT, UR6, 0x1, UPT ;  /* 0x000000010600788c */ /* 0x000fe2000bf45270 */
[----:B------:R-:W-:-:S02]  /*7ad0*/  ULDC UR7, c[0x0][0x404] ;  /* 0x0001010000077ab9 */ /* 0x000fc40000000800 */
[----:B------:R-:W-:Y:S01]  /*7ae0*/  @UP1 ULDC UR4, c[0x0][0xdac] ;  /* 0x00036b0000041ab9 */ /* 0x000fe20000000800 */
[----:B------:R-:W-:Y:S02]  /*7af0*/  USEL UR7, UR7, 0x1, UP0 ;  /* 0x0000000107077887 */ /* 0x000fe40008000000 */
[----:B------:R-:W-:Y:S02]  /*7b00*/  UIMAD.WIDE.U32 UR4, UR49, UR4, URZ ;  /* 0x00000004310472a5 */ /* 0x000fe4000f8e003f */
[----:B------:R-:W-:Y:S01]  /*7b10*/  UMOV UR45, UR49 ;  /* 0x00000031002d7c82 */ /* 0x000fe20008000000 */
[----:B------:R-:W-:Y:S02]  /*7b20*/  ULDC UR42, c[0x0][0x2e0] ;  /* 0x0000b800002a7ab9 */ /* 0x000fe40000000800 */
[----:B------:R-:W-:Y:S02]  /*7b30*/  UIMAD UR42, UR7, UR42, URZ ;  /* 0x0000002a072a72a4 */ /* 0x000fe4000f8e023f */
[----:B-1----:R-:W-:-:S02]  /*7b40*/  ULEA UR40, UR8, UR40, 0x18 ;  /* 0x0000002808287291 */ /* 0x002fc4000f8ec03f */
[----:B------:R-:W-:Y:S02]  /*7b50*/  UIADD3 UR41, UR42, 0x7f, URZ ;  /* 0x0000007f2a297890 */ /* 0x000fe4000fffe03f */
[----:B------:R-:W-:Y:S01]  /*7b60*/  UIADD3 UR10, UR40, 0x13800, URZ ;  /* 0x00013800280a7890 */ /* 0x000fe2000fffe03f */
[----:B------:R-:W-:-:S03]  /*7b70*/  @UP1 ULDC UR8, c[0x0][0xdb0] ;  /* 0x00036c0000081ab9 */ /* 0x000fc60000000800 */
[----:B------:R-:W-:Y:S02]  /*7b80*/  ULOP3.LUT UP0, URZ, UR10, 0x9f, URZ, 0xc0, !UPT ;  /* 0x0000009f0a3f7892 */ /* 0x000fe4000f80c03f */
[----:B------:R-:W-:-:S03]  /*7b90*/  @UP1 USHF.R.U32.HI UR45, URZ, UR8, UR5 ;  /* 0x000000083f2d1299 */ /* 0x000fc60008011605 */
[----:B------:R-:W-:Y:S01]  /*7ba0*/  @UP2 ULDC.64 UR8, c[0x0][0xdb8] ;  /* 0x00036e0000082ab9 */ /* 0x000fe20000000a00 */
[----:B------:R-:W-:Y:S01]  /*7bb0*/  PLOP3.LUT P0, PT, PT, PT, UP0, 0x80, 0x0 ;  /* 0x000000000000781c */ /* 0x000fe20003f0f008 */
[----:B------:R-:W-:Y:S02]  /*7bc0*/  UIMAD.WIDE.U32 UR4, UR45, UR8, URZ ;  /* 0x000000082d0472a5 */ /* 0x000fe4000f8e003f */
[----:B------:R-:W-:Y:S01]  /*7bd0*/  UMOV UR39, UR45 ;  /* 0x0000002d00277c82 */ /* 0x000fe20008000000 */
[----:B------:R-:W-:Y:S02]  /*7be0*/  USHF.R.S32.HI UR4, URZ, 0x1f, UR41 ;  /* 0x0000001f3f047899 */ /* 0x000fe40008011429 */
[----:B------:R-:W-:Y:S02]  /*7bf0*/  @UP2 USHF.R.U32.HI UR39, URZ, UR9, UR5 ;  /* 0x000000093f272299 */ /* 0x000fe40008011605 */
[----:B------:R-:W-:Y:S02]  /*7c00*/  ULEA.HI UR41, UR4, UR41, URZ, 0x7 ;  /* 0x0000002904297291 */ /* 0x000fe4000f8f383f */
[----:B------:R-:W-:-:S04]  /*7c10*/  UIADD3 UR38, -UR39, URZ, URZ ;  /* 0x0000003f27267290 */ /* 0x000fc8000fffe13f */
[----:B------:R-:W-:Y:S01]  /*7c20*/  UIMAD UR38, UR6, UR38, UR45 ;  /* 0x00000026062672a4 */ /* 0x000fe2000f8e022d */
[----:B--2---:R-:W-:Y:S11]  /*7c30*/  @!P0 BRA `(.L_x_35) ;  /* 0x0000000000408947 */ /* 0x004ff60003800000 */
[----:B------:R-:W-:Y:S01]  /*7c40*/  MOV R14, 0x0 ;  /* 0x00000000000e7802 */ /* 0x000fe20000000f00 */
[----:B------:R-:W-:Y:S01]  /*7c50*/  ULDC.64 UR4, c[0x4][0x98] ;  /* 0x0100260000047ab9 */ /* 0x000fe20000000a00 */
[----:B------:R-:W-:Y:S01]  /*7c60*/  ULDC.64 UR6, c[0x4][0xa0] ;  /* 0x0100280000067ab9 */ /* 0x000fe20000000a00 */
[----:B------:R-:W-:Y:S01]  /*7c70*/  IMAD.U32 R4, RZ, RZ, UR4 ;  /* 0x00000004ff047e24 */ /* 0x000fe2000f8e00ff */
[----:B------:R-:W-:Y:S01]  /*7c80*/  MOV R12, 0x1 ;  /* 0x00000001000c7802 */ /* 0x000fe20000000f00 */
[----:B------:R-:W-:Y:S01]  /*7c90*/  IMAD.U32 R5, RZ, RZ, UR5 ;  /* 0x00000005ff057e24 */ /* 0x000fe2000f8e00ff */
[----:B------:R-:W1:Y:S01]  /*7ca0*/  LDC.64 R14, c[0x4][R14] ;  /* 0x010000000e0e7b82 */ /* 0x000e620000000a00 */
[----:B------:R-:W-:Y:S01]  /*7cb0*/  ULDC.64 UR4, c[0x4][0x8] ;  /* 0x0100020000047ab9 */ /* 0x000fe20000000a00 */
[----:B------:R-:W-:Y:S02]  /*7cc0*/  IMAD.U32 R6, RZ, RZ, UR6 ;  /* 0x00000006ff067e24 */ /* 0x000fe4000f8e00ff */
[----:B------:R-:W-:-:S02]  /*7cd0*/  IMAD.U32 R7, RZ, RZ, UR7 ;  /* 0x00000007ff077e24 */ /* 0x000fc4000f8e00ff */
[----:B------:R-:W-:Y:S02]  /*7ce0*/  IMAD.U32 R10, RZ, RZ, UR4 ;  /* 0x00000004ff0a7e24 */ /* 0x000fe4000f8e00ff */
[----:B------:R-:W-:Y:S02]  /*7cf0*/  IMAD.U32 R11, RZ, RZ, UR5 ;  /* 0x00000005ff0b7e24 */ /* 0x000fe4000f8e00ff */
[----:B------:R-:W-:Y:S02]  /*7d00*/  IMAD.MOV.U32 R8, RZ, RZ, 0x70 ;  /* 0x00000070ff087424 */ /* 0x000fe400078e00ff */
[----:B------:R-:W-:-:S07]  /*7d10*/  IMAD.MOV.U32 R13, RZ, RZ, RZ ;  /* 0x000000ffff0d7224 */ /* 0x000fce00078e00ff */
[----:B------:R-:W-:-:S07]  /*7d20*/  LEPC R20, `(.L_x_35) ;  /* 0x000000001014794e */ /* 0x000fce0000000000 */
[----:B-1----:R-:W-:Y:S05]  /*7d30*/  CALL.ABS.NOINC R14 ;  /* 0x000000000e007343 */ /* 0x002fea0003c00000 */
.L_x_35:
[----:B------:R-:W-:-:S06]  /*7d40*/  UIADD3 UR4, UR40, 0x9000, URZ ;  /* 0x0000900028047890 */ /* 0x000fcc000fffe03f */
[----:B------:R-:W-:-:S05]  /*7d50*/  IMAD.U32 R25, RZ, RZ, UR4 ;  /* 0x00000004ff197e24 */ /* 0x000fca000f8e00ff */
[----:B------:R-:W-:-:S04]  /*7d60*/  LOP3.LUT P0, RZ, R25, 0x9f, RZ, 0xc0, !PT ;  /* 0x0000009f19ff7812 */ /* 0x000fc8000780c0ff */
[----:B------:R-:W-:-:S09]  /*7d70*/  P2R R0, PR, RZ, 0x1 ;  /* 0x00000001ff007803 */ /* 0x000fd20000000000 */
[----:B------:R-:W-:Y:S05]  /*7d80*/  @!P0 BRA `(.L_x_36) ;  /* 0x0000000000408947 */ /* 0x000fea0003800000 */
[----:B------:R-:W-:Y:S01]  /*7d90*/  MOV R14, 0x0 ;  /* 0x00000000000e7802 */ /* 0x000fe20000000f00 */
[----:B------:R-:W-:Y:S01]  /*7da0*/  ULDC.64 UR4, c[0x4][0x98] ;  /* 0x0100260000047ab9 */ /* 0x000fe20000000a00 */
[----:B------:R-:W-:Y:S01]  /*7db0*/  ULDC.64 UR6, c[0x4][0xa0] ;  /* 0x0100280000067ab9 */ /* 0x000fe20000000a00 */
[----:B------:R-:W-:Y:S02]  /*7dc0*/  IMAD.U32 R4, RZ, RZ, UR4 ;  /* 0x00000004ff047e24 */ /* 0x000fe4000f8e00ff */
        /* <DEDUP_REMOVED lines=8> */
[----:B------:R-:W-:Y:S02]  /*7e50*/  IMAD.MOV.U32 R12, RZ, RZ, 0x1 ;  /* 0x00000001ff0c7424 */ /* 0x000fe400078e00ff */
[----:B------:R-:W-:-:S07]  /*7e60*/  IMAD.MOV.U32 R13, RZ, RZ, RZ ;  /* 0x000000ffff0d7224 */ /* 0x000fce00078e00ff */
[----:B------:R-:W-:-:S07]  /*7e70*/  LEPC R20, `(.L_x_36) ;  /* 0x000000001014794e */ /* 0x000fce0000000000 */
[----:B-1----:R-:W-:Y:S05]  /*7e80*/  CALL.ABS.NOINC R14 ;  /* 0x000000000e007343 */ /* 0x002fea0003c00000 */
.L_x_36:
[----:B------:R-:W-:-:S04]  /*7e90*/  UIADD3 UR4, UR40, 0x3000, URZ ;  /* 0x0000300028047890 */ /* 0x000fc8000fffe03f */
[----:B------:R-:W-:-:S06]  /*7ea0*/  ULOP3.LUT UP0, URZ, UR4, 0x3ff, URZ, 0xc0, !UPT ;  /* 0x000003ff043f7892 */ /* 0x000fcc000f80c03f */
[----:B------:R-:W-:-:S13]  /*7eb0*/  PLOP3.LUT P0, PT, PT, PT, UP0, 0x80, 0x0 ;  /* 0x000000000000781c */ /* 0x000fda0003f0f008 */
        /* <DEDUP_REMOVED lines=8> */
[----:B------:R-:W-:Y:S01]  /*7f40*/  IMAD.U32 R6, RZ, RZ, UR6 ;  /* 0x00000006ff067e24 */ /* 0x000fe2000f8e00ff */
[----:B------:R-:W-:Y:S01]  /*7f50*/  MOV R11, UR5 ;  /* 0x00000005000b7c02 */ /* 0x000fe20008000f00 */
[----:B------:R-:W-:-:S02]  /*7f60*/  IMAD.U32 R7, RZ, RZ, UR7 ;  /* 0x00000007ff077e24 */ /* 0x000fc4000f8e00ff */
[----:B------:R-:W-:Y:S02]  /*7f70*/  IMAD.U32 R10, RZ, RZ, UR4 ;  /* 0x00000004ff0a7e24 */ /* 0x000fe4000f8e00ff */
[----:B------:R-:W-:Y:S02]  /*7f80*/  IMAD.MOV.U32 R8, RZ, RZ, 0x70 ;  /* 0x00000070ff087424 */ /* 0x000fe400078e00ff */
[----:B------:R-:W-:Y:S02]  /*7f90*/  IMAD.MOV.U32 R12, RZ, RZ, 0x1 ;  /* 0x00000001ff0c7424 */ /* 0x000fe400078e00ff */
[----:B------:R-:W-:-:S07]  /*7fa0*/  IMAD.MOV.U32 R13, RZ, RZ, RZ ;  /* 0x000000ffff0d7224 */ /* 0x000fce00078e00ff */
[----:B------:R-:W-:-:S07]  /*7fb0*/  LEPC R20, `(.L_x_37) ;  /* 0x000000001014794e */ /* 0x000fce0000000000 */
[----:B-1----:R-:W-:Y:S05]  /*7fc0*/  CALL.ABS.NOINC R14 ;  /* 0x000000000e007343 */ /* 0x002fea0003c00000 */
.L_x_37:
[----:B------:R-:W-:-:S13]  /*7fd0*/  LOP3.LUT P6, RZ, R25, 0x9f, RZ, 0xc0, !PT ;  /* 0x0000009f19ff7812 */ /* 0x000fda00078cc0ff */
        /* <DEDUP_REMOVED lines=17> */
.L_x_38:
[----:B------:R-:W-:Y:S01]  /*80f0*/  ULDC.64 UR4, c[0x0][0x9f8] ;  /* 0x00027e0000047ab9 */ /* 0x000fe20000000a00 */
[----:B------:R-:W-:Y:S01]  /*8100*/  IMAD.U32 R7, RZ, RZ, UR39 ;  /* 0x00000027ff077e24 */ /* 0x000fe2000f8e00ff */
[----:B------:R-:W-:Y:S01]  /*8110*/  ISETP.NE.U32.AND P0, PT, RZ, UR4, PT ;  /* 0x00000004ff007c0c */ /* 0x000fe2000bf05070 */
[----:B------:R-:W-:Y:S01]  /*8120*/  IMAD.U32 R3, RZ, RZ, UR39 ;  /* 0x00000027ff037e24 */ /* 0x000fe2000f8e00ff */
[----:B------:R-:W1:Y:S02]  /*8130*/  LDC R0, c[0x0][0x428] ;  /* 0x00010a00ff007b82 */ /* 0x000e640000000800 */
[----:B------:R-:W-:-:S13]  /*8140*/  ISETP.NE.AND.EX P0, PT, RZ, UR5, PT, P0 ;  /* 0x00000005ff007c0c */ /* 0x000fda000bf05300 */
[----:B------:R-:W2:Y:S02]  /*8150*/  @P0 LDC.64 R4, c[0x0][0x9f8] ;  /* 0x00027e00ff040b82 */ /* 0x000ea40000000a00 */
[----:B--2---:R-:W-:-:S06]  /*8160*/  @P0 IMAD.WIDE R4, R7, 0x4, R4 ;  /* 0x0000000407040825 */ /* 0x004fcc00078e0204 */
[----:B------:R-:W2:Y:S01]  /*8170*/  LDC R7, c[0x0][0xda8] ;  /* 0x00036a00ff077b82 */ /* 0x000ea20000000800 */
[----:B------:R3:W4:Y:S01]  /*8180*/  @P0 LDG.E R3, desc[UR50][R4.64] ;  /* 0x0000003204030981 */ /* 0x000722000c1e1900 */
[----:B-1----:R-:W-:Y:S01]  /*8190*/  ISETP.NE.AND P0, PT, R0, 0x1, PT ;  /* 0x000000010000780c */ /* 0x002fe20003f05270 */
[----:B------:R-:W-:Y:S01]  /*81a0*/  IMAD R8, RZ, RZ, -UR45 ;  /* 0x8000002dff087e24 */ /* 0x000fe2000f8e02ff */
[----:B------:R-:W-:Y:S01]  /*81b0*/  ISETP.NE.AND P2, PT, R23, RZ, PT ;  /* 0x000000ff1700720c */ /* 0x000fe20003f45270 */
[----:B------:R-:W-:Y:S01]  /*81c0*/  UMOV UR36, URZ ;  /* 0x0000003f00247c82 */ /* 0x000fe20008000000 */
[----:B------:R-:W-:Y:S01]  /*81d0*/  UMOV UR4, 0x20 ;  /* 0x0000002000047882 */ /* 0x000fe20000000000 */
[----:B------:R-:W-:Y:S01]  /*81e0*/  UMOV UR6, UR38 ;  /* 0x0000002600067c82 */ /* 0x000fe20008000000 */
[----:B------:R-:W-:Y:S01]  /*81f0*/  UMOV UR7, UR39 ;  /* 0x0000002700077c82 */ /* 0x000fe20008000000 */
[----:B------:R-:W-:Y:S01]  /*8200*/  UMOV UR8, 0x40 ;  /* 0x0000004000087882 */ /* 0x000fe20000000000 */
[----:B------:R-:W-:Y:S01]  /*8210*/  UMOV UR10, UR38 ;  /* 0x00000026000a7c82 */ /* 0x000fe20008000000 */
[----:B---3--:R-:W1:Y:S01]  /*8220*/  LDC.64 R4, c[0x0][0x3f8] ;  /* 0x0000fe00ff047b82 */ /* 0x008e620000000a00 */
[----:B------:R-:W-:Y:S01]  /*8230*/  UMOV UR11, UR39 ;  /* 0x00000027000b7c82 */ /* 0x000fe20008000000 */
[----:B------:R-:W-:Y:S01]  /*8240*/  UMOV UR14, 0xffffffff ;  /* 0xffffffff000e7882 */ /* 0x000fe20000000000 */
[----:B------:R-:W-:-:S03]  /*8250*/  IMAD.U32 R20, RZ, RZ, UR38 ;  /* 0x00000026ff147e24 */ /* 0x000fc6000f8e00ff */
[----:B------:R-:W-:Y:S02]  /*8260*/  VOTEU.ALL UP1, P2 ;  /* 0x00000000003f7886 */ /* 0x000fe40001020000 */
[----:B------:R-:W3:Y:S01]  /*8270*/  @P0 LDC R0, c[0x0][0x42c] ;  /* 0x00010b00ff000b82 */ /* 0x000ee20000000800 */
[----:B--2---:R-:W-:Y:S02]  /*8280*/  IMAD R8, R7, R8, UR49 ;  /* 0x0000003107087e24 */ /* 0x004fe4000f8e0208 */
[----:B------:R-:W-:Y:S02]  /*8290*/  @!UP1 UIADD3 UR12, UP0, UR52, 0x270, URZ ;  /* 0x00000270340c9890 */ /* 0x000fe4000ff1e03f */
[----:B------:R-:W-:-:S03]  /*82a0*/  IMAD R8, R8, 0xc0, RZ ;  /* 0x000000c008087824 */ /* 0x000fc600078e02ff */
[----:B------:R-:W2:Y:S01]  /*82b0*/  @P0 LDC R7, c[0x0][0x430] ;  /* 0x00010c00ff070b82 */ /* 0x000ea20000000800 */
[----:B------:R-:W-:Y:S01]  /*82c0*/  @!UP1 UIADD3.X UR13, URZ, UR53, URZ, UP0, !UPT ;  /* 0x000000353f0d9290 */ /* 0x000fe200087fe43f */
[----:B------:R-:W-:Y:S02]  /*82d0*/  R2UR UR37, R8 ;  /* 0x00000000082572ca */ /* 0x000fe400000e0000 */
[----:B-1----:R-:W-:-:S04]  /*82e0*/  ISETP.NE.U32.AND P1, PT, R4, RZ, PT ;  /* 0x000000ff0400720c */ /* 0x002fc80003f25070 */
[----:B------:R-:W-:Y:S01]  /*82f0*/  ISETP.NE.AND.EX P1, PT, R5, RZ, PT, P1 ;  /* 0x000000ff0500720c */ /* 0x000fe20003f25310 */
[----:B---3--:R-:W-:-:S06]  /*8300*/  @P0 IMAD.HI.U32 R0, R0, UR38, RZ ;  /* 0x0000002600000c27 */ /* 0x008fcc000f8e00ff */
[----:B------:R-:W-:Y:S01]  /*8310*/  UMOV UR5, UR37 ;  /* 0x0000002500057c82 */ /* 0x000fe20008000000 */
[----:B------:R-:W-:Y:S01]  /*8320*/  UMOV UR9, UR37 ;  /* 0x0000002500097c82 */ /* 0x000fe20008000000 */
[----:B------:R1:W-:Y:S01]  /*8330*/  @!UP1 UTMAPF.L2.4D [UR36], [UR12] ;  /* 0x000000240c0095b8 */ /* 0x0003e20008018000 */
[----:B--2---:R-:W-:Y:S01]  /*8340*/  @P0 SHF.R.U32.HI R20, RZ, R7, R0 ;  /* 0x00000007ff140219 */ /* 0x004fe20000011600 */
[----:B------:R1:W-:Y:S01]  /*8350*/  @!UP1 UTMAPF.L2.4D [UR4], [UR12] ;  /* 0x000000040c0095b8 */ /* 0x0003e20008018000 */
[----:B------:R1:W-:Y:S01]  /*8360*/  @!UP1 UTMAPF.L2.4D [UR8], [UR12] ;  /* 0x000000080c0095b8 */ /* 0x0003e20008018000 */
[----:B----4-:R-:W-:Y:S02]  /*8370*/  SHF.R.S32.HI R0, RZ, 0x1f, R3 ;  /* 0x0000001fff007819 */ /* 0x010fe40000011403 */
[----:B------:R-:W-:Y:S01]  /*8380*/  SEL R6, R3, RZ, !P1 ;  /* 0x000000ff03067207 */ /* 0x000fe20004800000 */
[----:B-1----:R-:W-:Y:S06]  /*8390*/  BRA.DIV UR14, `(.L_x_39) ;  /* 0x000000220e887947 */ /* 0x002fec000b800000 */
[----:B------:R1:W2:Y:S02]  /*83a0*/  SHFL.IDX PT, R14, R22, RZ, 0x1f ;  /* 0x00001fff160e7589 */ /* 0x0002a400000e0000 */
.L_x_96:
[----:B--2---:R-:W-:Y:S02]  /*83b0*/  ISETP.NE.AND P0, PT, R14, RZ, PT ;  /* 0x000000ff0e00720c */ /* 0x004fe40003f05270 */
[----:B------:R-:W-:Y:S02]  /*83c0*/  PLOP3.LUT P6, PT, PT, PT, PT, 0x8, 0x0 ;  /* 0x000000000000781c */ /* 0x000fe40003fce170 */
[----:B------:R-:W-:-:S09]  /*83d0*/  MOV R12, R6 ;  /* 0x00000006000c7202 */ /* 0x000fd20000000f00 */
[----:B------:R-:W-:Y:S05]  /*83e0*/  @P0 BRA `(.L_x_40) ;  /* 0x0000000400f80947 */ /* 0x000fea0003800000 */
[----:B------:R-:W-:-:S06]  /*83f0*/  ULEA.HI.SX32 UR4, UR41, 0xffffffff, 0x19 ;  /* 0xffffffff29047891 */ /* 0x000fcc000f8fca3f */
[----:B------:R-:W-:Y:S01]  /*8400*/  IMAD.U32 R9, RZ, RZ, UR4 ;  /* 0x00000004ff097e24 */ /* 0x000fe2000f8e00ff */
[----:B------:R-:W-:-:S03]  /*8410*/  UMOV UR4, 0xffffffff ;  /* 0xffffffff00047882 */ /* 0x000fc60000000000 */
[----:B------:R-:W-:Y:S05]  /*8420*/  BRA.DIV UR4, `(.L_x_41) ;  /* 0x0000002204847947 */ /* 0x000fea000b800000 */
[----:B------:R-:W-:-:S13]  /*8430*/  ELECT P6, URZ, PT ;  /* 0x00000000003f782f */ /* 0x000fda00038c0000 */
.L_x_99:
[----:B------:R-:W-:Y:S05]  /*8440*/  @!P6 BRA `(.L_x_42) ;  /* 0x000000040064e947 */ /* 0x000fea0003800000 */
[----:B------:R-:W-:Y:S01]  /*8450*/  IMAD.MOV.U32 R12, RZ, RZ, R3 ;  /* 0x000000ffff0c7224 */ /* 0x000fe200078e0003 */
[----:B------:R-:W-:Y:S06]  /*8460*/  @!P1 BRA `(.L_x_43) ;  /* 0x0000000000489947 */ /* 0x000fec0003800000 */
[----:B------:R-:W2:Y:S01]  /*8470*/  LDC R10, c[0x0][0x41c] ;  /* 0x00010700ff0a7b82 */ /* 0x000ea20000000800 */
[----:B------:R-:W-:Y:S01]  /*8480*/  IMAD.MOV.U32 R11, RZ, RZ, R9 ;  /* 0x000000ffff0b7224 */ /* 0x000fe200078e0009 */
[----:B------:R-:W-:Y:S02]  /*8490*/  ULDC.64 UR4, c[0x0][0x408] ;  /* 0x0001020000047ab9 */ /* 0x000fe40000000a00 */
[----:B------:R-:W-:-:S04]  /*84a0*/  IMAD R12, R0, UR4, RZ ;  /* 0x00000004000c7c24 */ /* 0x000fc8000f8e02ff */
[----:B------:R-:W-:Y:S01]  /*84b0*/  IMAD R13, R3, UR5, R12 ;  /* 0x00000005030d7c24 */ /* 0x000fe2000f8e020c */
[----:B--2---:R-:W-:-:S13]  /*84c0*/  ISETP.NE.AND P0, PT, R10, 0x1, PT ;  /* 0x000000010a00780c */ /* 0x004fda0003f05270 */
[----:B------:R-:W2:Y:S02]  /*84d0*/  @P0 LDC.64 R6, c[0x0][0x420] ;  /* 0x00010800ff060b82 */ /* 0x000ea40000000a00 */
[----:B--2---:R-:W-:-:S05]  /*84e0*/  @P0 IMAD.HI.U32 R6, R9, R6, RZ ;  /* 0x0000000609060227 */ /* 0x004fca00078e00ff */
[----:B------:R-:W-:-:S04]  /*84f0*/  @P0 SHF.R.U32.HI R11, RZ, R7, R6 ;  /* 0x00000007ff0b0219 */ /* 0x000fc80000011606 */
[--C-:B------:R-:W-:Y:S01]  /*8500*/  SHF.R.S32.HI R7, RZ, 0x1f, R11.reuse ;  /* 0x0000001fff077819 */ /* 0x100fe2000001140b */
[----:B------:R-:W-:-:S04]  /*8510*/  IMAD.MOV.U32 R6, RZ, RZ, R11 ;  /* 0x000000ffff067224 */ /* 0x000fc800078e000b */
[----:B------:R-:W-:-:S04]  /*8520*/  IMAD.WIDE.U32 R6, R3, UR4, R6 ;  /* 0x0000000403067c25 */ /* 0x000fc8000f8e0006 */
[----:B------:R-:W-:Y:S01]  /*8530*/  IMAD.IADD R7, R7, 0x1, R13 ;  /* 0x0000000107077824 */ /* 0x000fe200078e020d */
[----:B------:R-:W-:-:S04]  /*8540*/  LEA R4, P0, R6, R4, 0x2 ;  /* 0x0000000406047211 */ /* 0x000fc800078010ff */
[----:B------:R-:W-:-:S05]  /*8550*/  LEA.HI.X R5, R6, R5, R7, 0x2, P0 ;  /* 0x0000000506057211 */ /* 0x000fca00000f1407 */
[----:B------:R2:W5:Y:S01]  /*8560*/  LDG.E R12, desc[UR50][R4.64] ;  /* 0x00000032040c7981 */ /* 0x000562000c1e1900 */
[----:B------:R-:W-:-:S04]  /*8570*/  IMAD.MOV R6, RZ, RZ, -R11 ;  /* 0x000000ffff067224 */ /* 0x000fc800078e0a0b */
[----:B------:R-:W-:-:S07]  /*8580*/  IMAD R9, R10, R6, R9 ;  /* 0x000000060a097224 */ /* 0x000fce00078e0209 */
.L_x_43:
[----:B------:R-:W-:Y:S02]  /*8590*/  LEA R7, R19, UR40, 0x3 ;  /* 0x0000002813077c11 */ /* 0x000fe4000f8e18ff */
[----:B--2---:R-:W-:Y:S02]  /*85a0*/  SHF.L.U32 R4, R16, 0x1f, RZ ;  /* 0x0000001f10047819 */ /* 0x004fe400000006ff */
[----:B------:R-:W-:Y:S02]  /*85b0*/  ISETP.NE.AND P0, PT, R23, RZ, PT ;  /* 0x000000ff1700720c */ /* 0x000fe40003f05270 */
[----:B------:R-:W2:Y:S02]  /*85c0*/  SYNCS.PHASECHK.TRANS64.TRYWAIT P3, [R7+URZ+0x19c80], R4 ;  /* 0x019c8004070075a7 */ /* 0x000ea4000806017f */
[----:B--2---:R-:W-:Y:S09]  /*85d0*/  @!P3 BRA `(.L_x_44) ;  /* 0x000000200038b947 */ /* 0x004ff20003800000 */
.L_x_100:
[----:B------:R-:W-:Y:S05]  /*85e0*/  @P0 BRA `(.L_x_45) ;  /* 0x0000000000140947 */ /* 0x000fea0003800000 */
[----:B------:R-:W-:Y:S01]  /*85f0*/  ISETP.NE.AND P3, PT, R2, RZ, PT ;  /* 0x000000ff0200720c */ /* 0x000fe20003f65270 */
[----:B------:R-:W-:-:S04]  /*8600*/  IMAD.MOV.U32 R5, RZ, RZ, 0x3000 ;  /* 0x00003000ff057424 */ /* 0x000fc800078e00ff */
[----:B------:R3:W-:Y:S08]  /*8610*/  SYNCS.ARRIVE.TRANS64 RZ, [R7+URZ+0x19c70], R5 ;  /* 0x019c700507ff79a7 */ /* 0x0007f0000800003f */
[----:B------:R-:W-:Y:S05]  /*8620*/  @!P3 BRA `(.L_x_45) ;  /* 0x000000000004b947 */ /* 0x000fea0003800000 */
[----:B------:R-:W-:Y:S01]  /*8630*/  BPT.TRAP 0x1 ;  /* 0x000000040000795c */ /* 0x000fe20000300000 */
.L_x_45:
[----:B------:R-:W-:Y:S01]  /*8640*/  IMAD.U32 R6, RZ, RZ, UR40 ;  /* 0x00000028ff067e24 */ /* 0x000fe2000f8e00ff */
[----:B------:R-:W-:Y:S01]  /*8650*/  R2UR UR9, R7 ;  /* 0x00000000070972ca */ /* 0x000fe200000e0000 */
[----:B------:R-:W-:Y:S01]  /*8660*/  IMAD.SHL.U32 R9, R9, 0x80, RZ ;  /* 0x0000008009097824 */ /* 0x000fe200078e00ff */
[----:B------:R-:W-:Y:S01]  /*8670*/  UIADD3 UR4, UP0, UR52, 0x470, URZ ;  /* 0x0000047034047890 */ /* 0x000fe2000ff1e03f */
[----:B---3--:R-:W-:Y:S01]  /*8680*/  IMAD R5, R19, 0x3000, R6 ;  /* 0x0000300013057824 */ /* 0x008fe200078e0206 */
[----:B------:R-:W-:Y:S01]  /*8690*/  R2UR UR12, R20 ;  /* 0x00000000140c72ca */ /* 0x000fe200000e0000 */
[----:B------:R-:W-:Y:S01]  /*86a0*/  UMOV UR10, URZ ;  /* 0x0000003f000a7c82 */ /* 0x000fe20008000000 */
[----:B-----5:R-:W-:Y:S01]  /*86b0*/  R2UR UR13, R12 ;  /* 0x000000000c0d72ca */ /* 0x020fe200000e0000 */
[----:B------:R-:W-:Y:S01]  /*86c0*/  UIADD3.X UR5, URZ, UR53, URZ, UP0, !UPT ;  /* 0x000000353f057290 */ /* 0x000fe200087fe43f */
[----:B------:R-:W-:Y:S01]  /*86d0*/  R2UR UR15, R5 ;  /* 0x00000000050f72ca */ /* 0x000fe200000e0000 */
[----:B------:R-:W-:Y:S01]  /*86e0*/  UMOV UR6, 0x0 ;  /* 0x0000000000067882 */ /* 0x000fe20000000000 */
[----:B------:R-:W-:Y:S01]  /*86f0*/  R2UR UR11, R9 ;  /* 0x00000000090b72ca */ /* 0x000fe200000e0000 */
[----:B------:R-:W-:Y:S01]  /*8700*/  UMOV UR7, 0x14f00000 ;  /* 0x14f0000000077882 */ /* 0x000fe20000000000 */
[----:B------:R-:W-:Y:S01]  /*8710*/  UMOV UR16, 0x20 ;  /* 0x0000002000107882 */ /* 0x000fe20000000000 */
[----:B------:R-:W-:-:S08]  /*8720*/  UIADD3 UR9, UR9, 0x19c70, URZ ;  /* 0x00019c7009097890 */ /* 0x000fd0000fffe03f */
[----:B------:R-:W-:Y:S02]  /*8730*/  UIADD3 UR8, UR15, 0x9000, URZ ;  /* 0x000090000f087890 */ /* 0x000fe4000fffe03f */
[----:B------:R-:W-:Y:S02]  /*8740*/  UIADD3 UR14, UR15, 0xa000, URZ ;  /* 0x0000a0000f0e7890 */ /* 0x000fe4000fffe03f */
[----:B------:R-:W-:-:S05]  /*8750*/  UIADD3 UR15, UR15, 0xb000, URZ ;  /* 0x0000b0000f0f7890 */ /* 0x000fca000fffe03f */
[----:B------:R3:W-:Y:S02]  /*8760*/  UTMALDG.4D [UR8], [UR4], desc[UR6] ;  /* 0x00000608040075b4 */ /* 0x0007e40008019000 */
[----:B---3--:R-:W-:Y:S01]  /*8770*/  UMOV UR8, UR14 ;  /* 0x0000000e00087c82 */ /* 0x008fe20008000000 */
[----:B------:R-:W-:Y:S01]  /*8780*/  UMOV UR10, UR16 ;  /* 0x00000010000a7c82 */ /* 0x000fe20008000000 */
[----:B------:R-:W-:Y:S01]  /*8790*/  UMOV UR14, 0x40 ;  /* 0x00000040000e7882 */ /* 0x000fe20000000000 */
[----:B------:R3:W-:Y:S02]  /*87a0*/  UTMALDG.4D [UR8], [UR4], desc[UR6] ;  /* 0x00000608040075b4 */ /* 0x0007e40008019000 */
[----:B---3--:R-:W-:Y:S01]  /*87b0*/  UMOV UR8, UR15 ;  /* 0x0000000f00087c82 */ /* 0x008fe20008000000 */
[----:B------:R-:W-:Y:S02]  /*87c0*/  UMOV UR10, UR14 ;  /* 0x0000000e000a7c82 */ /* 0x000fe40008000000 */
[----:B------:R3:W-:Y:S01]  /*87d0*/  UTMALDG.4D [UR8], [UR4], desc[UR6] ;  /* 0x00000608040075b4 */ /* 0x0007e20008019000 */
[----:B------:R-:W4:Y:S02]  /*87e0*/  SYNCS.PHASECHK.TRANS64.TRYWAIT P3, [R7+URZ+0x19c40], R4 ;  /* 0x019c4004070075a7 */ /* 0x000f24000806017f */
[----:B---34-:R-:W-:Y:S05]  /*87f0*/  @!P3 BRA `(.L_x_46) ;  /* 0x0000001c00c4b947 */ /* 0x018fea0003800000 */
.L_x_101:
[----:B------:R-:W-:Y:S05]  /*8800*/  @P0 BRA `(.L_x_47) ;  /* 0x0000000000140947 */ /* 0x000fea0003800000 */
[----:B------:R-:W-:Y:S01]  /*8810*/  ISETP.NE.AND P0, PT, R2, RZ, PT ;  /* 0x000000ff0200720c */ /* 0x000fe20003f05270 */
[----:B--23--:R-:W-:-:S04]  /*8820*/  IMAD.MOV.U32 R4, RZ, RZ, 0x3000 ;  /* 0x00003000ff047424 */ /* 0x00cfc800078e00ff */
[----:B------:R4:W-:Y:S08]  /*8830*/  SYNCS.ARRIVE.TRANS64 RZ, [R7+URZ+0x19c30], R4 ;  /* 0x019c300407ff79a7 */ /* 0x0009f0000800003f */
[----:B------:R-:W-:Y:S05]  /*8840*/  @!P0 BRA `(.L_x_47) ;  /* 0x0000000000048947 */ /* 0x000fea0003800000 */
[----:B------:R-:W-:Y:S01]  /*8850*/  BPT.TRAP 0x1 ;  /* 0x000000040000795c */ /* 0x000fe20000300000 */
.L_x_47:
[----:B------:R-:W-:Y:S01]  /*8860*/  R2UR UR15, R5 ;  /* 0x00000000050f72ca */ /* 0x000fe200000e0000 */
[----:B------:R-:W-:Y:S01]  /*8870*/  UIADD3 UR4, UP0, UR52, 0x370, URZ ;  /* 0x0000037034047890 */ /* 0x000fe2000ff1e03f */
[----:B------:R-:W-:Y:S01]  /*8880*/  R2UR UR9, R7 ;  /* 0x00000000070972ca */ /* 0x000fe200000e0000 */
[----:B------:R-:W-:Y:S01]  /*8890*/  UMOV UR10, URZ ;  /* 0x0000003f000a7c82 */ /* 0x000fe20008000000 */
[----:B------:R-:W-:Y:S01]  /*88a0*/  R2UR UR11, R9 ;  /* 0x00000000090b72ca */ /* 0x000fe200000e0000 */
[----:B------:R-:W-:Y:S01]  /*88b0*/  UIADD3.X UR5, URZ, UR53, URZ, UP0, !UPT ;  /* 0x000000353f057290 */ /* 0x000fe200087fe43f */
[----:B------:R-:W-:Y:S01]  /*88c0*/  R2UR UR12, R20 ;  /* 0x00000000140c72ca */ /* 0x000fe200000e0000 */
[----:B------:R-:W-:Y:S01]  /*88d0*/  UMOV UR6, 0x0 ;  /* 0x0000000000067882 */ /* 0x000fe20000000000 */
[----:B------:R-:W-:Y:S01]  /*88e0*/  R2UR UR13, R12 ;  /* 0x000000000c0d72ca */ /* 0x000fe200000e0000 */
[----:B------:R-:W-:Y:S01]  /*88f0*/  UMOV UR7, 0x14f00000 ;  /* 0x14f0000000077882 */ /* 0x000fe20000000000 */
[----:B------:R-:W-:-:S03]  /*8900*/  UMOV UR16, 0x20 ;  /* 0x0000002000107882 */ /* 0x000fc60000000000 */
[----:B------:R-:W-:Y:S02]  /*8910*/  UIADD3 UR8, UR15, 0x13800, URZ ;  /* 0x000138000f087890 */ /* 0x000fe4000fffe03f */
[----:B------:R-:W-:Y:S02]  /*8920*/  UIADD3 UR9, UR9, 0x19c30, URZ ;  /* 0x00019c3009097890 */ /* 0x000fe4000fffe03f */
[----:B------:R-:W-:Y:S02]  /*8930*/  UIADD3 UR14, UR15, 0x14800, URZ ;  /* 0x000148000f0e7890 */ /* 0x000fe4000fffe03f */
[----:B------:R-:W-:-:S05]  /*8940*/  UIADD3 UR15, UR15, 0x15800, URZ ;  /* 0x000158000f0f7890 */ /* 0x000fca000fffe03f */
[----:B------:R5:W-:Y:S02]  /*8950*/  UTMALDG.4D [UR8], [UR4], desc[UR6] ;  /* 0x00000608040075b4 */ /* 0x000be40008019000 */
[----:B-----5:R-:W-:Y:S01]  /*8960*/  UMOV UR8, UR14 ;  /* 0x0000000e00087c82 */ /* 0x020fe20008000000 */
[----:B------:R-:W-:Y:S01]  /*8970*/  UMOV UR10, UR16 ;  /* 0x00000010000a7c82 */ /* 0x000fe20008000000 */
[----:B------:R-:W-:Y:S01]  /*8980*/  UMOV UR14, 0x40 ;  /* 0x00000040000e7882 */ /* 0x000fe20000000000 */
[----:B------:R5:W-:Y:S02]  /*8990*/  UTMALDG.4D [UR8], [UR4], desc[UR6] ;  /* 0x00000608040075b4 */ /* 0x000be40008019000 */
[----:B-----5:R-:W-:Y:S01]  /*89a0*/  UMOV UR8, UR15 ;  /* 0x0000000f00087c82 */ /* 0x020fe20008000000 */
[----:B------:R-:W-:Y:S02]  /*89b0*/  UMOV UR10, UR14 ;  /* 0x0000000e000a7c82 */ /* 0x000fe40008000000 */
[----:B------:R1:W-:Y:S02]  /*89c0*/  UTMALDG.4D [UR8], [UR4], desc[UR6] ;  /* 0x00000608040075b4 */ /* 0x0003e40008019000 */
[----:B-1----:R-:W-:Y:S01]  /*89d0*/  NOP ;  /* 0x0000000000007918 */ /* 0x002fe20000000000 */
.L_x_42:
[----:B------:R-:W-:Y:S05]  /*89e0*/  WARPSYNC.ALL ;  /* 0x0000000000007948 */ /* 0x000fea0003800000 */
[----:B------:R-:W-:Y:S01]  /*89f0*/  ELECT P0, URZ, PT ;  /* 0x00000000003f782f */ /* 0x000fe20003800000 */
[----:B------:R-:W-:Y:S01]  /*8a00*/  BAR.SYNC.DEFER_BLOCKING 0x8, 0x1a0 ;  /* 0x0206800000007b1d */ /* 0x000fe20000010000 */
[----:B------:R-:W-:Y:S02]  /*8a10*/  UIADD3 UR4, UP0, UR52, 0x270, URZ ;  /* 0x0000027034047890 */ /* 0x000fe4000ff1e03f */
[----:B------:R-:W-:Y:S02]  /*8a20*/  UIADD3 UR8, UR40, 0xf000, URZ ;  /* 0x0000f00028087890 */ /* 0x000fe4000fffe03f */
[----:B------:R-:W-:-:S02]  /*8a30*/  UIADD3 UR9, UR40, 0x19c00, URZ ;  /* 0x00019c0028097890 */ /* 0x000fc4000fffe03f */
[----:B------:R-:W-:Y:S02]  /*8a40*/  UIADD3.X UR5, URZ, UR53, URZ, UP0, !UPT ;  /* 0x000000353f057290 */ /* 0x000fe400087fe43f */
[----:B------:R-:W-:Y:S02]  /*8a50*/  UIADD3 UR24, UR40, 0x10800, URZ ;  /* 0x0001080028187890 */ /* 0x000fe4000fffe03f */
[----:B------:R-:W-:Y:S01]  /*8a60*/  UIADD3 UR16, UR40, 0x12000, URZ ;  /* 0x0001200028107890 */ /* 0x000fe2000fffe03f */
[C---:B------:R-:W-:Y:S01]  /*8a70*/  @P0 R2UR UR11, R8.reuse ;  /* 0x00000000080b02ca */ /* 0x040fe200000e0000 */
[----:B--234-:R-:W-:Y:S01]  /*8a80*/  @P0 IMAD.MOV.U32 R4, RZ, RZ, 0x4800 ;  /* 0x00004800ff040424 */ /* 0x01cfe200078e00ff */
[C---:B------:R-:W-:Y:S01]  /*8a90*/  @P0 R2UR UR27, R8.reuse ;  /* 0x00000000081b02ca */ /* 0x040fe200000e0000 */
[----:B------:R-:W-:Y:S01]  /*8aa0*/  UMOV UR6, 0x0 ;  /* 0x0000000000067882 */ /* 0x000fe20000000000 */
[----:B------:R-:W-:Y:S01]  /*8ab0*/  @P0 R2UR UR19, R8 ;  /* 0x00000000081302ca */ /* 0x000fe200000e0000 */
[----:B------:R-:W-:Y:S01]  /*8ac0*/  UMOV UR7, 0x12f00000 ;  /* 0x12f0000000077882 */ /* 0x000fe20000000000 */
[----:B------:R-:W-:Y:S01]  /*8ad0*/  UMOV UR10, URZ ;  /* 0x0000003f000a7c82 */ /* 0x000fe20008000000 */
[----:B------:R-:W-:Y:S01]  /*8ae0*/  UMOV UR12, UR38 ;  /* 0x00000026000c7c82 */ /* 0x000fe20008000000 */
[----:B------:R-:W-:Y:S01]  /*8af0*/  UMOV UR13, UR39 ;  /* 0x00000027000d7c82 */ /* 0x000fe20008000000 */
[----:B------:R-:W-:Y:S01]  /*8b00*/  UMOV UR26, 0x20 ;  /* 0x00000020001a7882 */ /* 0x000fe20000000000 */
[----:B------:R-:W-:Y:S01]  /*8b10*/  UMOV UR28, UR38 ;  /* 0x00000026001c7c82 */ /* 0x000fe20008000000 */
[----:B------:R-:W-:Y:S01]  /*8b20*/  UMOV UR29, UR39 ;  /* 0x00000027001d7c82 */ /* 0x000fe20008000000 */
[----:B------:R2:W-:Y:S01]  /*8b30*/  @P0 SYNCS.ARRIVE.TRANS64 RZ, [UR40+0x19c00], R4 ;  /* 0x019c0004ffff09a7 */ /* 0x0005e20008000028 */
[----:B------:R-:W-:Y:S01]  /*8b40*/  UMOV UR25, UR9 ;  /* 0x0000000900197c82 */ /* 0x000fe20008000000 */
[----:B------:R-:W-:Y:S01]  /*8b50*/  UMOV UR18, 0x40 ;  /* 0x0000004000127882 */ /* 0x000fe20000000000 */
[----:B------:R-:W-:Y:S01]  /*8b60*/  UMOV UR20, UR38 ;  /* 0x0000002600147c82 */ /* 0x000fe20008000000 */
[----:B------:R-:W-:Y:S01]  /*8b70*/  UMOV UR21, UR39 ;  /* 0x0000002700157c82 */ /* 0x000fe20008000000 */
[----:B------:R2:W-:Y:S01]  /*8b80*/  UTMALDG.4D [UR8], [UR4], desc[UR6] ;  /* 0x00000608040075b4 */ /* 0x0005e20008019000 */
[----:B------:R-:W-:Y:S01]  /*8b90*/  UMOV UR17, UR9 ;  /* 0x0000000900117c82 */ /* 0x000fe20008000000 */
[----:B------:R2:W-:Y:S01]  /*8ba0*/  UTMALDG.4D [UR24], [UR4], desc[UR6] ;  /* 0x00000618040075b4 */ /* 0x0005e20008019000 */
[----:B------:R2:W-:Y:S02]  /*8bb0*/  UTMALDG.4D [UR16], [UR4], desc[UR6] ;  /* 0x00000610040075b4 */ /* 0x0005e40008019000 */
[----:B--2---:R-:W-:Y:S01]  /*8bc0*/  NOP ;  /* 0x0000000000007918 */ /* 0x004fe20000000000 */
.L_x_40:
[----:B------:R-:W-:-:S06]  /*8bd0*/  ULOP3.LUT UR4, UR47, 0x1, URZ, 0xc, !UPT ;  /* 0x000000012f047892 */ /* 0x000fcc000f8e0c3f */
[----:B------:R-:W-:-:S05]  /*8be0*/  IMAD.U32 R4, RZ, RZ, UR4 ;  /* 0x00000004ff047e24 */ /* 0x000fca000f8e00ff */
[----:B------:R-:W-:-:S04]  /*8bf0*/  SHF.L.U32 R4, R4, 0x1f, RZ ;  /* 0x0000001f04047819 */ /* 0x000fc800000006ff */
[----:B------:R-:W2:Y:S02]  /*8c00*/  SYNCS.PHASECHK.TRANS64.TRYWAIT P0, [UR40+0x19c20], R4 ;  /* 0x019c2004ff0075a7 */ /* 0x000ea40008000168 */
[----:B--2---:R-:W-:Y:S05]  /*8c10*/  @!P0 BRA `(.L_x_48) ;  /* 0x0000001800d08947 */ /* 0x004fea0003800000 */
.L_x_102:
[----:B------:R-:W-:-:S06]  /*8c20*/  UISETP.GE.AND UP0, UPT, UR42, 0x81, UPT ;  /* 0x000000812a00788c */ /* 0x000fcc000bf06270 */
[----:B------:R-:W-:-:S13]  /*8c30*/  PLOP3.LUT P0, PT, PT, PT, UP0, 0x80, 0x0 ;  /* 0x000000000000781c */ /* 0x000fda0003f0f008 */
[----:B------:R-:W-:Y:S05]  /*8c40*/  @!P0 BRA `(.L_x_49) ;  /* 0x0000000c00c88947 */ /* 0x000fea0003800000 */
[----:B------:R-:W-:Y:S01]  /*8c50*/  ULEA.HI.SX32 UR4, UR41, 0xfffffffe, 0x19 ;  /* 0xfffffffe29047891 */ /* 0x000fe2000f8fca3f */
[----:B------:R-:W-:Y:S02]  /*8c60*/  IMAD.MOV.U32 R6, RZ, RZ, R16 ;  /* 0x000000ffff067224 */ /* 0x000fe400078e0010 */
[----:B------:R-:W-:-:S03]  /*8c70*/  IMAD.MOV.U32 R7, RZ, RZ, R19 ;  /* 0x000000ffff077224 */ /* 0x000fc600078e0013 */
[----:B------:R-:W-:-:S07]  /*8c80*/  IMAD.U32 R14, RZ, RZ, UR4 ;  /* 0x00000004ff0e7e24 */ /* 0x000fce000f8e00ff */
.L_x_73:
[----:B------:R-:W-:Y:S01]  /*8c90*/  VIADD R19, R7, 0x1 ;  /* 0x0000000107137836 */ /* 0x000fe20000000000 */
[----:B------:R-:W-:Y:S04]  /*8ca0*/  BSSY B0, `(.L_x_50) ;  /* 0x000009e000007945 */ /* 0x000fe80003800000 */
[----:B------:R-:W-:-:S04]  /*8cb0*/  ISETP.NE.AND P0, PT, R19, 0x2, PT ;  /* 0x000000021300780c */ /* 0x000fc80003f05270 */
[----:B--2---:R-:W-:Y:S02]  /*8cc0*/  SEL R5, RZ, 0x1, P0 ;  /* 0x00000001ff057807 */ /* 0x004fe40000000000 */
[----:B------:R-:W-:Y:S02]  /*8cd0*/  SEL R19, R19, RZ, P0 ;  /* 0x000000ff13137207 */ /* 0x000fe40000000000 */
[----:B------:R-:W-:Y:S01]  /*8ce0*/  LOP3.LUT R16, R6, R5, RZ, 0x3c, !PT ;  /* 0x0000000506107212 */ /* 0x000fe200078e3cff */
[----:B---3--:R-:W-:Y:S06]  /*8cf0*/  @!P6 BRA `(.L_x_51) ;  /* 0x000000080060e947 */ /* 0x008fec0003800000 */
[----:B------:R-:W-:Y:S02]  /*8d00*/  LEA R8, R19, UR40, 0x3 ;  /* 0x0000002813087c11 */ /* 0x000fe4000f8e18ff */
[----:B------:R-:W-:Y:S02]  /*8d10*/  SHF.L.U32 R9, R16, 0x1f, RZ ;  /* 0x0000001f10097819 */ /* 0x000fe400000006ff */
[----:B------:R-:W-:Y:S01]  /*8d20*/  MOV R11, R14 ;  /* 0x0000000e000b7202 */ /* 0x000fe20000000f00 */
[----:B------:R-:W-:Y:S06]  /*8d30*/  @!P1 BRA `(.L_x_52) ;  /* 0x00000000004c9947 */ /* 0x000fec0003800000 */
[----:B------:R-:W2:Y:S01]  /*8d40*/  LDC R11, c[0x0][0x41c] ;  /* 0x00010700ff0b7b82 */ /* 0x000ea20000000800 */
[----:B------:R-:W-:Y:S01]  /*8d50*/  IMAD.MOV.U32 R15, RZ, RZ, R14 ;  /* 0x000000ffff0f7224 */ /* 0x000fe200078e000e */
[----:B------:R-:W-:Y:S01]  /*8d60*/  ULDC.64 UR4, c[0x0][0x408] ;  /* 0x0001020000047ab9 */ /* 0x000fe20000000a00 */
[----:B--2---:R-:W-:-:S13]  /*8d70*/  ISETP.NE.AND P0, PT, R11, 0x1, PT ;  /* 0x000000010b00780c */ /* 0x004fda0003f05270 */
[----:B------:R-:W2:Y:S02]  /*8d80*/  @P0 LDC.64 R4, c[0x0][0x420] ;  /* 0x00010800ff040b82 */ /* 0x000ea40000000a00 */
[----:B--2---:R-:W-:-:S05]  /*8d90*/  @P0 IMAD.HI.U32 R4, R14, R4, RZ ;  /* 0x000000040e040227 */ /* 0x004fca00078e00ff */
[----:B------:R-:W-:Y:S01]  /*8da0*/  @P0 SHF.R.U32.HI R15, RZ, R5, R4 ;  /* 0x00000005ff0f0219 */ /* 0x000fe20000011604 */
[----:B------:R-:W-:-:S03]  /*8db0*/  IMAD R4, R0, UR4, RZ ;  /* 0x0000000400047c24 */ /* 0x000fc6000f8e02ff */
[--C-:B------:R-:W-:Y:S01]  /*8dc0*/  SHF.R.S32.HI R5, RZ, 0x1f, R15.reuse ;  /* 0x0000001fff057819 */ /* 0x100fe2000001140f */
[----:B------:R-:W-:Y:S02]  /*8dd0*/  IMAD R13, R3, UR5, R4 ;  /* 0x00000005030d7c24 */ /* 0x000fe4000f8e0204 */
[----:B------:R-:W-:-:S04]  /*8de0*/  IMAD.MOV.U32 R4, RZ, RZ, R15 ;  /* 0x000000ffff047224 */ /* 0x000fc800078e000f */
[----:B------:R-:W-:Y:S01]  /*8df0*/  IMAD.WIDE.U32 R4, R3, UR4, R4 ;  /* 0x0000000403047c25 */ /* 0x000fe2000f8e0004 */
[----:B------:R-:W-:-:S03]  /*8e00*/  ULDC.64 UR4, c[0x0][0x3f8] ;  /* 0x0000fe0000047ab9 */ /* 0x000fc60000000a00 */
[----:B------:R-:W-:Y:S01]  /*8e10*/  IMAD.IADD R5, R13, 0x1, R5 ;  /* 0x000000010d057824 */ /* 0x000fe200078e0205 */
[----:B------:R-:W-:-:S04]  /*8e20*/  LEA R12, P0, R4, UR4, 0x2 ;  /* 0x00000004040c7c11 */ /* 0x000fc8000f8010ff */
[----:B------:R-:W-:-:S05]  /*8e30*/  LEA.HI.X R13, R4, UR5, R5, 0x2, P0 ;  /* 0x00000005040d7c11 */ /* 0x000fca00080f1405 */
[----:B------:R2:W5:Y:S01]  /*8e40*/  LDG.E R12, desc[UR50][R12.64] ;  /* 0x000000320c0c7981 */ /* 0x000562000c1e1900 */
[----:B------:R-:W-:-:S04]  /*8e50*/  IMAD.MOV R4, RZ, RZ, -R15 ;  /* 0x000000ffff047224 */ /* 0x000fc800078e0a0f */
[----:B------:R-:W-:-:S07]  /*8e60*/  IMAD R11, R11, R4, R14 ;  /* 0x000000040b0b7224 */ /* 0x000fce00078e020e */
.L_x_52:
[----:B------:R-:W3:Y:S01]  /*8e70*/  SYNCS.PHASECHK.TRANS64.TRYWAIT P0, [R8+URZ+0x19c80], R9 ;  /* 0x019c8009080075a7 */ /* 0x000ee2000800017f */
[----:B------:R-:W-:Y:S01]  /*8e80*/  BSSY B1, `(.L_x_53) ;  /* 0x0000003000017945 */ /* 0x000fe20003800000 */
[----:B------:R-:W-:-:S03]  /*8e90*/  ISETP.NE.AND P3, PT, R23, RZ, PT ;  /* 0x000000ff1700720c */ /* 0x000fc60003f65270 */
[----:B---3--:R-:W-:Y:S10]  /*8ea0*/  @!P0 BRA `(.L_x_54) ;  /* 0x0000001800448947 */ /* 0x008ff40003800000 */
.L_x_103:
[----:B------:R-:W-:Y:S05]  /*8eb0*/  BSYNC B1 ;  /* 0x0000000000017941 */ /* 0x000fea0003800000 */
.L_x_53:
[----:B------:R-:W-:Y:S04]  /*8ec0*/  BSSY B1, `(.L_x_55) ;  /* 0x0000007000017945 */ /* 0x000fe80003800000 */
[----:B------:R-:W-:Y:S05]  /*8ed0*/  @P3 BRA `(.L_x_56) ;  /* 0x0000000000143947 */ /* 0x000fea0003800000 */
[----:B------:R-:W-:Y:S01]  /*8ee0*/  ISETP.NE.AND P0, PT, R2, RZ, PT ;  /* 0x000000ff0200720c */ /* 0x000fe20003f05270 */
[----:B------:R-:W-:-:S04]  /*8ef0*/  IMAD.MOV.U32 R5, RZ, RZ, 0x3000 ;  /* 0x00003000ff057424 */ /* 0x000fc800078e00ff */
[----:B------:R4:W-:Y:S08]  /*8f00*/  SYNCS.ARRIVE.TRANS64 RZ, [R8+URZ+0x19c70], R5 ;  /* 0x019c700508ff79a7 */ /* 0x0009f0000800003f */
[----:B------:R-:W-:Y:S05]  /*8f10*/  @!P0 BRA `(.L_x_56) ;  /* 0x0000000000048947 */ /* 0x000fea0003800000 */
[----:B------:R-:W-:Y:S01]  /*8f20*/  BPT.TRAP 0x1 ;  /* 0x000000040000795c */ /* 0x000fe20000300000 */
.L_x_56:
[----:B------:R-:W-:Y:S05]  /*8f30*/  BSYNC B1 ;  /* 0x0000000000017941 */ /* 0x000fea0003800000 */
.L_x_55:
[----:B--2---:R-:W-:Y:S01]  /*8f40*/  IMAD.MOV.U32 R13, RZ, RZ, RZ ;  /* 0x000000ffff0d7224 */ /* 0x004fe200078e00ff */
[----:B------:R-:W-:Y:S01]  /*8f50*/  R2UR UR12, R20 ;  /* 0x00000000140c72ca */ /* 0x000fe200000e0000 */
[----:B------:R-:W-:Y:S01]  /*8f60*/  IMAD.U32 R10, RZ, RZ, UR40 ;  /* 0x00000028ff0a7e24 */ /* 0x000fe2000f8e00ff */
[----:B------:R-:W-:Y:S01]  /*8f70*/  UIADD3 UR4, UP0, UR52, 0x470, URZ ;  /* 0x0000047034047890 */ /* 0x000fe2000ff1e03f */
[----:B------:R-:W-:Y:S01]  /*8f80*/  PLOP3.LUT P0, PT, PT, PT, PT, 0x80, 0x0 ;  /* 0x000000000000781c */ /* 0x000fe20003f0f070 */
[----:B------:R-:W-:Y:S01]  /*8f90*/  IMAD.SHL.U32 R11, R11, 0x80, RZ ;  /* 0x000000800b0b7824 */ /* 0x000fe200078e00ff */
[----:B------:R-:W-:Y:S01]  /*8fa0*/  R2UR UR10, R13 ;  /* 0x000000000d0a72ca */ /* 0x000fe200000e0000 */
[----:B------:R-:W-:Y:S01]  /*8fb0*/  IMAD R10, R19, 0x3000, R10 ;  /* 0x00003000130a7824 */ /* 0x000fe200078e020a */
[----:B------:R-:W-:Y:S01]  /*8fc0*/  UIADD3.X UR5, URZ, UR53, URZ, UP0, !UPT ;  /* 0x000000353f057290 */ /* 0x000fe200087fe43f */
[----:B----4-:R-:W-:Y:S01]  /*8fd0*/  VIADD R5, R8, 0x19c70 ;  /* 0x00019c7008057836 */ /* 0x010fe20000000000 */
[----:B------:R-:W-:Y:S01]  /*8fe0*/  UMOV UR6, 0x0 ;  /* 0x0000000000067882 */ /* 0x000fe20000000000 */
[----:B------:R-:W-:Y:S01]  /*8ff0*/  VIADD R4, R10, 0x9000 ;  /* 0x000090000a047836 */ /* 0x000fe20000000000 */
[----:B------:R-:W-:-:S09]  /*9000*/  UMOV UR7, 0x14f00000 ;  /* 0x14f0000000077882 */ /* 0x000fd20000000000 */
.L_x_57:
[----:B------:R-:W-:-:S13]  /*9010*/  @P0 ELECT P4, URZ, PT ;  /* 0x00000000003f082f */ /* 0x000fda0003880000 */
[----:B-----5:R-:W-:Y:S02]  /*9020*/  @P4 R2UR UR13, R12 ;  /* 0x000000000c0d42ca */ /* 0x020fe400000e0000 */
[----:B------:R-:W-:Y:S02]  /*9030*/  @P4 R2UR UR11, R11 ;  /* 0x000000000b0b42ca */ /* 0x000fe400000e0000 */
[----:B------:R-:W-:Y:S02]  /*9040*/  @P4 R2UR UR9, R5 ;  /* 0x00000000050942ca */ /* 0x000fe400000e0000 */
[----:B------:R-:W-:Y:S02]  /*9050*/  @P4 R2UR UR8, R4 ;  /* 0x00000000040842ca */ /* 0x000fe400000e0000 */
[----:B------:R-:W-:Y:S02]  /*9060*/  @P4 PLOP3.LUT P0, PT, P4, PT, PT, 0x8, 0x0 ;  /* 0x000000000000481c */ /* 0x000fe4000270e170 */
[----:B------:R-:W-:-:S09]  /*9070*/  PLOP3.LUT P4, PT, PT, PT, PT, 0x8, 0x0 ;  /* 0x000000000000781c */ /* 0x000fd20003f8e170 */
[----:B------:R2:W-:Y:S02]  /*9080*/  UTMALDG.4D [UR8], [UR4], desc[UR6] ;  /* 0x00000608040075b4 */ /* 0x0005e40008019000 */
[----:B--2---:R-:W-:Y:S05]  /*9090*/  @P0 BRA.U.ANY `(.L_x_57) ;  /* 0xfffffffd00dc0947 */ /* 0x004fea000393ffff */
[----:B------:R-:W-:Y:S01]  /*90a0*/  IMAD.MOV.U32 R15, RZ, RZ, 0x20 ;  /* 0x00000020ff0f7424 */ /* 0x000fe200078e00ff */
[----:B------:R-:W-:Y:S01]  /*90b0*/  R2UR UR12, R20 ;  /* 0x00000000140c72ca */ /* 0x000fe200000e0000 */
[----:B------:R-:W-:Y:S01]  /*90c0*/  VIADD R4, R10, 0xa000 ;  /* 0x0000a0000a047836 */ /* 0x000fe20000000000 */
[----:B------:R-:W-:Y:S01]  /*90d0*/  PLOP3.LUT P0, PT, PT, PT, PT, 0x80, 0x0 ;  /* 0x000000000000781c */ /* 0x000fe20003f0f070 */
[----:B------:R-:W-:Y:S01]  /*90e0*/  UMOV UR6, 0x0 ;  /* 0x0000000000067882 */ /* 0x000fe20000000000 */
[----:B------:R-:W-:Y:S01]  /*90f0*/  R2UR UR10, R15 ;  /* 0x000000000f0a72ca */ /* 0x000fe200000e0000 */
[----:B------:R-:W-:-:S14]  /*9100*/  UMOV UR7, 0x14f00000 ;  /* 0x14f0000000077882 */ /* 0x000fdc0000000000 */
.L_x_58:
[----:B------:R-:W-:-:S13]  /*9110*/  @P0 ELECT P4, URZ, PT ;  /* 0x00000000003f082f */ /* 0x000fda0003880000 */
[----:B------:R-:W-:Y:S02]  /*9120*/  @P4 R2UR UR13, R12 ;  /* 0x000000000c0d42ca */ /* 0x000fe400000e0000 */
        /* <DEDUP_REMOVED lines=14> */
.L_x_59:
        /* <DEDUP_REMOVED lines=9> */
[----:B------:R-:W2:Y:S01]  /*92a0*/  SYNCS.PHASECHK.TRANS64.TRYWAIT P0, [R8+URZ+0x19c40], R9 ;  /* 0x019c4009080075a7 */ /* 0x000ea2000800017f */
[----:B------:R-:W-:Y:S04]  /*92b0*/  BSSY B1, `(.L_x_60) ;  /* 0x0000002000017945 */ /* 0x000fe80003800000 */
[----:B--2---:R-:W-:Y:S05]  /*92c0*/  @!P0 BRA `(.L_x_61) ;  /* 0x0000001400508947 */ /* 0x004fea0003800000 */
.L_x_104:
[----:B------:R-:W-:Y:S05]  /*92d0*/  BSYNC B1 ;  /* 0x0000000000017941 */ /* 0x000fea0003800000 */
.L_x_60:
[----:B------:R-:W-:Y:S01]  /*92e0*/  BSSY B1, `(.L_x_62) ;  /* 0x0000009000017945 */ /* 0x000fe20003800000 */
[----:B------:R-:W-:Y:S02]  /*92f0*/  IMAD.MOV.U32 R4, RZ, RZ, 0x0 ;  /* 0x00000000ff047424 */ /* 0x000fe400078e00ff */
[----:B------:R-:W-:Y:S01]  /*9300*/  IMAD.MOV.U32 R5, RZ, RZ, 0x14f00000 ;  /* 0x14f00000ff057424 */ /* 0x000fe200078e00ff */
[----:B------:R-:W-:Y:S06]  /*9310*/  @P3 BRA `(.L_x_63) ;  /* 0x0000000000143947 */ /* 0x000fec0003800000 */
[----:B------:R-:W-:Y:S02]  /*9320*/  ISETP.NE.AND P0, PT, R2, RZ, PT ;  /* 0x000000ff0200720c */ /* 0x000fe40003f05270 */
[----:B--23--:R-:W-:-:S04]  /*9330*/  MOV R9, 0x3000 ;  /* 0x0000300000097802 */ /* 0x00cfc80000000f00 */
[----:B------:R4:W-:Y:S07]  /*9340*/  SYNCS.ARRIVE.TRANS64 RZ, [R8+URZ+0x19c30], R9 ;  /* 0x019c300908ff79a7 */ /* 0x0009ee000800003f */
[----:B------:R-:W-:Y:S05]  /*9350*/  @!P0 BRA `(.L_x_63) ;  /* 0x0000000000048947 */ /* 0x000fea0003800000 */
[----:B------:R-:W-:Y:S01]  /*9360*/  BPT.TRAP 0x1 ;  /* 0x000000040000795c */ /* 0x000fe20000300000 */
.L_x_63:
[----:B------:R-:W-:Y:S05]  /*9370*/  BSYNC B1 ;  /* 0x0000000000017941 */ /* 0x000fea0003800000 */
.L_x_62:
[----:B------:R-:W-:Y:S01]  /*9380*/  R2UR UR10, R13 ;  /* 0x000000000d0a72ca */ /* 0x000fe200000e0000 */
[----:B------:R-:W-:Y:S01]  /*9390*/  UIADD3 UR4, UP0, UR52, 0x370, URZ ;  /* 0x0000037034047890 */ /* 0x000fe2000ff1e03f */
[----:B------:R-:W-:Y:S01]  /*93a0*/  R2UR UR6, R4 ;  /* 0x00000000040672ca */ /* 0x000fe200000e0000 */
[----:B--234-:R-:W-:Y:S01]  /*93b0*/  VIADD R8, R8, 0x19c30 ;  /* 0x00019c3008087836 */ /* 0x01cfe20000000000 */
[----:B------:R-:W-:Y:S01]  /*93c0*/  R2UR UR7, R5 ;  /* 0x00000000050772ca */ /* 0x000fe200000e0000 */
[----:B------:R-:W-:Y:S01]  /*93d0*/  VIADD R9, R10, 0x13800 ;  /* 0x000138000a097836 */ /* 0x000fe20000000000 */
[----:B------:R-:W-:Y:S01]  /*93e0*/  R2UR UR12, R20 ;  /* 0x00000000140c72ca */ /* 0x000fe200000e0000 */
[----:B------:R-:W-:Y:S01]  /*93f0*/  UIADD3.X UR5, URZ, UR53, URZ, UP0, !UPT ;  /* 0x000000353f057290 */ /* 0x000fe200087fe43f */
[----:B------:R-:W-:-:S13]  /*9400*/  PLOP3.LUT P0, PT, PT, PT, PT, 0x80, 0x0 ;  /* 0x000000000000781c */ /* 0x000fda0003f0f070 */
.L_x_64:
        /* <DEDUP_REMOVED lines=9> */
[----:B------:R-:W-:Y:S01]  /*94a0*/  R2UR UR10, R15 ;  /* 0x000000000f0a72ca */ /* 0x000fe200000e0000 */
[----:B------:R-:W-:Y:S01]  /*94b0*/  VIADD R9, R10, 0x14800 ;  /* 0x000148000a097836 */ /* 0x000fe20000000000 */
[----:B------:R-:W-:Y:S02]  /*94c0*/  R2UR UR6, R4 ;  /* 0x00000000040672ca */ /* 0x000fe400000e0000 */
[----:B------:R-:W-:Y:S02]  /*94d0*/  R2UR UR7, R5 ;  /* 0x00000000050772ca */ /* 0x000fe400000e0000 */
[----:B------:R-:W-:Y:S02]  /*94e0*/  R2UR UR12, R20 ;  /* 0x00000000140c72ca */ /* 0x000fe400000e0000 */
[----:B------:R-:W-:-:S13]  /*94f0*/  PLOP3.LUT P0, PT, PT, PT, PT, 0x80, 0x0 ;  /* 0x000000000000781c */ /* 0x000fda0003f0f070 */
.L_x_65:
        /* <DEDUP_REMOVED lines=15> */
.L_x_66:
        /* <DEDUP_REMOVED lines=9> */
.L_x_51:
[----:B------:R-:W-:Y:S05]  /*9680*/  BSYNC B0 ;  /* 0x0000000000007941 */ /* 0x000fea0003800000 */
.L_x_50:
[----:B------:R-:W-:-:S06]  /*9690*/  UISETP.NE.AND UP0, UPT, UR43, 0x3, UPT ;  /* 0x000000032b00788c */ /* 0x000fcc000bf05270 */
[----:B------:R-:W-:-:S13]  /*96a0*/  PLOP3.LUT P0, PT, PT, PT, UP0, 0x80, 0x0 ;  /* 0x000000000000781c */ /* 0x000fda0003f0f008 */
[----:B------:R-:W-:Y:S05]  /*96b0*/  @!P0 BRA `(.L_x_67) ;  /* 0x0000000000048947 */ /* 0x000fea0003800000 */
[----:B------:R-:W-:Y:S01]  /*96c0*/  BPT.TRAP 0x1 ;  /* 0x000000040000795c */ /* 0x000fe20000300000 */
.L_x_67:
[----:B------:R-:W-:Y:S01]  /*96d0*/  LOP3.LUT R4, R6, 0x1, RZ, 0x3c, !PT ;  /* 0x0000000106047812 */ /* 0x000fe200078e3cff */
[----:B------:R-:W-:Y:S01]  /*96e0*/  IMAD.U32 R5, RZ, RZ, UR48 ;  /* 0x00000030ff057e24 */ /* 0x000fe2000f8e00ff */
[----:B------:R-:W-:Y:S01]  /*96f0*/  LEA R13, R7, UR40, 0x3 ;  /* 0x00000028070d7c11 */ /* 0x000fe2000f8e18ff */
[----:B------:R-:W-:Y:S01]  /*9700*/  BSSY B0, `(.L_x_68) ;  /* 0x0000005000007945 */ /* 0x000fe20003800000 */
[----:B------:R-:W-:Y:S02]  /*9710*/  SHF.L.U32 R4, R4, 0x1f, RZ ;  /* 0x0000001f04047819 */ /* 0x000fe400000006ff */
[----:B------:R-:W-:Y:S02]  /*9720*/  ISETP.NE.AND P0, PT, R5, 0x3, PT ;  /* 0x000000030500780c */ /* 0x000fe40003f05270 */
[----:B------:R-:W2:Y:S02]  /*9730*/  SYNCS.PHASECHK.TRANS64.TRYWAIT P3, [R13+URZ+0x19c70], R4 ;  /* 0x019c70040d0075a7 */ /* 0x000ea4000806017f */
[----:B--2---:R-:W-:Y:S09]  /*9740*/  @!P3 BRA `(.L_x_69) ;  /* 0x000000100044b947 */ /* 0x004ff20003800000 */
.L_x_105:
[----:B------:R-:W-:Y:S05]  /*9750*/  BSYNC B0 ;  /* 0x0000000000007941 */ /* 0x000fea0003800000 */
.L_x_68:
[----:B------:R-:W-:Y:S05]  /*9760*/  @!P0 BRA `(.L_x_70) ;  /* 0x0000000000048947 */ /* 0x000fea0003800000 */
[----:B------:R-:W-:Y:S01]  /*9770*/  BPT.TRAP 0x1 ;  /* 0x000000040000795c */ /* 0x000fe20000300000 */
.L_x_70:
[----:B--2---:R-:W-:Y:S01]  /*9780*/  SHF.L.U32 R4, R6, 0x1f, RZ ;  /* 0x0000001f06047819 */ /* 0x004fe200000006ff */
[----:B------:R-:W-:-:S03]  /*9790*/  IMAD R10, R7, 0x3000, RZ ;  /* 0x00003000070a7824 */ /* 0x000fc600078e02ff */
[----:B------:R-:W2:Y:S02]  /*97a0*/  SYNCS.PHASECHK.TRANS64.TRYWAIT P3, [R13+URZ+0x19c60], R4 ;  /* 0x019c60040d0075a7 */ /* 0x000ea4000806017f */
[----:B--2---:R-:W-:Y:S05]  /*97b0*/  @!P3 BRA `(.L_x_71) ;  /* 0x00000010003cb947 */ /* 0x004fea0003800000 */
.L_x_106:
[C---:B------:R-:W-:Y:S01]  /*97c0*/  LOP3.LUT R15, R10.reuse, R17, RZ, 0xfc, !PT ;  /* 0x000000110a0f7212 */ /* 0x040fe200078efcff */
[----:B------:R-:W-:Y:S05]  /*97d0*/  WARPSYNC.ALL ;  /* 0x0000000000007948 */ /* 0x000fea0003800000 */
[----:B--2---:R-:W2:Y:S01]  /*97e0*/  LDSM.16.MT88.4 R4, [R15+UR40+0x9000] ;  /* 0x009000280f04783b */ /* 0x004ea20008004200 */
[----:B------:R-:W-:-:S05]  /*97f0*/  LOP3.LUT R21, R10, R18, RZ, 0xfc, !PT ;  /* 0x000000120a157212 */ /* 0x000fca00078efcff */
[----:B------:R-:W-:Y:S01]  /*9800*/  VIADD R21, R21, UR40 ;  /* 0x0000002815157c36 */ /* 0x000fe20008000000 */
[C-C-:B--2---:R-:W-:Y:S02]  /*9810*/  PRMT R8, R4.reuse, 0x6420, R5.reuse ;  /* 0x0000642004087816 */ /* 0x144fe40000000005 */
[----:B------:R-:W-:Y:S02]  /*9820*/  PRMT R9, R4, 0x7531, R5 ;  /* 0x0000753104097816 */ /* 0x000fe40000000005 */
[C-C-:B------:R-:W-:Y:S02]  /*9830*/  PRMT R10, R6.reuse, 0x6420, R7.reuse ;  /* 0x00006420060a7816 */ /* 0x140fe40000000007 */
[----:B------:R-:W-:-:S05]  /*9840*/  PRMT R11, R6, 0x7531, R7 ;  /* 0x00007531060b7816 */ /* 0x000fca0000000007 */
[----:B------:R-:W-:Y:S04]  /*9850*/  STSM.16.M88.4 [R21+0x3000], R8 ;  /* 0x0030000815007844 */ /* 0x000fe80000000200 */
[----:B------:R-:W2:Y:S02]  /*9860*/  LDSM.16.MT88.4 R4, [R15+UR40+0xa000] ;  /* 0x00a000280f04783b */ /* 0x000ea40008004200 */
[C-C-:B--2---:R-:W-:Y:S02]  /*9870*/  PRMT R8, R4.reuse, 0x6420, R5.reuse ;  /* 0x0000642004087816 */ /* 0x144fe40000000005 */
[----:B------:R-:W-:Y:S02]  /*9880*/  PRMT R9, R4, 0x7531, R5 ;  /* 0x0000753104097816 */ /* 0x000fe40000000005 */
[----:B------:R-:W-:-:S02]  /*9890*/  PRMT R10, R6, 0x6420, R7 ;  /* 0x00006420060a7816 */ /* 0x000fc40000000007 */
[----:B------:R-:W-:-:S05]  /*98a0*/  PRMT R11, R6, 0x7531, R7 ;  /* 0x00007531060b7816 */ /* 0x000fca0000000007 */
[----:B------:R-:W-:Y:S04]  /*98b0*/  STSM.16.M88.4 [R21+0x4000], R8 ;  /* 0x0040000815007844 */ /* 0x000fe80000000200 */
[----:B------:R-:W2:Y:S02]  /*98c0*/  LDSM.16.MT88.4 R4, [R15+UR40+0xb000] ;  /* 0x00b000280f04783b */ /* 0x000ea40008004200 */
[C-C-:B--2---:R-:W-:Y:S02]  /*98d0*/  PRMT R8, R4.reuse, 0x6420, R5.reuse ;  /* 0x0000642004087816 */ /* 0x144fe40000000005 */
[----:B------:R-:W-:Y:S02]  /*98e0*/  PRMT R9, R4, 0x7531, R5 ;  /* 0x0000753104097816 */ /* 0x000fe40000000005 */
[----:B------:R-:W-:-:S02]  /*98f0*/  PRMT R10, R6, 0x6420, R7 ;  /* 0x00006420060a7816 */ /* 0x000fc40000000007 */
[----:B------:R-:W-:-:S05]  /*9900*/  PRMT R11, R6, 0x7531, R7 ;  /* 0x00007531060b7816 */ /* 0x000fca0000000007 */
[----:B------:R2:W-:Y:S04]  /*9910*/  STSM.16.M88.4 [R21+0x5000], R8 ;  /* 0x0050000815007844 */ /* 0x0005e80000000200 */
[----:B------:R-:W3:Y:S01]  /*9920*/  LDSM.16.MT88.4 R4, [R15+UR40+0x9800] ;  /* 0x009800280f04783b */ /* 0x000ee20008004200 */
[----:B--2---:R-:W-:Y:S02]  /*9930*/  IADD3 R21, R24, 0x3000, R21 ;  /* 0x0000300018157810 */ /* 0x004fe40007ffe015 */
[C-C-:B---3--:R-:W-:Y:S02]  /*9940*/  PRMT R8, R4.reuse, 0x6420, R5.reuse ;  /* 0x0000642004087816 */ /* 0x148fe40000000005 */
[----:B------:R-:W-:Y:S02]  /*9950*/  PRMT R9, R4, 0x7531, R5 ;  /* 0x0000753104097816 */ /* 0x000fe40000000005 */
[----:B------:R-:W-:-:S02]  /*9960*/  PRMT R10, R6, 0x6420, R7 ;  /* 0x00006420060a7816 */ /* 0x000fc40000000007 */
[----:B------:R-:W-:-:S05]  /*9970*/  PRMT R11, R6, 0x7531, R7 ;  /* 0x00007531060b7816 */ /* 0x000fca0000000007 */
[----:B------:R-:W-:Y:S04]  /*9980*/  STSM.16.M88.4 [R21], R8 ;  /* 0x0000000815007844 */ /* 0x000fe80000000200 */
        /* <DEDUP_REMOVED lines=11> */
[----:B------:R2:W-:Y:S01]  /*9a40*/  STSM.16.M88.4 [R21+0x2000], R8 ;  /* 0x0020000815007844 */ /* 0x0005e20000000200 */
[----:B------:R-:W-:Y:S01]  /*9a50*/  @!PT LDS RZ, [RZ] ;  /* 0x00000000fffff984 */ /* 0x000fe20000000800 */
[----:B------:R-:W-:Y:S01]  /*9a60*/  @!PT LDS RZ, [RZ] ;  /* 0x00000000fffff984 */ /* 0x000fe20000000800 */
[----:B------:R-:W-:Y:S01]  /*9a70*/  @!PT LDS RZ, [RZ] ;  /* 0x00000000fffff984 */ /* 0x000fe20000000800 */
[----:B------:R-:W-:Y:S01]  /*9a80*/  @!PT LDS RZ, [RZ] ;  /* 0x00000000fffff984 */ /* 0x000fe20000000800 */
[----:B------:R3:W-:Y:S06]  /*9a90*/  MEMBAR.ALL.CTA ;  /* 0x0000000000007992 */ /* 0x0007ec0000008000 */
[----:B---3--:R-:W3:Y:S01]  /*9aa0*/  FENCE.VIEW.ASYNC.S ;  /* 0x00000000000073c6 */ /* 0x008ee20000000000 */
[----:B------:R-:W-:Y:S05]  /*9ab0*/  @!P0 BRA `(.L_x_72) ;  /* 0x0000000000048947 */ /* 0x000fea0003800000 */
[----:B------:R-:W-:Y:S01]  /*9ac0*/  BPT.TRAP 0x1 ;  /* 0x000000040000795c */ /* 0x000fe20000300000 */
.L_x_72:
[----:B---3--:R3:W-:Y:S01]  /*9ad0*/  SYNCS.ARRIVE.TRANS64.A1T0 RZ, [R13+URZ+0x19c50], RZ ;  /* 0x019c50ff0dff79a7 */ /* 0x0087e2000810003f */
[----:B------:R-:W-:Y:S01]  /*9ae0*/  BAR.SYNC.DEFER_BLOCKING 0x2, 0x80 ;  /* 0x0082000000007b1d */ /* 0x000fe20000010000 */
[C---:B------:R-:W-:Y:S01]  /*9af0*/  ISETP.GT.AND P0, PT, R14.reuse, RZ, PT ;  /* 0x000000ff0e00720c */ /* 0x040fe20003f04270 */
[----:B------:R-:W-:Y:S02]  /*9b00*/  @!P2 VIADD R4, R13, 0x19c80 ;  /* 0x00019c800d04a836 */ /* 0x000fe40000000000 */
[----:B------:R-:W-:Y:S02]  /*9b10*/  VIADD R14, R14, 0xffffffff ;  /* 0xffffffff0e0e7836 */ /* 0x000fe40000000000 */
[----:B------:R-:W-:Y:S01]  /*9b20*/  IMAD.MOV.U32 R6, RZ, RZ, R16 ;  /* 0x000000ffff067224 */ /* 0x000fe200078e0010 */
[----:B------:R-:W-:Y:S01]  /*9b30*/  @!P2 PRMT R4, RZ, 0x654, R4 ;  /* 0x00000654ff04a816 */ /* 0x000fe20000000004 */
[----:B------:R-:W-:-:S03]  /*9b40*/  IMAD.MOV.U32 R7, RZ, RZ, R19 ;  /* 0x000000ffff077224 */ /* 0x000fc600078e0013 */
[----:B------:R3:W-:Y:S03]  /*9b50*/  @!P2 SYNCS.ARRIVE.TRANS64.RED.A1T0 RZ, [R4+URZ], RZ ;  /* 0x000000ff04ffa9a7 */ /* 0x0007e6000810043f */
[----:B------:R-:W-:Y:S05]  /*9b60*/  @P0 BRA `(.L_x_73) ;  /* 0xfffffff000480947 */ /* 0x000fea000383ffff */
.L_x_49:
[----:B------:R-:W-:-:S06]  /*9b70*/  UISETP.NE.AND UP0, UPT, UR43, 0x3, UPT ;  /* 0x000000032b00788c */ /* 0x000fcc000bf05270 */
[----:B------:R-:W-:-:S13]  /*9b80*/  PLOP3.LUT P0, PT, PT, PT, UP0, 0x80, 0x0 ;  /* 0x000000000000781c */ /* 0x000fda0003f0f008 */
[----:B------:R-:W-:Y:S05]  /*9b90*/  @!P0 BRA `(.L_x_74) ;  /* 0x0000000000048947 */ /* 0x000fea0003800000 */
[----:B------:R-:W-:Y:S01]  /*9ba0*/  BPT.TRAP 0x1 ;  /* 0x000000040000795c */ /* 0x000fe20000300000 */
.L_x_74:
[----:B------:R-:W-:Y:S01]  /*9bb0*/  LOP3.LUT R3, R16, 0x1, RZ, 0x3c, !PT ;  /* 0x0000000110037812 */ /* 0x000fe200078e3cff */
[----:B--23--:R-:W-:Y:S01]  /*9bc0*/  IMAD.U32 R4, RZ, RZ, UR48 ;  /* 0x00000030ff047e24 */ /* 0x00cfe2000f8e00ff */
[----:B------:R-:W-:Y:S01]  /*9bd0*/  LEA R0, R19, UR40, 0x3 ;  /* 0x0000002813007c11 */ /* 0x000fe2000f8e18ff */
[----:B------:R-:W-:Y:S01]  /*9be0*/  BSSY B0, `(.L_x_75) ;  /* 0x0000005000007945 */ /* 0x000fe20003800000 */
[----:B------:R-:W-:Y:S02]  /*9bf0*/  SHF.L.U32 R3, R3, 0x1f, RZ ;  /* 0x0000001f03037819 */ /* 0x000fe400000006ff */
[----:B------:R-:W-:Y:S02]  /*9c00*/  ISETP.NE.AND P1, PT, R4, 0x3, PT ;  /* 0x000000030400780c */ /* 0x000fe40003f25270 */
[----:B------:R-:W2:Y:S02]  /*9c10*/  SYNCS.PHASECHK.TRANS64.TRYWAIT P0, [R0+URZ+0x19c70], R3 ;  /* 0x019c7003000075a7 */ /* 0x000ea4000800017f */
[----:B--2---:R-:W-:Y:S09]  /*9c20*/  @!P0 BRA `(.L_x_76) ;  /* 0x0000000c00348947 */ /* 0x004ff20003800000 */
.L_x_107:
[----:B------:R-:W-:Y:S05]  /*9c30*/  BSYNC B0 ;  /* 0x0000000000007941 */ /* 0x000fea0003800000 */
.L_x_75:
[----:B------:R-:W-:Y:S05]  /*9c40*/  @!P1 BRA `(.L_x_77) ;  /* 0x0000000000049947 */ /* 0x000fea0003800000 */
[----:B------:R-:W-:Y:S01]  /*9c50*/  BPT.TRAP 0x1 ;  /* 0x000000040000795c */ /* 0x000fe20000300000 */
.L_x_77:
[----:B------:R-:W-:Y:S01]  /*9c60*/  SHF.L.U32 R5, R16, 0x1f, RZ ;  /* 0x0000001f10057819 */ /* 0x000fe200000006ff */
[----:B------:R-:W-:-:S03]  /*9c70*/  IMAD R8, R19, 0x3000, RZ ;  /* 0x0000300013087824 */ /* 0x000fc600078e02ff */
[----:B------:R-:W3:Y:S02]  /*9c80*/  SYNCS.PHASECHK.TRANS64.TRYWAIT P0, [R0+URZ+0x19c60], R5 ;  /* 0x019c6005000075a7 */ /* 0x000ee4000800017f */
[----:B--2---:R-:W-:Y:S01]  /*9c90*/  LOP3.LUT R3, R8, R17, RZ, 0xfc, !PT ;  /* 0x0000001108037212 */ /* 0x004fe200078efcff */
[----:B---3--:R-:W-:Y:S06]  /*9ca0*/  @!P0 BRA `(.L_x_78) ;  /* 0x0000000c00288947 */ /* 0x008fec0003800000 */
.L_x_108:
        /* <DEDUP_REMOVED lines=48> */
.L_x_79:
[----:B------:R-:W4:Y:S01]  /*9fb0*/  LDC R4, c[0x0][0xda4] ;  /* 0x00036900ff047b82 */ /* 0x000f220000000800 */
[----:B------:R-:W-:Y:S01]  /*9fc0*/  UIADD3 UR49, UR44, UR49, URZ ;  /* 0x000000312c317290 */ /* 0x000fe2000fffe03f */
[----:B------:R-:W-:Y:S01]  /*9fd0*/  @!P2 VIADD R3, R0, 0x19c80 ;  /* 0x00019c800003a836 */ /* 0x000fe20000000000 */
[----:B------:R-:W-:Y:S01]  /*9fe0*/  UIADD3 UR47, UR47, 0x1, URZ ;  /* 0x000000012f2f7890 */ /* 0x000fe2000fffe03f */
[----:B------:R-:W-:-:S03]  /*9ff0*/  VIADD R19, R19, 0x1 ;  /* 0x0000000113137836 */ /* 0x000fc60000000000 */
[----:B------:R-:W-:Y:S01]  /*a000*/  @!P2 PRMT R3, RZ, 0x654, R3 ;  /* 0x00000654ff03a816 */ /* 0x000fe20000000003 */
[----:B---3--:R-:W-:Y:S01]  /*a010*/  SYNCS.ARRIVE.TRANS64.A1T0 RZ, [R0+URZ+0x19c50], RZ ;  /* 0x019c50ff00ff79a7 */ /* 0x008fe2000810003f */
[----:B------:R-:W-:Y:S01]  /*a020*/  BAR.SYNC.DEFER_BLOCKING 0x2, 0x80 ;  /* 0x0082000000007b1d */ /* 0x000fe20000010000 */
[----:B------:R-:W-:-:S04]  /*a030*/  ISETP.NE.AND P0, PT, R19, 0x2, PT ;  /* 0x000000021300780c */ /* 0x000fc80003f05270 */
[----:B------:R-:W-:Y:S02]  /*a040*/  SEL R19, R19, RZ, P0 ;  /* 0x000000ff13137207 */ /* 0x000fe40000000000 */
[----:B----4-:R-:W-:Y:S01]  /*a050*/  ISETP.LE.AND P1, PT, R4, UR49, PT ;  /* 0x0000003104007c0c */ /* 0x010fe2000bf23270 */
[----:B------:R3:W-:Y:S02]  /*a060*/  @!P2 SYNCS.ARRIVE.TRANS64.RED.A1T0 RZ, [R3+URZ], RZ ;  /* 0x000000ff03ffa9a7 */ /* 0x0007e4000810043f */
[----:B---3--:R-:W-:-:S04]  /*a070*/  SEL R3, RZ, 0x1, P0 ;  /* 0x00000001ff037807 */ /* 0x008fc80000000000 */
[----:B------:R-:W-:-:S06]  /*a080*/  LOP3.LUT R16, R16, R3, RZ, 0x3c, !PT ;  /* 0x0000000310107212 */ /* 0x000fcc00078e3cff */
[----:B------:R-:W-:Y:S05]  /*a090*/  @!P1 BRA `(.L_x_80) ;  /* 0xffffffd800689947 */ /* 0x000fea000383ffff */
[----:B------:R-:W-:-:S12]  /*a0a0*/  ULOP3.LUT UR47, UR47, 0x1, URZ, 0xc, !UPT ;  /* 0x000000012f2f7892 */ /* 0x000fd8000f8e0c3f */
.L_x_34:
[----:B------:R-:W3:Y:S01]  /*a0b0*/  S2R R3, SR_CgaCtaId ;  /* 0x0000000000037919 */ /* 0x000ee20000008800 */
[----:B------:R-:W-:Y:S01]  /*a0c0*/  MOV R0, 0x400 ;  /* 0x0000040000007802 */ /* 0x000fe20000000f00 */
[----:B------:R-:W-:-:S03]  /*a0d0*/  IMAD.U32 R2, RZ, RZ, UR47 ;  /* 0x0000002fff027e24 */ /* 0x000fc6000f8e00ff */
[----:B---3--:R-:W-:Y:S02]  /*a0e0*/  LEA R6, R3, R0, 0x18 ;  /* 0x0000000003067211 */ /* 0x008fe400078ec0ff */
[----:B------:R-:W-:-:S04]  /*a0f0*/  SHF.L.U32 R0, R2, 0x1f, RZ ;  /* 0x0000001f02007819 */ /* 0x000fc800000006ff */
[----:B------:R-:W3:Y:S02]  /*a100*/  SYNCS.PHASECHK.TRANS64.TRYWAIT P0, [R6+URZ+0x19c20], R0 ;  /* 0x019c2000060075a7 */ /* 0x000ee4000800017f */
[----:B---3--:R-:W-:Y:S05]  /*a110*/  @!P0 BRA `(.L_x_81) ;  /* 0x0000000800208947 */ /* 0x008fea0003800000 */
.L_x_109:
[----:B-1----:R-:W1:Y:S02]  /*a120*/  SHFL.IDX PT, R22, R22, RZ, 0x1f ;  /* 0x00001fff16167589 */ /* 0x002e6400000e0000 */
[----:B-1----:R-:W-:-:S13]  /*a130*/  ISETP.NE.AND P0, PT, R22, RZ, PT ;  /* 0x000000ff1600720c */ /* 0x002fda0003f05270 */
[----:B------:R-:W-:Y:S05]  /*a140*/  @P0 EXIT ;  /* 0x000000000000094d */ /* 0x000fea0003800000 */
[----:B------:R-:W-:Y:S01]  /*a150*/  ELECT P0, URZ, PT ;  /* 0x00000000003f782f */ /* 0x000fe20003800000 */
[----:B------:R-:W-:-:S12]  /*a160*/  BSSY B0, `(.L_x_82) ;  /* 0x0000027000007945 */ /* 0x000fd80003800000 */
[----:B------:R-:W-:Y:S05]  /*a170*/  @!P0 BRA `(.L_x_83) ;  /* 0x0000000000948947 */ /* 0x000fea0003800000 */
[----:B------:R-:W-:-:S06]  /*a180*/  ULOP3.LUT UR4, UR46, 0x2, URZ, 0xfc, !UPT ;  /* 0x000000022e047892 */ /* 0x000fcc000f8efc3f */
[----:B---3--:R-:W-:-:S05]  /*a190*/  IMAD.U32 R0, RZ, RZ, UR4 ;  /* 0x00000004ff007e24 */ /* 0x008fca000f8e00ff */
[----:B------:R-:W-:-:S13]  /*a1a0*/  ISETP.NE.AND P0, PT, R0, 0x3, PT ;  /* 0x000000030000780c */ /* 0x000fda0003f05270 */
[----:B------:R-:W-:Y:S05]  /*a1b0*/  @!P0 BRA `(.L_x_84) ;  /* 0x0000000000048947 */ /* 0x000fea0003800000 */
[----:B------:R-:W-:Y:S01]  /*a1c0*/  BPT.TRAP 0x1 ;  /* 0x000000040000795c */ /* 0x000fe20000300000 */
.L_x_84:
[----:B------:R-:W-:Y:S01]  /*a1d0*/  IADD3 R0, R6, 0x19c40, RZ ;  /* 0x00019c4006007810 */ /* 0x000fe20007ffe0ff */
[----:B------:R-:W-:Y:S01]  /*a1e0*/  VIADD R2, R19, 0x1 ;  /* 0x0000000113027836 */ /* 0x000fe20000000000 */
[----:B------:R-:W-:-:S03]  /*a1f0*/  SHF.L.U32 R4, R16, 0x1f, RZ ;  /* 0x0000001f10047819 */ /* 0x000fc600000006ff */
[----:B------:R-:W-:Y:S01]  /*a200*/  IMAD R5, R19, 0x8, R0 ;  /* 0x0000000813057824 */ /* 0x000fe200078e0200 */
[----:B------:R-:W-:-:S03]  /*a210*/  ISETP.NE.AND P2, PT, R2, 0x2, PT ;  /* 0x000000020200780c */ /* 0x000fc60003f45270 */
[----:B------:R-:W1:Y:S01]  /*a220*/  SYNCS.PHASECHK.TRANS64.TRYWAIT P1, [R5+URZ], R4 ;  /* 0x00000004050075a7 */ /* 0x000e62000802017f */
[----:B------:R-:W-:Y:S02]  /*a230*/  SEL R3, RZ, 0x1, P2 ;  /* 0x00000001ff037807 */ /* 0x000fe40001000000 */
[----:B------:R-:W-:Y:S02]  /*a240*/  SEL R7, R2, RZ, P2 ;  /* 0x000000ff02077207 */ /* 0x000fe40001000000 */
[----:B------:R-:W-:-:S03]  /*a250*/  LOP3.LUT R3, R16, R3, RZ, 0x3c, !PT ;  /* 0x0000000310037212 */ /* 0x000fc600078e3cff */
[----:B--2---:R-:W-:Y:S01]  /*a260*/  IMAD R9, R7, 0x8, R0 ;  /* 0x0000000807097824 */ /* 0x004fe200078e0200 */
[----:B------:R-:W-:Y:S01]  /*a270*/  SHF.L.U32 R0, R3, 0x1f, RZ ;  /* 0x0000001f03007819 */ /* 0x000fe200000006ff */
[----:B-1----:R-:W-:Y:S06]  /*a280*/  @!P1 BRA `(.L_x_85) ;  /* 0x0000000400d89947 */ /* 0x002fec0003800000 */
.L_x_110:
[----:B------:R-:W2:Y:S02]  /*a290*/  SYNCS.PHASECHK.TRANS64.TRYWAIT P1, [R9+URZ], R0 ;  /* 0x00000000090075a7 */ /* 0x000ea4000802017f */
[----:B--2---:R-:W-:Y:S05]  /*a2a0*/  @!P1 BRA `(.L_x_86) ;  /* 0x0000000400e49947 */ /* 0x004fea0003800000 */
.L_x_111:
[----:B------:R-:W-:Y:S05]  /*a2b0*/  @!P0 BRA `(.L_x_87) ;  /* 0x0000000000048947 */ /* 0x000fea0003800000 */
[----:B------:R-:W-:Y:S01]  /*a2c0*/  BPT.TRAP 0x1 ;  /* 0x000000040000795c */ /* 0x000fe20000300000 */
.L_x_87:
[----:B------:R-:W-:-:S04]  /*a2d0*/  IMAD R19, R19, 0x8, R6 ;  /* 0x0000000813137824 */ /* 0x000fc800078e0206 */
[----:B------:R-:W3:Y:S02]  /*a2e0*/  SYNCS.PHASECHK.TRANS64.TRYWAIT P1, [R19+URZ+0x19c60], R4 ;  /* 0x019c6004130075a7 */ /* 0x000ee4000802017f */
[----:B---3--:R-:W-:Y:S05]  /*a2f0*/  @!P1 BRA `(.L_x_88) ;  /* 0x0000000400e49947 */ /* 0x008fea0003800000 */
.L_x_112:
[----:B------:R-:W-:Y:S05]  /*a300*/  @!P0 BRA `(.L_x_89) ;  /* 0x0000000000048947 */ /* 0x000fea0003800000 */
[----:B------:R-:W-:Y:S01]  /*a310*/  BPT.TRAP 0x1 ;  /* 0x000000040000795c */ /* 0x000fe20000300000 */
.L_x_89:
[----:B------:R-:W-:-:S04]  /*a320*/  IMAD R7, R7, 0x8, R6 ;  /* 0x0000000807077824 */ /* 0x000fc800078e0206 */
[----:B------:R-:W4:Y:S02]  /*a330*/  SYNCS.PHASECHK.TRANS64.TRYWAIT P1, [R7+URZ+0x19c60], R0 ;  /* 0x019c6000070075a7 */ /* 0x000f24000802017f */
[----:B----4-:R-:W-:Y:S05]  /*a340*/  @!P1 BRA `(.L_x_90) ;  /* 0x0000000400e49947 */ /* 0x010fea0003800000 */
.L_x_113:
[----:B------:R-:W-:Y:S05]  /*a350*/  @!P0 BRA `(.L_x_91) ;  /* 0x0000000000048947 */ /* 0x000fea0003800000 */
[----:B------:R-:W-:Y:S01]  /*a360*/  BPT.TRAP 0x1 ;  /* 0x000000040000795c */ /* 0x000fe20000300000 */
.L_x_91:
[----:B------:R-:W5:Y:S02]  /*a370*/  SYNCS.PHASECHK.TRANS64.TRYWAIT P0, [R19+URZ+0x19c80], R4 ;  /* 0x019c8004130075a7 */ /* 0x000f64000800017f */
[----:B-----5:R-:W-:Y:S05]  /*a380*/  @!P0 BRA `(.L_x_92) ;  /* 0x0000000400e88947 */ /* 0x020fea0003800000 */
.L_x_93:
[----:B------:R1:W1:Y:S02]  /*a390*/  SYNCS.PHASECHK.TRANS64.TRYWAIT P0, [R7+URZ+0x19c80], R0 ;  /* 0x019c8000070075a7 */ /* 0x000264000800017f */
[----:B-1----:R-:W-:Y:S05]  /*a3a0*/  @!P0 NANOSLEEP.SYNCS 0x989680 ;  /* 0x009896800000895d */ /* 0x002fea0003900000 */
[----:B------:R-:W1:Y:S02]  /*a3b0*/  @!P0 SYNCS.PHASECHK.TRANS64 P0, [R7+URZ+0x19c80], R0 ;  /* 0x019c8000070085a7 */ /* 0x000e64000800007f */
[----:B-1----:R-:W-:Y:S05]  /*a3c0*/  @!P0 BRA `(.L_x_93) ;  /* 0xfffffffc00f08947 */ /* 0x002fea000383ffff */
.L_x_83:
[----:B------:R-:W-:Y:S05]  /*a3d0*/  BSYNC B0 ;  /* 0x0000000000007941 */ /* 0x000fea0003800000 */
.L_x_82:
[----:B------:R-:W-:Y:S05]  /*a3e0*/  EXIT ;  /* 0x000000000000794d */ /* 0x000fea0003800000 */
.L_x_10:
[----:B-1----:R-:W-:-:S04]  /*a3f0*/  IMAD.U32 R3, RZ, RZ, UR48 ;  /* 0x00000030ff037e24 */ /* 0x002fc8000f8e00ff */
[----:B------:R1:W2:Y:S03]  /*a400*/  SYNCS.PHASECHK.TRANS64.TRYWAIT P1, [R3+URZ+0x19c00], R8 ;  /* 0x019c0008030075a7 */ /* 0x0002a6000802017f */
[----:B--2---:R-:W-:Y:S05]  /*a410*/  @!P1 NANOSLEEP.SYNCS 0x989680 ;  /* 0x009896800000995d */ /* 0x004fea0003900000 */
[----:B------:R-:W2:Y:S02]  /*a420*/  @!P1 SYNCS.PHASECHK.TRANS64 P1, [R3+URZ+0x19c00], R8 ;  /* 0x019c0008030095a7 */ /* 0x000ea4000802007f */
[----:B--2---:R-:W-:Y:S05]  /*a430*/  @!P1 BRA `(.L_x_10) ;  /* 0xfffffffc00ec9947 */ /* 0x004fea000383ffff */
[----:B------:R-:W-:Y:S05]  /*a440*/  BRA `(.L_x_94) ;  /* 0xffffff7000087947 */ /* 0x000fea000383ffff */
.L_x_14:
[----:B--2---:R2:W3:Y:S02]  /*a450*/  SYNCS.PHASECHK.TRANS64.TRYWAIT P1, [R4+URZ+0x19c30], R3 ;  /* 0x019c3003040075a7 */ /* 0x0044e4000802017f */
[----:B---3--:R-:W-:Y:S05]  /*a460*/  @!P1 NANOSLEEP.SYNCS 0x989680 ;  /* 0x009896800000995d */ /* 0x008fea0003900000 */
[----:B------:R-:W3:Y:S02]  /*a470*/  @!P1 SYNCS.PHASECHK.TRANS64 P1, [R4+URZ+0x19c30], R3 ;  /* 0x019c3003040095a7 */ /* 0x000ee4000802007f */
[----:B---3--:R-:W-:Y:S05]  /*a480*/  @!P1 BRA `(.L_x_14) ;  /* 0xfffffffc00f09947 */ /* 0x008fea000383ffff */
[----:B------:R-:W-:Y:S05]  /*a490*/  BRA `(.L_x_13) ;  /* 0xffffff7000307947 */ /* 0x000fea000383ffff */
.L_x_19:
[----:B--2---:R-:W-:-:S04]  /*a4a0*/  IMAD.U32 R8, RZ, RZ, UR20 ;  /* 0x00000014ff087e24 */ /* 0x004fc8000f8e00ff */
[----:B------:R2:W3:Y:S03]  /*a4b0*/  SYNCS.PHASECHK.TRANS64.TRYWAIT P1, [R8+URZ+0x19c30], R3 ;  /* 0x019c3003080075a7 */ /* 0x0004e6000802017f */
[----:B---3--:R-:W-:Y:S05]  /*a4c0*/  @!P1 NANOSLEEP.SYNCS 0x989680 ;  /* 0x009896800000995d */ /* 0x008fea0003900000 */
[----:B------:R-:W3:Y:S02]  /*a4d0*/  @!P1 SYNCS.PHASECHK.TRANS64 P1, [R8+URZ+0x19c30], R3 ;  /* 0x019c3003080095a7 */ /* 0x000ee4000802007f */
[----:B---3--:R-:W-:Y:S05]  /*a4e0*/  @!P1 BRA `(.L_x_19) ;  /* 0xfffffffc00ec9947 */ /* 0x008fea000383ffff */
[----:B------:R-:W-:Y:S05]  /*a4f0*/  BRA `(.L_x_18) ;  /* 0xffffff9800547947 */ /* 0x000fea000383ffff */
.L_x_23:
[----:B--2---:R-:W-:-:S04]  /*a500*/  IMAD.U32 R74, RZ, RZ, UR14 ;  /* 0x0000000eff4a7e24 */ /* 0x004fc8000f8e00ff */
[----:B------:R2:W4:Y:S03]  /*a510*/  SYNCS.PHASECHK.TRANS64.TRYWAIT P1, [R74+URZ+0x19c50], R3 ;  /* 0x019c50034a0075a7 */ /* 0x000526000802017f */
[----:B----4-:R-:W-:Y:S05]  /*a520*/  @!P1 NANOSLEEP.SYNCS 0x989680 ;  /* 0x009896800000995d */ /* 0x010fea0003900000 */
[----:B------:R-:W4:Y:S02]  /*a530*/  @!P1 SYNCS.PHASECHK.TRANS64 P1, [R74+URZ+0x19c50], R3 ;  /* 0x019c50034a0095a7 */ /* 0x000f24000802007f */
[----:B----4-:R-:W-:Y:S05]  /*a540*/  @!P1 BRA `(.L_x_23) ;  /* 0xfffffffc00ec9947 */ /* 0x010fea000383ffff */
[----:B------:R-:W-:Y:S05]  /*a550*/  BRA `(.L_x_22) ;  /* 0xffffffa400a07947 */ /* 0x000fea000383ffff */
.L_x_29:
[----:B--2---:R-:W-:-:S04]  /*a560*/  IMAD.U32 R5, RZ, RZ, UR5 ;  /* 0x00000005ff057e24 */ /* 0x004fc8000f8e00ff */
[----:B------:R2:W3:Y:S03]  /*a570*/  SYNCS.PHASECHK.TRANS64.TRYWAIT P1, [R5+URZ+0x19c50], R0 ;  /* 0x019c5000050075a7 */ /* 0x0004e6000802017f */
[----:B---3--:R-:W-:Y:S05]  /*a580*/  @!P1 NANOSLEEP.SYNCS 0x989680 ;  /* 0x009896800000995d */ /* 0x008fea0003900000 */
[----:B------:R-:W3:Y:S02]  /*a590*/  @!P1 SYNCS.PHASECHK.TRANS64 P1, [R5+URZ+0x19c50], R0 ;  /* 0x019c5000050095a7 */ /* 0x000ee4000802007f */
[----:B---3--:R-:W-:Y:S05]  /*a5a0*/  @!P1 BRA `(.L_x_29) ;  /* 0xfffffffc00ec9947 */ /* 0x008fea000383ffff */
[----:B------:R-:W-:Y:S05]  /*a5b0*/  BRA `(.L_x_28) ;  /* 0xffffffb800f47947 */ /* 0x000fea000383ffff */
.L_x_39:
[----:B------:R-:W-:Y:S02]  /*a5c0*/  IMAD.MOV.U32 R13, RZ, RZ, R22 ;  /* 0x000000ffff0d7224 */ /* 0x000fe400078e0016 */
[----:B------:R-:W-:Y:S02]  /*a5d0*/  IMAD.MOV.U32 R12, RZ, RZ, RZ ;  /* 0x000000ffff0c7224 */ /* 0x000fe400078e00ff */
[----:B------:R-:W-:Y:S02]  /*a5e0*/  IMAD.MOV.U32 R11, RZ, RZ, 0x1f ;  /* 0x0000001fff0b7424 */ /* 0x000fe400078e00ff */
[----:B------:R-:W-:-:S07]  /*a5f0*/  IMAD.MOV.U32 R15, RZ, RZ, -0x1 ;  /* 0xffffffffff0f7424 */ /* 0x000fce00078e00ff */
[----:B------:R-:W-:Y:S05]  /*a600*/  WARPSYNC.COLLECTIVE R15, `(.L_x_95) ;  /* 0x000000000f087348 */ /* 0x000fea0003c00000 */
[----:B------:R1:W2:Y:S02]  /*a610*/  SHFL.IDX P6, R14, R13, R12, R11 ;  /* 0x0000000c0d0e7389 */ /* 0x0002a400000c000b */
[----:B-12---:R-:W-:Y:S01]  /*a620*/  ENDCOLLECTIVE ;  /* 0x000000000000791b */ /* 0x006fe20003800000 */
.L_x_95:
[----:B------:R-:W-:Y:S05]  /*a630*/  BRA `(.L_x_96) ;  /* 0xffffffdc005c7947 */ /* 0x000fea000383ffff */
.L_x_41:
[----:B------:R-:W-:Y:S01]  /*a640*/  BSSY B0, `(.L_x_97) ;  /* 0x0000006000007945 */ /* 0x000fe20003800000 */
[----:B------:R-:W-:-:S07]  /*a650*/  IMAD.MOV.U32 R15, RZ, RZ, -0x1 ;  /* 0xffffffffff0f7424 */ /* 0x000fce00078e00ff */
[----:B-1----:R-:W-:Y:S05]  /*a660*/  WARPSYNC.COLLECTIVE R15, `(.L_x_98) ;  /* 0x000000000f0c7348 */ /* 0x002fea0003c00000 */
[----:B------:R-:W-:Y:S02]  /*a670*/  ELECT P6, UR62, PT ;  /* 0x00000000003e782f */ /* 0x000fe400038c0000 */
[----:B------:R-:W-:Y:S01]  /*a680*/  MOV R14, UR62 ;  /* 0x0000003e000e7c02 */ /* 0x000fe20008000f00 */
[----:B-1----:R-:W-:Y:S10]  /*a690*/  ENDCOLLECTIVE ;  /* 0x000000000000791b */ /* 0x002ff40003800000 */
.L_x_98:
[----:B------:R-:W-:Y:S05]  /*a6a0*/  BSYNC B0 ;  /* 0x0000000000007941 */ /* 0x000fea0003800000 */
.L_x_97:
[----:B------:R-:W-:Y:S05]  /*a6b0*/  BRA `(.L_x_99) ;  /* 0xffffffdc00607947 */ /* 0x000fea000383ffff */
.L_x_44:
[----:B--2---:R2:W3:Y:S02]  /*a6c0*/  SYNCS.PHASECHK.TRANS64.TRYWAIT P3, [R7+URZ+0x19c80], R4 ;  /* 0x019c8004070075a7 */ /* 0x0044e4000806017f */
[----:B---3--:R-:W-:Y:S05]  /*a6d0*/  @!P3 NANOSLEEP.SYNCS 0x989680 ;  /* 0x009896800000b95d */ /* 0x008fea0003900000 */
[----:B------:R-:W3:Y:S02]  /*a6e0*/  @!P3 SYNCS.PHASECHK.TRANS64 P3, [R7+URZ+0x19c80], R4 ;  /* 0x019c80040700b5a7 */ /* 0x000ee4000806007f */
[----:B---3--:R-:W-:Y:S05]  /*a6f0*/  @!P3 BRA `(.L_x_44) ;  /* 0xfffffffc00f0b947 */ /* 0x008fea000383ffff */
[----:B------:R-:W-:Y:S05]  /*a700*/  BRA `(.L_x_100) ;  /* 0xffffffdc00b47947 */ /* 0x000fea000383ffff */
.L_x_46:
[----:B---3--:R3:W4:Y:S02]  /*a710*/  SYNCS.PHASECHK.TRANS64.TRYWAIT P3, [R7+URZ+0x19c40], R4 ;  /* 0x019c4004070075a7 */ /* 0x008724000806017f */
[----:B----4-:R-:W-:Y:S05]  /*a720*/  @!P3 NANOSLEEP.SYNCS 0x989680 ;  /* 0x009896800000b95d */ /* 0x010fea0003900000 */
[----:B------:R-:W4:Y:S02]  /*a730*/  @!P3 SYNCS.PHASECHK.TRANS64 P3, [R7+URZ+0x19c40], R4 ;  /* 0x019c40040700b5a7 */ /* 0x000f24000806007f */
[----:B----4-:R-:W-:Y:S05]  /*a740*/  @!P3 BRA `(.L_x_46) ;  /* 0xfffffffc00f0b947 */ /* 0x010fea000383ffff */
[----:B------:R-:W-:Y:S05]  /*a750*/  BRA `(.L_x_101) ;  /* 0xffffffe000287947 */ /* 0x000fea000383ffff */
.L_x_48:
[----:B--2---:R-:W-:-:S04]  /*a760*/  IMAD.U32 R5, RZ, RZ, UR40 ;  /* 0x00000028ff057e24 */ /* 0x004fc8000f8e00ff */
[----:B------:R2:W3:Y:S03]  /*a770*/  SYNCS.PHASECHK.TRANS64.TRYWAIT P0, [R5+URZ+0x19c20], R4 ;  /* 0x019c2004050075a7 */ /* 0x0004e6000800017f */
[----:B---3--:R-:W-:Y:S05]  /*a780*/  @!P0 NANOSLEEP.SYNCS 0x989680 ;  /* 0x009896800000895d */ /* 0x008fea0003900000 */
[----:B------:R-:W3:Y:S02]  /*a790*/  @!P0 SYNCS.PHASECHK.TRANS64 P0, [R5+URZ+0x19c20], R4 ;  /* 0x019c2004050085a7 */ /* 0x000ee4000800007f */
[----:B---3--:R-:W-:Y:S05]  /*a7a0*/  @!P0 BRA `(.L_x_48) ;  /* 0xfffffffc00ec8947 */ /* 0x008fea000383ffff */
[----:B------:R-:W-:Y:S05]  /*a7b0*/  BRA `(.L_x_102) ;  /* 0xffffffe400187947 */ /* 0x000fea000383ffff */
.L_x_54:
[----:B---3--:R3:W4:Y:S02]  /*a7c0*/  SYNCS.PHASECHK.TRANS64.TRYWAIT P0, [R8+URZ+0x19c80], R9 ;  /* 0x019c8009080075a7 */ /* 0x008724000800017f */
[----:B----4-:R-:W-:Y:S05]  /*a7d0*/  @!P0 NANOSLEEP.SYNCS 0x989680 ;  /* 0x009896800000895d */ /* 0x010fea0003900000 */
[----:B------:R-:W4:Y:S02]  /*a7e0*/  @!P0 SYNCS.PHASECHK.TRANS64 P0, [R8+URZ+0x19c80], R9 ;  /* 0x019c8009080085a7 */ /* 0x000f24000800007f */
[----:B----4-:R-:W-:Y:S05]  /*a7f0*/  @!P0 BRA `(.L_x_54) ;  /* 0xfffffffc00f08947 */ /* 0x010fea000383ffff */
[----:B------:R-:W-:Y:S05]  /*a800*/  BRA `(.L_x_103) ;  /* 0xffffffe400a87947 */ /* 0x000fea000383ffff */
.L_x_61:
[----:B--2---:R2:W4:Y:S02]  /*a810*/  SYNCS.PHASECHK.TRANS64.TRYWAIT P0, [R8+URZ+0x19c40], R9 ;  /* 0x019c4009080075a7 */ /* 0x004524000800017f */
[----:B----4-:R-:W-:Y:S05]  /*a820*/  @!P0 NANOSLEEP.SYNCS 0x989680 ;  /* 0x009896800000895d */ /* 0x010fea0003900000 */
[----:B------:R-:W4:Y:S02]  /*a830*/  @!P0 SYNCS.PHASECHK.TRANS64 P0, [R8+URZ+0x19c40], R9 ;  /* 0x019c4009080085a7 */ /* 0x000f24000800007f */
[----:B----4-:R-:W-:Y:S05]  /*a840*/  @!P0 BRA `(.L_x_61) ;  /* 0xfffffffc00f08947 */ /* 0x010fea000383ffff */
[----:B------:R-:W-:Y:S05]  /*a850*/  BRA `(.L_x_104) ;  /* 0xffffffe8009c7947 */ /* 0x000fea000383ffff */
.L_x_69:
[----:B--2---:R2:W3:Y:S02]  /*a860*/  SYNCS.PHASECHK.TRANS64.TRYWAIT P3, [R13+URZ+0x19c70], R4 ;  /* 0x019c70040d0075a7 */ /* 0x0044e4000806017f */
[----:B---3--:R-:W-:Y:S05]  /*a870*/  @!P3 NANOSLEEP.SYNCS 0x989680 ;  /* 0x009896800000b95d */ /* 0x008fea0003900000 */
[----:B------:R-:W3:Y:S02]  /*a880*/  @!P3 SYNCS.PHASECHK.TRANS64 P3, [R13+URZ+0x19c70], R4 ;  /* 0x019c70040d00b5a7 */ /* 0x000ee4000806007f */
[----:B---3--:R-:W-:Y:S05]  /*a890*/  @!P3 BRA `(.L_x_69) ;  /* 0xfffffffc00f0b947 */ /* 0x008fea000383ffff */
[----:B------:R-:W-:Y:S05]  /*a8a0*/  BRA `(.L_x_105) ;  /* 0xffffffec00a87947 */ /* 0x000fea000383ffff */
.L_x_71:
[----:B--2---:R2:W3:Y:S02]  /*a8b0*/  SYNCS.PHASECHK.TRANS64.TRYWAIT P3, [R13+URZ+0x19c60], R4 ;  /* 0x019c60040d0075a7 */ /* 0x0044e4000806017f */
[----:B---3--:R-:W-:Y:S05]  /*a8c0*/  @!P3 NANOSLEEP.SYNCS 0x989680 ;  /* 0x009896800000b95d */ /* 0x008fea0003900000 */
[----:B------:R-:W3:Y:S02]  /*a8d0*/  @!P3 SYNCS.PHASECHK.TRANS64 P3, [R13+URZ+0x19c60], R4 ;  /* 0x019c60040d00b5a7 */ /* 0x000ee4000806007f */
[----:B---3--:R-:W-:Y:S05]  /*a8e0*/  @!P3 BRA `(.L_x_71) ;  /* 0xfffffffc00f0b947 */ /* 0x008fea000383ffff */
[----:B------:R-:W-:Y:S05]  /*a8f0*/  BRA `(.L_x_106) ;  /* 0xffffffec00b07947 */ /* 0x000fea000383ffff */
.L_x_76:
[----:B--2---:R2:W3:Y:S02]  /*a900*/  SYNCS.PHASECHK.TRANS64.TRYWAIT P0, [R0+URZ+0x19c70], R3 ;  /* 0x019c7003000075a7 */ /* 0x0044e4000800017f */
[----:B---3--:R-:W-:Y:S05]  /*a910*/  @!P0 NANOSLEEP.SYNCS 0x989680 ;  /* 0x009896800000895d */ /* 0x008fea0003900000 */
[----:B------:R-:W3:Y:S02]  /*a920*/  @!P0 SYNCS.PHASECHK.TRANS64 P0, [R0+URZ+0x19c70], R3 ;  /* 0x019c7003000085a7 */ /* 0x000ee4000800007f */
[----:B---3--:R-:W-:Y:S05]  /*a930*/  @!P0 BRA `(.L_x_76) ;  /* 0xfffffffc00f08947 */ /* 0x008fea000383ffff */
[----:B------:R-:W-:Y:S05]  /*a940*/  BRA `(.L_x_107) ;  /* 0xfffffff000b87947 */ /* 0x000fea000383ffff */
.L_x_78:
[----:B--2---:R2:W3:Y:S02]  /*a950*/  SYNCS.PHASECHK.TRANS64.TRYWAIT P0, [R0+URZ+0x19c60], R5 ;  /* 0x019c6005000075a7 */ /* 0x0044e4000800017f */
[----:B---3--:R-:W-:Y:S05]  /*a960*/  @!P0 NANOSLEEP.SYNCS 0x989680 ;  /* 0x009896800000895d */ /* 0x008fea0003900000 */
[----:B------:R-:W3:Y:S02]  /*a970*/  @!P0 SYNCS.PHASECHK.TRANS64 P0, [R0+URZ+0x19c60], R5 ;  /* 0x019c6005000085a7 */ /* 0x000ee4000800007f */
[----:B---3--:R-:W-:Y:S05]  /*a980*/  @!P0 BRA `(.L_x_78) ;  /* 0xfffffffc00f08947 */ /* 0x008fea000383ffff */
[----:B------:R-:W-:Y:S05]  /*a990*/  BRA `(.L_x_108) ;  /* 0xfffffff000c47947 */ /* 0x000fea000383ffff */
.L_x_81:
[----:B---3--:R3:W4:Y:S02]  /*a9a0*/  SYNCS.PHASECHK.TRANS64.TRYWAIT P0, [R6+URZ+0x19c20], R0 ;  /* 0x019c2000060075a7 */ /* 0x008724000800017f */
[----:B----4-:R-:W-:Y:S05]  /*a9b0*/  @!P0 NANOSLEEP.SYNCS 0x989680 ;  /* 0x009896800000895d */ /* 0x010fea0003900000 */
[----:B------:R-:W4:Y:S02]  /*a9c0*/  @!P0 SYNCS.PHASECHK.TRANS64 P0, [R6+URZ+0x19c20], R0 ;  /* 0x019c2000060085a7 */ /* 0x000f24000800007f */
[----:B----4-:R-:W-:Y:S05]  /*a9d0*/  @!P0 BRA `(.L_x_81) ;  /* 0xfffffffc00f08947 */ /* 0x010fea000383ffff */
[----:B------:R-:W-:Y:S05]  /*a9e0*/  BRA `(.L_x_109) ;  /* 0xfffffff400cc7947 */ /* 0x000fea000383ffff */
.L_x_85:
[----:B-1----:R1:W2:Y:S02]  /*a9f0*/  SYNCS.PHASECHK.TRANS64.TRYWAIT P1, [R5+URZ], R4 ;  /* 0x00000004050075a7 */ /* 0x0022a4000802017f */
[----:B--2---:R-:W-:Y:S05]  /*aa00*/  @!P1 NANOSLEEP.SYNCS 0x989680 ;  /* 0x009896800000995d */ /* 0x004fea0003900000 */
[----:B------:R-:W2:Y:S02]  /*aa10*/  @!P1 SYNCS.PHASECHK.TRANS64 P1, [R5+URZ], R4 ;  /* 0x00000004050095a7 */ /* 0x000ea4000802007f */
[----:B--2---:R-:W-:Y:S05]  /*aa20*/  @!P1 BRA `(.L_x_85) ;  /* 0xfffffffc00f09947 */ /* 0x004fea000383ffff */
[----:B------:R-:W-:Y:S05]  /*aa30*/  BRA `(.L_x_110) ;  /* 0xfffffff800147947 */ /* 0x000fea000383ffff */
.L_x_86:
[----:B--2---:R2:W3:Y:S02]  /*aa40*/  SYNCS.PHASECHK.TRANS64.TRYWAIT P1, [R9+URZ], R0 ;  /* 0x00000000090075a7 */ /* 0x0044e4000802017f */
[----:B---3--:R-:W-:Y:S05]  /*aa50*/  @!P1 NANOSLEEP.SYNCS 0x989680 ;  /* 0x009896800000995d */ /* 0x008fea0003900000 */
[----:B------:R-:W3:Y:S02]  /*aa60*/  @!P1 SYNCS.PHASECHK.TRANS64 P1, [R9+URZ], R0 ;  /* 0x00000000090095a7 */ /* 0x000ee4000802007f */
[----:B---3--:R-:W-:Y:S05]  /*aa70*/  @!P1 BRA `(.L_x_86) ;  /* 0xfffffffc00f09947 */ /* 0x008fea000383ffff */
[----:B------:R-:W-:Y:S05]  /*aa80*/  BRA `(.L_x_111) ;  /* 0xfffffff800087947 */ /* 0x000fea000383ffff */
.L_x_88:
[----:B---3--:R3:W4:Y:S02]  /*aa90*/  SYNCS.PHASECHK.TRANS64.TRYWAIT P1, [R19+URZ+0x19c60], R4 ;  /* 0x019c6004130075a7 */ /* 0x008724000802017f */
[----:B----4-:R-:W-:Y:S05]  /*aaa0*/  @!P1 NANOSLEEP.SYNCS 0x989680 ;  /* 0x009896800000995d */ /* 0x010fea0003900000 */
[----:B------:R-:W4:Y:S02]  /*aab0*/  @!P1 SYNCS.PHASECHK.TRANS64 P1, [R19+URZ+0x19c60], R4 ;  /* 0x019c6004130095a7 */ /* 0x000f24000802007f */
[----:B----4-:R-:W-:Y:S05]  /*aac0*/  @!P1 BRA `(.L_x_88) ;  /* 0xfffffffc00f09947 */ /* 0x010fea000383ffff */
[----:B------:R-:W-:Y:S05]  /*aad0*/  BRA `(.L_x_112) ;  /* 0xfffffff800087947 */ /* 0x000fea000383ffff */
.L_x_90:
[----:B----4-:R4:W1:Y:S02]  /*aae0*/  SYNCS.PHASECHK.TRANS64.TRYWAIT P1, [R7+URZ+0x19c60], R0 ;  /* 0x019c6000070075a7 */ /* 0x010864000802017f */
[----:B-1----:R-:W-:Y:S05]  /*aaf0*/  @!P1 NANOSLEEP.SYNCS 0x989680 ;  /* 0x009896800000995d */ /* 0x002fea0003900000 */
[----:B------:R-:W1:Y:S02]  /*ab00*/  @!P1 SYNCS.PHASECHK.TRANS64 P1, [R7+URZ+0x19c60], R0 ;  /* 0x019c6000070095a7 */ /* 0x000e64000802007f */
[----:B-1----:R-:W-:Y:S05]  /*ab10*/  @!P1 BRA `(.L_x_90) ;  /* 0xfffffffc00f09947 */ /* 0x002fea000383ffff */
[----:B------:R-:W-:Y:S05]  /*ab20*/  BRA `(.L_x_113) ;  /* 0xfffffff800087947 */ /* 0x000fea000383ffff */
.L_x_92:
[----:B------:R1:W1:Y:S02]  /*ab30*/  SYNCS.PHASECHK.TRANS64.TRYWAIT P0, [R19+URZ+0x19c80], R4 ;  /* 0x019c8004130075a7 */ /* 0x000264000800017f */
[----:B-1----:R-:W-:Y:S05]  /*ab40*/  @!P0 NANOSLEEP.SYNCS 0x989680 ;  /* 0x009896800000895d */ /* 0x002fea0003900000 */
[----:B------:R-:W1:Y:S02]  /*ab50*/  @!P0 SYNCS.PHASECHK.TRANS64 P0, [R19+URZ+0x19c80], R4 ;  /* 0x019c8004130085a7 */ /* 0x000e64000800007f */
[----:B-1----:R-:W-:Y:S05]  /*ab60*/  @!P0 BRA `(.L_x_92) ;  /* 0xfffffffc00f08947 */ /* 0x002fea000383ffff */
[----:B------:R-:W-:Y:S05]  /*ab70*/  BRA `(.L_x_93) ;  /* 0xfffffff800047947 */ /* 0x000fea000383ffff */
.L_x_114:
[----:B------:R-:W-:-:S00]  /*ab80*/  BRA `(.L_x_114) ;  /* 0xfffffffc00fc7947 */ /* 0x000fc0000383ffff */
[----:B------:R-:W-:-:S00]  /*ab90*/  NOP ;  /* 0x0000000000007918 */ /* 0x000fc00000000000 */
        /* <DEDUP_REMOVED lines=14> */
.L_x_2220:


//--------------------- .text._ZN7cutlass13device_kernelIN5flash11enable_sm90INS1_16FlashAttnFwdSm90INS1_25CollectiveMainloopFwdSm90ILi2EN4cute5tupleIJNS5_1CILi1EEES8_S8_EEENS6_IJNS7_ILi192EEENS7_ILi128EEENS7_ILi96EEEEEELi96ENS_12float_e4m3_tEfNS_4arch4Sm90ELb0ELb0ELb1ELb1ELb0ELb0ELb0ELb1ELb1ELb0ELb0ELb0EEENS1_21CollectiveEpilogueFwdINS6_IJSA_SC_SB_EEES9_NS_10bfloat16_tESG_Li384ELb1ELb0ELb0ELb1EEENS1_36VarlenDynamicPersistentTileSchedulerILi192ELi128ELi384ELi128ELb0ELb0ELb1ELb0ELb1ELb1EEEEEEEEEvNT_6ParamsE --------------------------
	.section	.text._ZN7cutlass13device_kernelIN5flash11enable_sm90INS1_16FlashAttnFwdSm90INS1_25CollectiveMainloopFwdSm90ILi2EN4cute5tupleIJNS5_1CILi1EEES8_S8_EEENS6_IJNS7_ILi192EEENS7_ILi128EEENS7_ILi96EEEEEELi96ENS_12float_e4m3_tEfNS_4arch4Sm90ELb0ELb0ELb1ELb1ELb0ELb0ELb0ELb1ELb1ELb0ELb0ELb0EEENS1_21CollectiveEpilogueFwdINS6_IJSA_SC_SB_EEES9_NS_10bfloat16_tESG_Li384ELb1ELb0ELb0ELb1EEENS1_36VarlenDynamicPersistentTileSchedulerILi192ELi128ELi384ELi128ELb0ELb0ELb1ELb0ELb1ELb1EEEEEEEEEvNT_6ParamsE,"ax",@progbits
	.align	128
.text._ZN7cutlass13device_kernelIN5flash11enable_sm90INS1_16FlashAttnFwdSm90INS1_25CollectiveMainloopFwdSm90ILi2EN4cute5tupleIJNS5_1CILi1EEES8_S8_EEENS6_IJNS7_ILi192EEENS7_ILi128EEENS7_ILi96EEEEEELi96ENS_12float_e4m3_tEfNS_4arch4Sm90ELb0ELb0ELb1ELb1ELb0ELb0ELb0ELb1ELb1ELb0ELb0ELb0EEENS1_21CollectiveEpilogueFwdINS6_IJSA_SC_SB_EEES9_NS_10bfloat16_tESG_Li384ELb1ELb0ELb0ELb1EEENS1_36VarlenDynamicPersistentTileSchedulerILi192ELi128ELi384ELi128ELb0ELb0ELb1ELb0ELb1ELb1EEEEEEEEEvNT_6ParamsE:
        .type           _ZN7cutlass13device_kernelIN5flash11enable_sm90INS1_16FlashAttnFwdSm90INS1_25CollectiveMainloopFwdSm90ILi2EN4cute5tupleIJNS5_1CILi1EEES8_S8_EEENS6_IJNS7_ILi192EEENS7_ILi128EEENS7_ILi96EEEEEELi96ENS_12float_e4m3_tEfNS_4arch4Sm90ELb0ELb0ELb1ELb1ELb0ELb0ELb0ELb1ELb1ELb0ELb0ELb0EEENS1_21CollectiveEpilogueFwdINS6_IJSA_SC_SB_EEES9_NS_10bfloat16_tESG_Li384ELb1ELb0ELb0ELb1EEENS1_36VarlenDynamicPersistentTileSchedulerILi192ELi128ELi384ELi128ELb0ELb0ELb1ELb0ELb1ELb1EEEEEEEEEvNT_6ParamsE,@function
        .size           _ZN7cutlass13device_kernelIN5flash11enable_sm90INS1_16FlashAttnFwdSm90INS1_25CollectiveMainloopFwdSm90ILi2EN4cute5tupleIJNS5_1CILi1EEES8_S8_EEENS6_IJNS7_ILi192EEENS7_ILi128EEENS7_ILi96EEEEEELi96ENS_12float_e4m3_tEfNS_4arch4Sm90ELb0ELb0ELb1ELb1ELb0ELb0ELb0ELb1ELb1ELb0ELb0ELb0EEENS1_21CollectiveEpilogueFwdINS6_IJSA_SC_SB_EEES9_NS_10bfloat16_tESG_Li384ELb1ELb0ELb0ELb1EEENS1_36VarlenDynamicPersistentTileSchedulerILi192ELi128ELi384ELi128ELb0ELb0ELb1ELb0ELb1ELb1EEEEEEEEEvNT_6ParamsE,(.L_x_2221 - _ZN7cutlass13device_kernelIN5flash11enable_sm90INS1_16FlashAttnFwdSm90INS1_25CollectiveMainloopFwdSm90ILi2EN4cute5tupleIJNS5_1CILi1EEES8_S8_EEENS6_IJNS7_ILi192EEENS7_ILi128EEENS7_ILi96EEEEEELi96ENS_12float_e4m3_tEfNS_4arch4Sm90ELb0ELb0ELb1ELb1ELb0ELb0ELb0ELb1ELb1ELb0ELb0ELb0EEENS1_21CollectiveEpilogueFwdINS6_IJSA_SC_SB_EEES9_NS_10bfloat16_tESG_Li384ELb1ELb0ELb0ELb1EEENS1_36VarlenDynamicPersistentTileSchedulerILi192ELi128ELi384ELi128ELb0ELb0ELb1ELb0ELb1ELb1EEEEEEEEEvNT_6ParamsE)
        .other          _ZN7cutlass13device_kernelIN5flash11enable_sm90INS1_16FlashAttnFwdSm90INS1_25CollectiveMainloopFwdSm90ILi2EN4cute5tupleIJNS5_1CILi1EEES8_S8_EEENS6_IJNS7_ILi192EEENS7_ILi128EEENS7_ILi96EEEEEELi96ENS_12float_e4m3_tEfNS_4arch4Sm90ELb0ELb0ELb1ELb1ELb0ELb0ELb0ELb1ELb1ELb0ELb0ELb0EEENS1_21CollectiveEpilogueFwdINS6_IJSA_SC_SB_EEES9_NS_10bfloat16_tESG_Li384ELb1ELb0ELb0ELb1EEENS1_36VarlenDynamicPersistentTileSchedulerILi192ELi128ELi384ELi128ELb0ELb0ELb1ELb0ELb1ELb1EEEEEEEEEvNT_6ParamsE,@"STO_CUDA_ENTRY STV_DEFAULT"
_ZN7cutlass13device_kernelIN5flash11enable_sm90INS1_16FlashAttnFwdSm90INS1_25CollectiveMainloopFwdSm90ILi2EN4cute5tupleIJNS5_1CILi1EEES8_S8_EEENS6_IJNS7_ILi192EEENS7_ILi128EEENS7_ILi96EEEEEELi96ENS_12float_e4m3_tEfNS_4arch4Sm90ELb0ELb0ELb1ELb1ELb0ELb0ELb0ELb1ELb1ELb0ELb0ELb0EEENS1_21CollectiveEpilogueFwdINS6_IJSA_SC_SB_EEES9_NS_10bfloat16_tESG_Li384ELb1ELb0ELb0ELb1EEENS1_36VarlenDynamicPersistentTileSchedulerILi192ELi128ELi384ELi128ELb0ELb0ELb1ELb0ELb1ELb1EEEEEEEEEvNT_6ParamsE:
[----:B------:R-:W0:Y:S02]  /*0000*/  LDC R1, c[0x0][0x28] ;  /* 0x00000a00ff017b82 */ /* 0x000e240000000800 */
[----:B0-----:R-:W-:Y:S01]  /*0010*/  VIADD R1, R1, 0xfffffff8 ;  /* 0xfffffff801017836 */ /* 0x001fe20000000000 */
[----:B------:R-:W0:Y:S01]  /*0020*/  S2R R3, SR_TID.X ;  /* 0x0000000000037919 */ /* 0x000e220000002100 */
[----:B------:R-:W-:Y:S01]  /*0030*/  ELECT P0, URZ, PT ;  /* 0x00000000003f782f */ /* 0x000fe20003800000 */
[----:B------:R-:W-:Y:S01]  /*0040*/  BSSY B0, `(.L_x_115) ;  /* 0x0000011000007945 */ /* 0x000fe20003800000 */
[----:B0-----:R-:W-:-:S05]  /*0050*/  SHF.R.U32.HI R0, RZ, 0x5, R3 ;  /* 0x00000005ff007819 */ /* 0x001fca0000011603 */
[----:B------:R-:W0:Y:S02]  /*0060*/  SHFL.IDX PT, R2, R0, RZ, 0x1f ;  /* 0x00001fff00027589 */ /* 0x000e2400000e0000 */
[----:B0-----:R-:W-:Y:S02]  /*0070*/  ISETP.EQ.AND P0, PT, R2, RZ, P0 ;  /* 0x000000ff0200720c */ /* 0x001fe40000702270 */
[----:B------:R-:W-:-:S11]  /*0080*/  SHF.R.U32.HI R2, RZ, 0x7, R3 ;  /* 0x00000007ff027819 */ /* 0x000fd60000011603 */
[----:B------:R-:W-:Y:S05]  /*0090*/  @!P0 BRA `(.L_x_116) ;  /* 0x00000000002c8947 */ /* 0x000fea0003800000 */
[----:B------:R-:W-:Y:S02]  /*00a0*/  ULDC.64 UR4, c[0x0][0x198] ;  /* 0x0000660000047ab9 */ /* 0x000fe40000000a00 */
[----:B------:R-:W-:Y:S02]  /*00b0*/  UIADD3 UR6, UP0, UR4, 0x270, URZ ;  /* 0x0000027004067890 */ /* 0x000fe4000ff1e03f */
[----:B------:R-:W-:Y:S02]  /*00c0*/  UIADD3 UR8, UP1, UR4, 0x370, URZ ;  /* 0x0000037004087890 */ /* 0x000fe4000ff3e03f */
[----:B------:R-:W-:Y:S02]  /*00d0*/  UIADD3 UR4, UP2, UR4, 0x470, URZ ;  /* 0x0000047004047890 */ /* 0x000fe4000ff5e03f */
[----:B------:R-:W-:Y:S02]  /*00e0*/  UIADD3.X UR7, URZ, UR5, URZ, UP0, !UPT ;  /* 0x000000053f077290 */ /* 0x000fe400087fe43f */
[----:B------:R-:W-:-:S02]  /*00f0*/  UIADD3.X UR9, URZ, UR5, URZ, UP1, !UPT ;  /* 0x000000053f097290 */ /* 0x000fc40008ffe43f */
[----:B------:R-:W-:-:S05]  /*0100*/  UIADD3.X UR5, URZ, UR5, URZ, UP2, !UPT ;  /* 0x000000053f057290 */ /* 0x000fca00097fe43f */
[----:B------:R0:W-:Y:S02]  /*0110*/  UTMACCTL.PF [UR6] ;  /* 0x00000000060079b9 */ /* 0x0001e40008040000 */
[----:B------:R0:W-:Y:S02]  /*0120*/  UTMACCTL.PF [UR8] ;  /* 0x00000000080079b9 */ /* 0x0001e40008040000 */
[----:B------:R0:W-:Y:S02]  /*0130*/  UTMACCTL.PF [UR4] ;  /* 0x00000000040079b9 */ /* 0x0001e40008040000 */
[----:B0-----:R-:W-:Y:S01]  /*0140*/  NOP ;  /* 0x0000000000007918 */ /* 0x001fe20000000000 */
.L_x_116:
[----:B------:R-:W-:Y:S05]  /*0150*/  BSYNC B0 ;  /* 0x0000000000007941 */ /* 0x000fea0003800000 */
.L_x_115:
[----:B------:R-:W-:Y:S01]  /*0160*/  VOTEU.ANY UP0, P0 ;  /* 0x00000000003f7886 */ /* 0x000fe20000000100 */
[----:B------:R-:W0:Y:S01]  /*0170*/  SHFL.IDX PT, R2, R2, RZ, 0x1f ;  /* 0x00001fff02027589 */ /* 0x000e2200000e0000 */
[----:B------:R-:W-:Y:S01]  /*0180*/  UMOV UR4, 0x1 ;  /* 0x0000000100047882 */ /* 0x000fe20000000000 */
[----:B------:R-:W-:Y:S01]  /*0190*/  UMOV UR7, 0x180 ;  /* 0x0000018000077882 */ /* 0x000fe20000000000 */
[----:B------:R-:W-:Y:S01]  /*01a0*/  VOTEU.ANY UP1, P0 ;  /* 0x00000000003f7886 */ /* 0x000fe20000020100 */
[----:B------:R-:W1:Y:S01]  /*01b0*/  @UP0 S2UR UR8, SR_CgaCtaId ;  /* 0x00000000000809c3 */ /* 0x000e620000008800 */
[----:B------:R-:W2:Y:S01]  /*01c0*/  SHFL.IDX PT, R3, R0, RZ, 0x1f ;  /* 0x00001fff00037589 */ /* 0x000ea200000e0000 */
[----:B------:R-:W-:Y:S01]  /*01d0*/  @UP0 UMOV UR6, 0x400 ;  /* 0x0000040000060882 */ /* 0x000fe20000000000 */
[----:B------:R-:W-:-:S04]  /*01e0*/  @UP0 UIADD3 UR4, -UR4, 0x100000, URZ ;  /* 0x0010000004040890 */ /* 0x000fc8000fffe13f */
[----:B------:R-:W-:Y:S02]  /*01f0*/  @UP0 USHF.L.U32 UR5, UR4, 0xb, URZ ;  /* 0x0000000b04050899 */ /* 0x000fe4000800063f */
[----:B------:R-:W-:Y:S01]  /*0200*/  @UP0 USHF.L.U32 UR4, UR4, 0x1, URZ ;  /* 0x0000000104040899 */ /* 0x000fe2000800063f */
[----:B------:R-:W-:Y:S01]  /*0210*/  VOTEU.ANY UP2, P0 ;  /* 0x00000000003f7886 */ /* 0x000fe20000040100 */
[----:B0-----:R-:W-:Y:S01]  /*0220*/  R2UR UR9, R2 ;  /* 0x00000000020972ca */ /* 0x001fe200000e0000 */
[----:B-1----:R-:W-:Y:S01]  /*0230*/  @UP0 ULEA UR8, UR8, UR6, 0x18 ;  /* 0x0000000608080291 */ /* 0x002fe2000f8ec03f */
[----:B--2---:R-:W-:Y:S01]  /*0240*/  ISETP.NE.AND P1, PT, R3, RZ, PT ;  /* 0x000000ff0300720c */ /* 0x004fe20003f25270 */
[----:B------:R-:W-:-:S04]  /*0250*/  @UP0 UIADD3 UR6, -UR7, 0x100000, URZ ;  /* 0x0010000007060890 */ /* 0x000fc8000fffe13f */
[----:B------:R-:W-:Y:S02]  /*0260*/  @UP0 USHF.L.U32 UR7, UR6, 0xb, URZ ;  /* 0x0000000b06070899 */ /* 0x000fe4000800063f */
[----:B------:R-:W-:-:S04]  /*0270*/  @UP0 USHF.L.U32 UR6, UR6, 0x1, URZ ;  /* 0x0000000106060899 */ /* 0x000fc8000800063f */
[----:B------:R-:W-:Y:S01]  /*0280*/  UISETP.NE.AND UP0, UPT, UR9, URZ, UPT ;  /* 0x0000003f0900728c */ /* 0x000fe2000bf05270 */
[----:B------:R-:W0:Y:S02]  /*0290*/  FENCE.VIEW.ASYNC.S ;  /* 0x00000000000073c6 */ /* 0x000e240000000000 */
[----:B0-----:R0:W1:Y:S05]  /*02a0*/  @UP1 SYNCS.EXCH.64 URZ, [UR8+0x19c00], UR4 ;  /* 0x019c0004083f15b2 */ /* 0x00106a0008000100 */
[----:B------:R0:W2:Y:S01]  /*02b0*/  @UP2 SYNCS.EXCH.64 URZ, [UR8+0x19c20], UR6 ;  /* 0x019c2006083f25b2 */ /* 0x0000a20008000100 */
[----:B------:R-:W-:Y:S05]  /*02c0*/  @P1 BRA `(.L_x_117) ;  /* 0x0000000000481947 */ /* 0x000fea0003800000 */
[----:B0-----:R-:W0:Y:S01]  /*02d0*/  S2UR UR5, SR_CgaCtaId ;  /* 0x00000000000579c3 */ /* 0x001e220000008800 */
[----:B------:R-:W-:Y:S01]  /*02e0*/  UMOV UR4, 0x400 ;  /* 0x0000040000047882 */ /* 0x000fe20000000000 */
[----:B------:R-:W-:Y:S01]  /*02f0*/  UMOV UR6, 0x1 ;  /* 0x0000000100067882 */ /* 0x000fe20000000000 */
[----:B------:R-:W-:Y:S01]  /*0300*/  UMOV UR9, 0x3 ;  /* 0x0000000300097882 */ /* 0x000fe20000000000 */
[----:B------:R-:W-:-:S04]  /*0310*/  UIADD3 UR6, -UR6, 0x100000, URZ ;  /* 0x0010000006067890 */ /* 0x000fc8000fffe13f */
[----:B------:R-:W-:Y:S02]  /*0320*/  USHF.L.U32 UR7, UR6, 0xb, URZ ;  /* 0x0000000b06077899 */ /* 0x000fe4000800063f */
[----:B------:R-:W-:Y:S01]  /*0330*/  USHF.L.U32 UR6, UR6, 0x1, URZ ;  /* 0x0000000106067899 */ /* 0x000fe2000800063f */
[----:B------:R-:W-:Y:S01]  /*0340*/  ELECT P0, URZ, PT ;  /* 0x00000000003f782f */ /* 0x000fe20003800000 */
[----:B0-----:R-:W-:Y:S02]  /*0350*/  ULEA UR8, UR5, UR4, 0x18 ;  /* 0x0000000405087291 */ /* 0x001fe4000f8ec03f */
[----:B------:R-:W-:-:S04]  /*0360*/  UIADD3 UR4, -UR9, 0x100000, URZ ;  /* 0x0010000009047890 */ /* 0x000fc8000fffe13f */
[----:B------:R-:W-:Y:S02]  /*0370*/  USHF.L.U32 UR5, UR4, 0xb, URZ ;  /* 0x0000000b04057899 */ /* 0x000fe4000800063f */
[----:B------:R-:W-:Y:S01]  /*0380*/  USHF.L.U32 UR4, UR4, 0x1, URZ ;  /* 0x0000000104047899 */ /* 0x000fe2000800063f */
[----:B------:R-:W0:Y:S03]  /*0390*/  FENCE.VIEW.ASYNC.S ;  /* 0x00000000000073c6 */ /* 0x000e260000000000 */
[----:B0-----:R3:W4:Y:S08]  /*03a0*/  SYNCS.EXCH.64 URZ, [UR8+0x19c30], UR6 ;  /* 0x019c3006083f75b2 */ /* 0x0017300008000100 */
[----:B------:R3:W0:Y:S01]  /*03b0*/  SYNCS.EXCH.64 URZ, [UR8+0x19c40], UR4 ;  /* 0x019c4004083f75b2 */ /* 0x0006220008000100 */
[----:B------:R3:W0:Y:S01]  /*03c0*/  SYNCS.EXCH.64 URZ, [UR8+0x19c38], UR6 ;  /* 0x019c3806083f75b2 */ /* 0x0006220008000100 */
[----:B------:R3:W0:Y:S02]  /*03d0*/  SYNCS.EXCH.64 URZ, [UR8+0x19c48], UR4 ;  /* 0x019c4804083f75b2 */ /* 0x0006240008000100 */
[----:B---3--:R-:W-:Y:S01]  /*03e0*/  NOP ;  /* 0x0000000000007918 */ /* 0x008fe20000000000 */
.L_x_117:
[----:B------:R-:W3:Y:S01]  /*03f0*/  SHFL.IDX PT, R2, R0, RZ, 0x1f ;  /* 0x00001fff00027589 */ /* 0x000ee200000e0000 */
[----:B------:R-:W-:Y:S01]  /*0400*/  NOP ;  /* 0x0000000000007918 */ /* 0x000fe20000000000 */
[----:B---3--:R-:W-:-:S13]  /*0410*/  ISETP.NE.AND P0, PT, R2, RZ, PT ;  /* 0x000000ff0200720c */ /* 0x008fda0003f05270 */
[----:B------:R-:W-:Y:S05]  /*0420*/  @P0 BRA `(.L_x_118) ;  /* 0x0000000000480947 */ /* 0x000fea0003800000 */
[----:B0-----:R-:W0:Y:S01]  /*0430*/  S2UR UR5, SR_CgaCtaId ;  /* 0x00000000000579c3 */ /* 0x001e220000008800 */
[----:B------:R-:W-:Y:S01]  /*0440*/  UMOV UR4, 0x400 ;  /* 0x0000040000047882 */ /* 0x000fe20000000000 */
[----:B------:R-:W-:Y:S01]  /*0450*/  UMOV UR6, 0x80 ;  /* 0x0000008000067882 */ /* 0x000fe20000000000 */
[----:B------:R-:W-:Y:S01]  /*0460*/  UMOV UR7, 0x180 ;  /* 0x0000018000077882 */ /* 0x000fe20000000000 */
[----:B------:R-:W-:Y:S01]  /*0470*/  ELECT P0, URZ, PT ;  /* 0x00000000003f782f */ /* 0x000fe20003800000 */
[----:B0-----:R-:W-:Y:S02]  /*0480*/  ULEA UR8, UR5, UR4, 0x18 ;  /* 0x0000000405087291 */ /* 0x001fe4000f8ec03f */
[----:B------:R-:W-:-:S04]  /*0490*/  UIADD3 UR4, -UR6, 0x100000, URZ ;  /* 0x0010000006047890 */ /* 0x000fc8000fffe13f */
[----:B------:R-:W-:Y:S02]  /*04a0*/  USHF.L.U32 UR5, UR4, 0xb, URZ ;  /* 0x0000000b04057899 */ /* 0x000fe4000800063f */
[----:B------:R-:W-:Y:S02]  /*04b0*/  USHF.L.U32 UR4, UR4, 0x1, URZ ;  /* 0x0000000104047899 */ /* 0x000fe4000800063f */
[----:B------:R-:W-:-:S04]  /*04c0*/  UIADD3 UR6, -UR7, 0x100000, URZ ;  /* 0x0010000007067890 */ /* 0x000fc8000fffe13f */
[----:B------:R-:W-:Y:S02]  /*04d0*/  USHF.L.U32 UR7, UR6, 0xb, URZ ;  /* 0x0000000b06077899 */ /* 0x000fe4000800063f */
[----:B------:R-:W-:Y:S01]  /*04e0*/  USHF.L.U32 UR6, UR6, 0x1, URZ ;  /* 0x0000000106067899 */ /* 0x000fe2000800063f */
[----:B------:R-:W0:Y:S03]  /*04f0*/  FENCE.VIEW.ASYNC.S ;  /* 0x00000000000073c6 */ /* 0x000e260000000000 */
[----:B0-----:R3:W0:Y:S08]  /*0500*/  SYNCS.EXCH.64 URZ, [UR8+0x19c50], UR4 ;  /* 0x019c5004083f75b2 */ /* 0x0016300008000100 */
[----:B------:R3:W0:Y:S01]  /*0510*/  SYNCS.EXCH.64 URZ, [UR8+0x19c60], UR6 ;  /* 0x019c6006083f75b2 */ /* 0x0006220008000100 */
[----:B------:R3:W0:Y:S01]  /*0520*/  SYNCS.EXCH.64 URZ, [UR8+0x19c58], UR4 ;  /* 0x019c5804083f75b2 */ /* 0x0006220008000100 */
[----:B------:R3:W0:Y:S02]  /*0530*/  SYNCS.EXCH.64 URZ, [UR8+0x19c68], UR6 ;  /* 0x019c6806083f75b2 */ /* 0x0006240008000100 */
[----:B---3--:R-:W-:Y:S01]  /*0540*/  NOP ;  /* 0x0000000000007918 */ /* 0x008fe20000000000 */
.L_x_118:
[----:B------:R-:W3:Y:S01]  /*0550*/  SHFL.IDX PT, R2, R0, RZ, 0x1f ;  /* 0x00001fff00027589 */ /* 0x000ee200000e0000 */
[----:B------:R-:W-:Y:S01]  /*0560*/  NOP ;  /* 0x0000000000007918 */ /* 0x000fe20000000000 */
[----:B---3--:R-:W-:-:S13]  /*0570*/  ISETP.NE.AND P0, PT, R2, RZ, PT ;  /* 0x000000ff0200720c */ /* 0x008fda0003f05270 */
[----:B------:R-:W-:Y:S05]  /*0580*/  @P0 BRA `(.L_x_119) ;  /* 0x0000000000380947 */ /* 0x000fea0003800000 */
[----:B0-----:R-:W0:Y:S01]  /*0590*/  S2UR UR5, SR_CgaCtaId ;  /* 0x00000000000579c3 */ /* 0x001e220000008800 */
[----:B------:R-:W-:Y:S01]  /*05a0*/  UMOV UR4, 0x400 ;  /* 0x0000040000047882 */ /* 0x000fe20000000000 */
[----:B------:R-:W-:Y:S01]  /*05b0*/  UMOV UR7, 0x1 ;  /* 0x0000000100077882 */ /* 0x000fe20000000000 */
[----:B------:R-:W-:Y:S01]  /*05c0*/  ELECT P0, URZ, PT ;  /* 0x00000000003f782f */ /* 0x000fe20003800000 */
[----:B0-----:R-:W-:Y:S02]  /*05d0*/  ULEA UR6, UR5, UR4, 0x18 ;  /* 0x0000000405067291 */ /* 0x001fe4000f8ec03f */
[----:B------:R-:W-:-:S04]  /*05e0*/  UIADD3 UR4, -UR7, 0x100000, URZ ;  /* 0x0010000007047890 */ /* 0x000fc8000fffe13f */
[----:B------:R-:W-:Y:S02]  /*05f0*/  USHF.L.U32 UR5, UR4, 0xb, URZ ;  /* 0x0000000b04057899 */ /* 0x000fe4000800063f */
[----:B------:R-:W-:Y:S01]  /*0600*/  USHF.L.U32 UR4, UR4, 0x1, URZ ;  /* 0x0000000104047899 */ /* 0x000fe2000800063f */
[----:B------:R-:W0:Y:S11]  /*0610*/  FENCE.VIEW.ASYNC.S ;  /* 0x00000000000073c6 */ /* 0x000e360000000000 */
[----:B0-----:R3:W0:Y:S01]  /*0620*/  SYNCS.EXCH.64 URZ, [UR6+0x19c70], UR4 ;  /* 0x019c7004063f75b2 */ /* 0x0016220008000100 */
[----:B------:R3:W0:Y:S01]  /*0630*/  SYNCS.EXCH.64 URZ, [UR6+0x19c80], UR4 ;  /* 0x019c8004063f75b2 */ /* 0x0006220008000100 */
[----:B------:R3:W0:Y:S01]  /*0640*/  SYNCS.EXCH.64 URZ, [UR6+0x19c78], UR4 ;  /* 0x019c7804063f75b2 */ /* 0x0006220008000100 */
[----:B------:R3:W0:Y:S02]  /*0650*/  SYNCS.EXCH.64 URZ, [UR6+0x19c88], UR4 ;  /* 0x019c8804063f75b2 */ /* 0x0006240008000100 */
[----:B---3--:R-:W-:Y:S01]  /*0660*/  NOP ;  /* 0x0000000000007918 */ /* 0x008fe20000000000 */
.L_x_119:
        /* <DEDUP_REMOVED lines=22> */
.L_x_120:
        /* <DEDUP_REMOVED lines=22> */
.L_x_121:
[----:B------:R-:W-:Y:S01]  /*0930*/  PLOP3.LUT P0, PT, PT, PT, UP0, 0x80, 0x0 ;  /* 0x000000000000781c */ /* 0x000fe20003f0f008 */
[----:B------:R-:W-:Y:S01]  /*0940*/  UMOV UR48, 0x1 ;  /* 0x0000000100307882 */ /* 0x000fe20000000000 */
[----:B------:R-:W-:Y:S01]  /*0950*/  NOP ;  /* 0x0000000000007918 */ /* 0x000fe20000000000 */
[----:B------:R-:W-:Y:S01]  /*0960*/  USEL UR48, UR48, 0x2, !UP0 ;  /* 0x0000000230307887 */ /* 0x000fe2000c000000 */
[----:B------:R-:W-:Y:S01]  /*0970*/  ULDC.64 UR54, c[0x0][0x208] ;  /* 0x0000820000367ab9 */ /* 0x000fe20000000a00 */
[----:B012-4-:R-:W-:Y:S08]  /*0980*/  BAR.SYNC.DEFER_BLOCKING 0x0 ;  /* 0x0000000000007b1d */ /* 0x017ff00000010000 */
[----:B------:R-:W-:Y:S05]  /*0990*/  @!P0 BRA `(.L_x_122) ;  /* 0x0000008000d48947 */ /* 0x000fea0003800000 */
.L_x_123:
[----:B------:R-:W-:-:S08]  /*09a0*/  NOP ;  /* 0x0000000000007918 */ /* 0x000fd00000000000 */
[----:B------:R-:W0:Y:S02]  /*09b0*/  USETMAXREG.TRY_ALLOC.CTAPOOL UP0, 0xa0 ;  /* 0x000000a0000079c8 */ /* 0x000e240008000600 */
[----:B0-----:R-:W-:-:S13]  /*09c0*/  PLOP3.LUT P0, PT, PT, PT, UP0, 0x80, 0x0 ;  /* 0x000000000000781c */ /* 0x001fda0003f0f008 */
[----:B------:R-:W-:Y:S05]  /*09d0*/  @!P0 BRA `(.L_x_123) ;  /* 0xfffffffc00f08947 */ /* 0x000fea000383ffff */
[----:B------:R-:W0:Y:S08]  /*09e0*/  S2UR UR5, SR_CgaCtaId ;  /* 0x00000000000579c3 */ /* 0x000e300000008800 */
[----:B------:R-:W-:Y:S06]  /*09f0*/  BAR.ARV 0x8, 0x1a0 ;  /* 0x0206800000007b1d */ /* 0x000fec0000002000 */
[----:B------:R-:W-:-:S02]  /*0a00*/  UMOV UR4, 0x400 ;  /* 0x0000040000047882 */ /* 0x000fc40000000000 */
[----:B------:R-:W-:Y:S01]  /*0a10*/  BAR.SYNC.DEFER_BLOCKING 0x5, 0x200 ;  /* 0x0148000000007b1d */ /* 0x000fe20000010000 */
[----:B0-----:R-:W-:-:S09]  /*0a20*/  ULEA UR4, UR5, UR4, 0x18 ;  /* 0x0000000405047291 */ /* 0x001fd2000f8ec03f */
[----:B------:R-:W0:Y:S01]  /*0a30*/  LDS.128 R36, [UR4+0x19cd0] ;  /* 0x019cd004ff247984 */ /* 0x000e220008000c00 */
[----:B------:R-:W-:Y:S01]  /*0a40*/  ULDC UR4, c[0x0][0xc14] ;  /* 0x0003050000047ab9 */ /* 0x000fe20000000800 */
[----:B------:R-:W-:Y:S06]  /*0a50*/  BAR.ARV 0x4, 0x200 ;  /* 0x0108000000007b1d */ /* 0x000fec0000002000 */
[----:B0-----:R-:W-:-:S13]  /*0a60*/  ISETP.GE.AND P0, PT, R39, UR4, PT ;  /* 0x0000000427007c0c */ /* 0x001fda000bf06270 */
[----:B------:R-:W-:Y:S05]  /*0a70*/  @P0 EXIT ;  /* 0x000000000000094d */ /* 0x000fea0003800000 */
[----:B------:R-:W0:Y:S01]  /*0a80*/  S2R R0, SR_TID.X ;  /* 0x0000000000007919 */ /* 0x000e220000002100 */
[----:B------:R-:W-:Y:S01]  /*0a90*/  R2UR UR5, R38 ;  /* 0x00000000260572ca */ /* 0x000fe200000e0000 */
[----:B------:R-:W-:Y:S01]  /*0aa0*/  IMAD.MOV.U32 R152, RZ, RZ, -0x2 ;  /* 0xfffffffeff987424 */ /* 0x000fe200078e00ff */
[----:B------:R-:W-:Y:S01]  /*0ab0*/  ULOP3.LUT UR44, UR48, 0x1, URZ, 0xfc, !UPT ;  /* 0x00000001302c7892 */ /* 0x000fe2000f8efc3f */
[----:B------:R-:W-:Y:S01]  /*0ac0*/  UMOV UR38, URZ ;  /* 0x0000003f00267c82 */ /* 0x000fe20008000000 */
[----:B------:R-:W-:Y:S01]  /*0ad0*/  UMOV UR37, URZ ;  /* 0x0000003f00257c82 */ /* 0x000fe20008000000 */
[----:B------:R-:W-:Y:S01]  /*0ae0*/  UMOV UR36, URZ ;  /* 0x0000003f00247c82 */ /* 0x000fe20008000000 */
[----:B0-----:R-:W-:-:S05]  /*0af0*/  VIADD R155, R0, 0xffffff80 ;  /* 0xffffff80009b7836 */ /* 0x001fca0000000000 */
[----:B------:R-:W-:-:S04]  /*0b00*/  SHF.R.S32.HI R0, RZ, 0x1f, R155 ;  /* 0x0000001fff007819 */ /* 0x000fc8000001149b */
[CC--:B------:R-:W-:Y:S02]  /*0b10*/  LEA.HI R23, R0.reuse, R155.reuse, RZ, 0x7 ;  /* 0x0000009b00177211 */ /* 0x0c0fe400078f38ff */
[CC--:B------:R-:W-:Y:S02]  /*0b20*/  LEA.HI R3, R0.reuse, R155.reuse, RZ, 0x5 ;  /* 0x0000009b00037211 */ /* 0x0c0fe400078f28ff */
[----:B------:R-:W-:Y:S02]  /*0b30*/  LOP3.LUT R22, R23, 0xffffff80, RZ, 0xc0, !PT ;  /* 0xffffff8017167812 */ /* 0x000fe400078ec0ff */
[----:B------:R-:W-:Y:S01]  /*0b40*/  LEA.HI R2, R0, R155, RZ, 0x4 ;  /* 0x0000009b00027211 */ /* 0x000fe200078f20ff */
[----:B------:R-:W-:Y:S01]  /*0b50*/  IMAD.SHL.U32 R5, R3, 0x10, RZ ;  /* 0x0000001003057824 */ /* 0x000fe200078e00ff */
[----:B------:R-:W-:Y:S01]  /*0b60*/  SHF.R.S32.HI R23, RZ, 0x7, R23 ;  /* 0x00000007ff177819 */ /* 0x000fe20000011417 */
[----:B------:R-:W-:Y:S01]  /*0b70*/  IMAD.IADD R22, R155, 0x1, -R22 ;  /* 0x000000019b167824 */ /* 0x000fe200078e0a16 */
[----:B------:R-:W-:-:S02]  /*0b80*/  SHF.R.S32.HI R3, RZ, 0x4, R2 ;  /* 0x00000004ff037819 */ /* 0x000fc40000011402 */
[C---:B------:R-:W-:Y:S02]  /*0b90*/  LOP3.LUT R4, R2.reuse, 0x7fffff0, RZ, 0xc0, !PT ;  /* 0x07fffff002047812 */ /* 0x040fe400078ec0ff */
[----:B------:R-:W-:Y:S02]  /*0ba0*/  SHF.R.S32.HI R7, RZ, 0x1f, R22 ;  /* 0x0000001fff077819 */ /* 0x000fe40000011416 */
[----:B------:R-:W-:Y:S01]  /*0bb0*/  LEA.HI R2, R2, R3, RZ, 0x1 ;  /* 0x0000000302027211 */ /* 0x000fe200078f08ff */
[----:B------:R-:W-:Y:S01]  /*0bc0*/  IMAD.IADD R4, R155, 0x1, -R4 ;  /* 0x000000019b047824 */ /* 0x000fe200078e0a04 */
[----:B------:R-:W-:Y:S02]  /*0bd0*/  LEA.HI R6, R7, R22, RZ, 0x2 ;  /* 0x0000001607067211 */ /* 0x000fe400078f10ff */
[----:B------:R-:W-:Y:S02]  /*0be0*/  LOP3.LUT R5, R5, 0xfffffe00, RZ, 0xc0, !PT ;  /* 0xfffffe0005057812 */ /* 0x000fe400078ec0ff */
[----:B------:R-:W-:-:S02]  /*0bf0*/  SHF.R.S32.HI R8, RZ, 0x2, R6 ;  /* 0x00000002ff087819 */ /* 0x000fc40000011406 */
[----:B------:R-:W-:Y:S01]  /*0c00*/  SHF.R.S32.HI R9, RZ, 0x1f, R6 ;  /* 0x0000001fff097819 */ /* 0x000fe20000011406 */
[----:B------:R-:W-:Y:S01]  /*0c10*/  IMAD R5, R4, 0x20, R5 ;  /* 0x0000002004057824 */ /* 0x000fe200078e0205 */
[----:B------:R-:W-:Y:S01]  /*0c20*/  LOP3.LUT R2, R2, 0x1ffffffe, RZ, 0xc0, !PT ;  /* 0x1ffffffe02027812 */ /* 0x000fe200078ec0ff */
[----:B------:R-:W-:Y:S01]  /*0c30*/  IMAD.HI R4, R23, 0x55555556, RZ ;  /* 0x5555555617047827 */ /* 0x000fe200078e02ff */
[----:B------:R-:W-:Y:S02]  /*0c40*/  LEA.HI R9, R9, R8, RZ, 0x3 ;  /* 0x0000000809097211 */ /* 0x000fe400078f18ff */
[----:B------:R-:W-:Y:S01]  /*0c50*/  LEA.HI R7, R7, R22, RZ, 0x5 ;  /* 0x0000001607077211 */ /* 0x000fe200078f28ff */
[----:B------:R-:W-:Y:S01]  /*0c60*/  IMAD.IADD R2, R3, 0x1, -R2 ;  /* 0x0000000103027824 */ /* 0x000fe200078e0a02 */
[----:B------:R-:W-:Y:S02]  /*0c70*/  LOP3.LUT R9, R9, 0xfffffff8, RZ, 0xc0, !PT ;  /* 0xfffffff809097812 */ /* 0x000fe400078ec0ff */
[----:B------:R-:W-:Y:S01]  /*0c80*/  LEA.HI R0, R0, R155, RZ, 0x2 ;  /* 0x0000009b00007211 */ /* 0x000fe200078f10ff */
[----:B------:R-:W-:Y:S01]  /*0c90*/  IMAD R154, R2, 0x8, R5 ;  /* 0x00000008029a7824 */ /* 0x000fe200078e0205 */
[----:B------:R-:W-:Y:S01]  /*0ca0*/  LOP3.LUT R3, R6, 0x7ffffffc, RZ, 0xc0, !PT ;  /* 0x7ffffffc06037812 */ /* 0x000fe200078ec0ff */
[----:B------:R-:W-:Y:S01]  /*0cb0*/  IMAD.IADD R8, R8, 0x1, -R9 ;  /* 0x0000000108087824 */ /* 0x000fe200078e0a09 */
[----:B------:R-:W-:-:S02]  /*0cc0*/  LEA.HI R4, R4, R4, RZ, 0x1 ;  /* 0x0000000404047211 */ /* 0x000fc400078f08ff */
[----:B------:R-:W-:Y:S01]  /*0cd0*/  SHF.R.S32.HI R7, RZ, 0x5, R7 ;  /* 0x00000005ff077819 */ /* 0x000fe20000011407 */
[----:B------:R-:W-:Y:S01]  /*0ce0*/  IMAD.IADD R3, R22, 0x1, -R3 ;  /* 0x0000000116037824 */ /* 0x000fe200078e0a03 */
[----:B------:R-:W-:Y:S01]  /*0cf0*/  LOP3.LUT R2, R0, 0x1ffffffc, RZ, 0xc0, !PT ;  /* 0x1ffffffc00027812 */ /* 0x000fe200078ec0ff */
[----:B------:R-:W-:Y:S01]  /*0d00*/  IMAD R4, R4, -0x3, R23 ;  /* 0xfffffffd04047824 */ /* 0x000fe200078e0217 */
[----:B------:R-:W-:Y:S01]  /*0d10*/  SHF.R.S32.HI R18, RZ, 0x2, R0 ;  /* 0x00000002ff127819 */ /* 0x000fe20000011400 */
[----:B------:R-:W-:Y:S02]  /*0d20*/  IMAD R7, R7, 0x10, R8 ;  /* 0x0000001007077824 */ /* 0x000fe400078e0208 */
[----:B------:R-:W-:Y:S02]  /*0d30*/  IMAD.IADD R2, R155, 0x1, -R2 ;  /* 0x000000019b027824 */ /* 0x000fe400078e0a02 */
[----:B------:R-:W-:Y:S02]  /*0d40*/  IMAD R152, R3, R152, 0x80 ;  /* 0x0000008003987424 */ /* 0x000fe400078e0298 */
[----:B------:R-:W-:-:S02]  /*0d50*/  IMAD R153, R4, 0x40, R7 ;  /* 0x0000004004997824 */ /* 0x000fc400078e0207 */
[----:B------:R-:W-:-:S07]  /*0d60*/  IMAD.SHL.U32 R16, R2, 0x8, RZ ;  /* 0x0000000802107824 */ /* 0x000fce00078e00ff */
.L_x_159:
[----:B0-----:R-:W0:Y:S01]  /*0d70*/  LDC.64 R2, c[0x0][0xc60] ;  /* 0x00031800ff027b82 */ /* 0x001e220000000a00 */
[----:B------:R-:W-:Y:S01]  /*0d80*/  ULDC.64 UR6, c[0x0][0xa28] ;  /* 0x00028a0000067ab9 */ /* 0x000fe20000000a00 */
[----:B------:R-:W-:Y:S01]  /*0d90*/  ULDC.64 UR8, c[0x0][0xa20] ;  /* 0x0002880000087ab9 */ /* 0x000fe20000000a00 */
[----:B------:R-:W-:Y:S01]  /*0da0*/  ULDC UR45, c[0x0][0x2e0] ;  /* 0x0000b800002d7ab9 */ /* 0x000fe20000000800 */
[----:B0-----:R-:W-:-:S06]  /*0db0*/  IMAD.WIDE R2, R39, 0x4, R2 ;  /* 0x0000000427027825 */ /* 0x001fcc00078e0202 */
[----:B--2---:R-:W2:Y:S01]  /*0dc0*/  LDG.E R2, desc[UR54][R2.64] ;  /* 0x0000003602027981 */ /* 0x004ea2000c1e1900 */
[----:B------:R-:W-:Y:S02]  /*0dd0*/  UISETP.NE.U32.AND UP0, UPT, UR6, URZ, UPT ;  /* 0x0000003f0600728c */ /* 0x000fe4000bf05070 */
[----:B------:R-:W-:Y:S02]  /*0de0*/  UISETP.NE.U32.AND UP1, UPT, UR8, URZ, UPT ;  /* 0x0000003f0800728c */ /* 0x000fe4000bf25070 */
[----:B------:R-:W-:Y:S02]  /*0df0*/  UISETP.NE.AND.EX UP0, UPT, UR7, URZ, UPT, UP0 ;  /* 0x0000003f0700728c */ /* 0x000fe4000bf05300 */
[----:B------:R-:W-:-:S04]  /*0e00*/  UISETP.NE.AND.EX UP1, UPT, UR9, URZ, UPT, UP1 ;  /* 0x0000003f0900728c */ /* 0x000fc8000bf25310 */
[----:B------:R-:W-:Y:S02]  /*0e10*/  PLOP3.LUT P0, PT, PT, PT, UP0, 0x80, 0x0 ;  /* 0x000000000000781c */ /* 0x000fe40003f0f008 */
[----:B------:R-:W-:Y:S02]  /*0e20*/  PLOP3.LUT P1, PT, PT, PT, UP1, 0x80, 0x0 ;  /* 0x000000000000781c */ /* 0x000fe40003f2f018 */
[----:B--2---:R-:W-:-:S13]  /*0e30*/  R2UR UR40, R2 ;  /* 0x00000000022872ca */ /* 0x004fda00000e0000 */
[----:B------:R-:W-:Y:S02]  /*0e40*/  USHF.R.S32.HI UR39, URZ, 0x1f, UR40 ;  /* 0x0000001f3f277899 */ /* 0x000fe40008011428 */
[----:B------:R-:W-:Y:S02]  /*0e50*/  @UP0 ULEA UR6, UP2, UR40, UR6, 0x2 ;  /* 0x0000000628060291 */ /* 0x000fe4000f84103f */
[----:B------:R-:W-:Y:S02]  /*0e60*/  @UP1 ULEA UR8, UP3, UR40, UR8, 0x2 ;  /* 0x0000000828081291 */ /* 0x000fe4000f86103f */
[----:B------:R-:W-:Y:S02]  /*0e70*/  @UP0 ULEA.HI.X UR7, UR40, UR7, UR39, 0x2, UP2 ;  /* 0x0000000728070291 */ /* 0x000fe400090f1427 */
[----:B------:R-:W-:Y:S01]  /*0e80*/  @UP1 ULEA.HI.X UR9, UR40, UR9, UR39, 0x2, UP3 ;  /* 0x0000000928091291 */ /* 0x000fe200098f1427 */
[----:B------:R-:W-:Y:S02]  /*0e90*/  IMAD.U32 R2, RZ, RZ, UR6 ;  /* 0x00000006ff027e24 */ /* 0x000fe4000f8e00ff */
[----:B----45:R-:W-:-:S02]  /*0ea0*/  IMAD.U32 R4, RZ, RZ, UR8 ;  /* 0x00000008ff047e24 */ /* 0x030fc4000f8e00ff */
[----:B------:R-:W-:Y:S01]  /*0eb0*/  IMAD.U32 R3, RZ, RZ, UR7 ;  /* 0x00000007ff037e24 */ /* 0x000fe2000f8e00ff */
[----:B------:R-:W-:Y:S01]  /*0ec0*/  ULDC.64 UR6, c[0x0][0x3f8] ;  /* 0x0000fe0000067ab9 */ /* 0x000fe20000000a00 */
[----:B------:R-:W-:-:S03]  /*0ed0*/  IMAD.U32 R5, RZ, RZ, UR9 ;  /* 0x00000009ff057e24 */ /* 0x000fc6000f8e00ff */
[----:B------:R-:W2:Y:S04]  /*0ee0*/  @P0 LDG.E R2, desc[UR54][R2.64] ;  /* 0x0000003602020981 */ /* 0x000ea8000c1e1900 */
[----:B---3--:R-:W3:Y:S01]  /*0ef0*/  @P1 LDG.E R4, desc[UR54][R4.64] ;  /* 0x0000003604041981 */ /* 0x008ee2000c1e1900 */
[----:B------:R-:W-:Y:S01]  /*0f00*/  UISETP.NE.U32.AND UP0, UPT, UR6, URZ, UPT ;  /* 0x0000003f0600728c */ /* 0x000fe2000bf05070 */
[----:B------:R-:W-:Y:S01]  /*0f10*/  IMAD.MOV.U32 R17, RZ, RZ, R37 ;  /* 0x000000ffff117224 */ /* 0x000fe200078e0025 */
[----:B------:R-:W-:Y:S01]  /*0f20*/  UMOV UR4, URZ ;  /* 0x0000003f00047c82 */ /* 0x000fe20008000000 */
[----:B------:R-:W-:Y:S01]  /*0f30*/  ULDC UR6, c[0x0][0x404] ;  /* 0x0001010000067ab9 */ /* 0x000fe20000000800 */
[----:B------:R-:W-:Y:S01]  /*0f40*/  UISETP.NE.AND.EX UP0, UPT, UR7, URZ, UPT, UP0 ;  /* 0x0000003f0700728c */ /* 0x000fe2000bf05300 */
[----:B------:R-:W-:Y:S01]  /*0f50*/  IMAD.MOV.U32 R0, RZ, RZ, RZ ;  /* 0x000000ffff007224 */ /* 0x000fe200078e00ff */
[----:B------:R-:W-:Y:S01]  /*0f60*/  UMOV UR41, UR5 ;  /* 0x0000000500297c82 */ /* 0x000fe20008000000 */
[----:B------:R-:W-:Y:S01]  /*0f70*/  IMAD.MOV.U32 R135, RZ, RZ, RZ ;  /* 0x000000ffff877224 */ /* 0x000fe200078e00ff */
[----:B------:R-:W-:Y:S01]  /*0f80*/  USEL UR6, UR6, 0x1, UP0 ;  /* 0x0000000106067887 */ /* 0x000fe20008000000 */
[----:B------:R-:W-:-:S02]  /*0f90*/  CS2R R8, SRZ ;  /* 0x0000000000087805 */ /* 0x000fc4000001ff00 */
[----:B------:R-:W-:Y:S02]  /*0fa0*/  CS2R R10, SRZ ;  /* 0x00000000000a7805 */ /* 0x000fe4000001ff00 */
[----:B------:R-:W-:Y:S01]  /*0fb0*/  CS2R R12, SRZ ;  /* 0x00000000000c7805 */ /* 0x000fe2000001ff00 */
[----:B------:R-:W-:Y:S01]  /*0fc0*/  UIMAD UR45, UR6, UR45, URZ ;  /* 0x0000002d062d72a4 */ /* 0x000fe2000f8e023f */
[----:B------:R-:W-:Y:S02]  /*0fd0*/  CS2R R14, SRZ ;  /* 0x00000000000e7805 */ /* 0x000fe4000001ff00 */
[----:B------:R-:W-:Y:S01]  /*0fe0*/  CS2R R20, SRZ ;  /* 0x0000000000147805 */ /* 0x000fe2000001ff00 */
[----:B------:R-:W-:Y:S01]  /*0ff0*/  ULDC UR6, c[0x0][0x428] ;  /* 0x00010a0000067ab9 */ /* 0x000fe20000000800 */
[----:B-1----:R-:W-:Y:S01]  /*1000*/  CS2R R24, SRZ ;  /* 0x0000000000187805 */ /* 0x002fe2000001ff00 */
[----:B------:R-:W-:Y:S01]  /*1010*/  UISETP.NE.AND UP0, UPT, UR6, 0x1, UPT ;  /* 0x000000010600788c */ /* 0x000fe2000bf05270 */
        /* <DEDUP_REMOVED lines=9> */
[----:B------:R-:W-:Y:S01]  /*10b0*/  CS2R R48, SRZ ;  /* 0x0000000000307805 */ /* 0x000fe2000001ff00 */
[----:B------:R-:W-:Y:S01]  /*10c0*/  @UP0 ULDC UR8, c[0x0][0x42c] ;  /* 0x00010b0000080ab9 */ /* 0x000fe20000000800 */
[----:B------:R-:W-:Y:S02]  /*10d0*/  CS2R R50, SRZ ;  /* 0x0000000000327805 */ /* 0x000fe4000001ff00 */
[----:B------:R-:W-:Y:S02]  /*10e0*/  CS2R R52, SRZ ;  /* 0x0000000000347805 */ /* 0x000fe4000001ff00 */
[----:B------:R-:W-:-:S02]  /*10f0*/  CS2R R54, SRZ ;  /* 0x0000000000367805 */ /* 0x000fc4000001ff00 */
[----:B--2---:R-:W-:Y:S01]  /*1100*/  @P0 R2UR UR4, R2 ;  /* 0x00000000020402ca */ /* 0x004fe200000e0000 */
[----:B------:R-:W-:Y:S01]  /*1110*/  IMAD.MOV.U32 R2, RZ, RZ, RZ ;  /* 0x000000ffff027224 */ /* 0x000fe200078e00ff */
[----:B------:R-:W-:Y:S02]  /*1120*/  PLOP3.LUT P0, PT, PT, PT, PT, 0x80, 0x0 ;  /* 0x000000000000781c */ /* 0x000fe40003f0f070 */
[----:B---3--:R-:W-:Y:S01]  /*1130*/  @P1 R2UR UR45, R4 ;  /* 0x00000000042d12ca */ /* 0x008fe200000e0000 */
[----:B------:R-:W-:-:S14]  /*1140*/  @P1 BRA `(.L_x_124) ;  /* 0x0000000000341947 */ /* 0x000fdc0003800000 */
[----:B------:R-:W-:Y:S02]  /*1150*/  ULDC.64 UR6, c[0x0][0xa08] ;  /* 0x0002820000067ab9 */ /* 0x000fe40000000a00 */
[----:B------:R-:W-:-:S04]  /*1160*/  ISETP.NE.U32.AND P1, PT, RZ, UR6, PT ;  /* 0x00000006ff007c0c */ /* 0x000fc8000bf25070 */
[----:B------:R-:W-:-:S13]  /*1170*/  ISETP.NE.AND.EX P1, PT, RZ, UR7, PT, P1 ;  /* 0x00000007ff007c0c */ /* 0x000fda000bf25310 */
[----:B------:R-:W-:Y:S05]  /*1180*/  @!P1 BRA `(.L_x_124) ;  /* 0x0000000000249947 */ /* 0x000fea0003800000 */
[----:B------:R-:W-:Y:S02]  /*1190*/  ULDC.64 UR6, c[0x0][0xa08] ;  /* 0x0002820000067ab9 */ /* 0x000fe40000000a00 */
[----:B------:R-:W-:-:S06]  /*11a0*/  UIMAD.WIDE UR6, UR40, 0x4, UR6 ;  /* 0x00000004280678a5 */ /* 0x000fcc000f8e0206 */
[----:B------:R-:W-:Y:S02]  /*11b0*/  IMAD.U32 R4, RZ, RZ, UR6 ;  /* 0x00000006ff047e24 */ /* 0x000fe4000f8e00ff */
[----:B------:R-:W-:-:S05]  /*11c0*/  IMAD.U32 R5, RZ, RZ, UR7 ;  /* 0x00000007ff057e24 */ /* 0x000fca000f8e00ff */
[----:B------:R-:W2:Y:S04]  /*11d0*/  LDG.E R6, desc[UR54][R4.64] ;  /* 0x0000003604067981 */ /* 0x000ea8000c1e1900 */
[----:B------:R-:W3:Y:S01]  /*11e0*/  LDG.E R3, desc[UR54][R4.64+0x4] ;  /* 0x0000043604037981 */ /* 0x000ee2000c1e1900 */
[----:B--2---:R-:W-:Y:S02]  /*11f0*/  R2UR UR45, R6 ;  /* 0x00000000062d72ca */ /* 0x004fe400000e0000 */
[----:B---3--:R-:W-:-:S13]  /*1200*/  R2UR UR6, R3 ;  /* 0x00000000030672ca */ /* 0x008fda00000e0000 */
[----:B------:R-:W-:-:S12]  /*1210*/  UIADD3 UR45, -UR45, UR6, URZ ;  /* 0x000000062d2d7290 */ /* 0x000fd8000fffe13f */
.L_x_124:
[----:B------:R-:W-:Y:S01]  /*1220*/  UIADD3 UR45, -UR4, UR45, URZ ;  /* 0x0000002d042d7290 */ /* 0x000fe2000fffe13f */
[----:B------:R-:W-:Y:S01]  /*1230*/  CS2R R4, SRZ ;  /* 0x0000000000047805 */ /* 0x000fe2000001ff00 */
[----:B------:R-:W-:Y:S01]  /*1240*/  UIMAD.WIDE.U32 UR6, UR5, UR8, URZ ;  /* 0x00000008050672a5 */ /* 0x000fe2000f8e003f */
[----:B------:R-:W-:Y:S01]  /*1250*/  CS2R R56, SRZ ;  /* 0x0000000000387805 */ /* 0x000fe2000001ff00 */
[----:B------:R-:W-:Y:S01]  /*1260*/  UISETP.GE.AND UP1, UPT, UR45, 0x1, UPT ;  /* 0x000000012d00788c */ /* 0x000fe2000bf26270 */
[----:B------:R-:W-:Y:S01]  /*1270*/  CS2R R58, SRZ ;  /* 0x00000000003a7805 */ /* 0x000fe2000001ff00 */
[----:B------:R-:W-:Y:S01]  /*1280*/  UIADD3 UR4, UR45, 0x7f, URZ ;  /* 0x0000007f2d047890 */ /* 0x000fe2000fffe03f */
[----:B------:R-:W-:Y:S01]  /*1290*/  CS2R R60, SRZ ;  /* 0x00000000003c7805 */ /* 0x000fe2000001ff00 */
[----:B------:R-:W-:Y:S01]  /*12a0*/  @UP0 ULDC UR9, c[0x0][0x430] ;  /* 0x00010c0000090ab9 */ /* 0x000fe20000000800 */
[----:B------:R-:W-:Y:S01]  /*12b0*/  UMOV UR42, UR5 ;  /* 0x00000005002a7c82 */ /* 0x000fe20008000000 */
[----:B------:R-:W-:Y:S01]  /*12c0*/  PLOP3.LUT P1, PT, PT, PT, UP1, 0x80, 0x0 ;  /* 0x000000000000781c */ /* 0x000fe20003f2f018 */
[----:B------:R-:W-:Y:S01]  /*12d0*/  USHF.R.S32.HI UR8, URZ, 0x1f, UR4 ;  /* 0x0000001f3f087899 */ /* 0x000fe20008011404 */
[----:B------:R-:W-:Y:S01]  /*12e0*/  IMAD.MOV.U32 R62, RZ, RZ, RZ ;  /* 0x000000ffff3e7224 */ /* 0x000fe200078e00ff */
[----:B------:R-:W-:-:S02]  /*12f0*/  @UP0 USHF.R.U32.HI UR41, URZ, UR9, UR7 ;  /* 0x000000093f290299 */ /* 0x000fc40008011607 */
[----:B------:R-:W-:-:S08]  /*1300*/  ULEA.HI UR8, UR8, UR4, URZ, 0x7 ;  /* 0x0000000408087291 */ /* 0x000fd0000f8f383f */
[----:B------:R-:W-:Y:S05]  /*1310*/  @!P1 BRA `(.L_x_125) ;  /* 0x0000005c002c9947 */ /* 0x000fea0003800000 */
[----:B------:R-:W0:Y:S01]  /*1320*/  SHFL.IDX PT, R0, R23, RZ, 0x1f ;  /* 0x00001fff17007589 */ /* 0x000e2200000e0000 */
[----:B------:R-:W1:Y:S01]  /*1330*/  S2UR UR9, SR_CgaCtaId ;  /* 0x00000000000979c3 */ /* 0x000e620000008800 */
[----:B------:R-:W-:Y:S01]  /*1340*/  UMOV UR7, 0x400 ;  /* 0x0000040000077882 */ /* 0x000fe20000000000 */
[----:B------:R-:W-:Y:S01]  /*1350*/  USHF.R.S32.HI UR43, URZ, 0x7, UR8 ;  /* 0x000000073f2b7899 */ /* 0x000fe20008011408 */
[----:B0-----:R-:W-:Y:S01]  /*1360*/  R2UR UR6, R0 ;  /* 0x00000000000672ca */ /* 0x001fe200000e0000 */
[----:B-1----:R-:W-:-:S12]  /*1370*/  ULEA UR7, UR9, UR7, 0x18 ;  /* 0x0000000709077291 */ /* 0x002fd8000f8ec03f */
[----:B------:R-:W-:Y:S02]  /*1380*/  UIMAD.WIDE UR4, UR6, 0x55555556, URZ ;  /* 0x55555556060478a5 */ /* 0x000fe4000f8e023f */
[----:B------:R-:W-:Y:S02]  /*1390*/  UIADD3 UR4, UR7, 0xf000, URZ ;  /* 0x0000f00007047890 */ /* 0x000fe4000fffe03f */
[----:B------:R-:W-:Y:S02]  /*13a0*/  ULEA.HI UR5, UR5, UR5, URZ, 0x1 ;  /* 0x0000000505057291 */ /* 0x000fe4000f8f083f */
[----:B------:R-:W-:Y:S02]  /*13b0*/  ULOP3.LUT UP0, URZ, UR4, 0x3ff, URZ, 0xc0, !UPT ;  /* 0x000003ff043f7892 */ /* 0x000fe4000f80c03f */
[----:B------:R-:W-:-:S04]  /*13c0*/  UIMAD UR5, UR5, -0x3, UR6 ;  /* 0xfffffffd050578a4 */ /* 0x000fc8000f8e0206 */
[----:B------:R-:W-:Y:S01]  /*13d0*/  PLOP3.LUT P0, PT, PT, PT, UP0, 0x80, 0x0 ;  /* 0x000000000000781c */ /* 0x000fe20003f0f008 */
[----:B------:R-:W-:-:S04]  /*13e0*/  ULEA UR5, UR5, UR4, 0xb ;  /* 0x0000000405057291 */ /* 0x000fc8000f8e583f */
[----:B------:R-:W-:-:S04]  /*13f0*/  USHF.R.U32.HI UR5, URZ, 0x4, UR5 ;  /* 0x000000043f057899 */ /* 0x000fc80008011605 */
[----:B------:R-:W-:-:S04]  /*1400*/  ULOP3.LUT UR46, UR5, 0x3fff, URZ, 0xc0, !UPT ;  /* 0x00003fff052e7892 */ /* 0x000fc8000f8ec03f */
[----:B------:R-:W-:Y:S08]  /*1410*/  @!P0 BRA `(.L_x_126) ;  /* 0x0000000000408947 */ /* 0x000ff00003800000 */
[----:B------:R-:W-:Y:S01]  /*1420*/  MOV R0, 0x0 ;  /* 0x0000000000007802 */ /* 0x000fe20000000f00 */
[----:B------:R-:W-:Y:S01]  /*1430*/  ULDC.64 UR4, c[0x4][0x98] ;  /* 0x0100260000047ab9 */ /* 0x000fe20000000a00 */
[----:B------:R-:W-:Y:S01]  /*1440*/  ULDC.64 UR6, c[0x4][0x28] ;  /* 0x01000a0000067ab9 */ /* 0x000fe20000000a00 */
[----:B------:R-:W-:Y:S01]  /*1450*/  IMAD.U32 R4, RZ, RZ, UR4 ;  /* 0x00000004ff047e24 */ /* 0x000fe2000f8e00ff */
[----:B------:R0:W1:Y:S01]  /*1460*/  LDC.64 R2, c[0x4][R0] ;  /* 0x0100000000027b82 */ /* 0x0000620000000a00 */
[----:B------:R-:W-:Y:S01]  /*1470*/  IMAD.U32 R5, RZ, RZ, UR5 ;  /* 0x00000005ff057e24 */ /* 0x000fe2000f8e00ff */
[----:B------:R-:W-:Y:S01]  /*1480*/  ULDC.64 UR4, c[0x4][0xa0] ;  /* 0x0100280000047ab9 */ /* 0x000fe20000000a00 */
[----:B------:R-:W-:Y:S02]  /*1490*/  IMAD.U32 R10, RZ, RZ, UR6 ;  /* 0x00000006ff0a7e24 */ /* 0x000fe4000f8e00ff */
[----:B------:R-:W-:Y:S02]  /*14a0*/  IMAD.U32 R6, RZ, RZ, UR4 ;  /* 0x00000004ff067e24 */ /* 0x000fe4000f8e00ff */
[----:B------:R-:W-:-:S02]  /*14b0*/  IMAD.U32 R7, RZ, RZ, UR5 ;  /* 0x00000005ff077e24 */ /* 0x000fc4000f8e00ff */
[----:B------:R-:W-:Y:S02]  /*14c0*/  IMAD.U32 R11, RZ, RZ, UR7 ;  /* 0x00000007ff0b7e24 */ /* 0x000fe4000f8e00ff */
[----:B------:R-:W-:Y:S02]  /*14d0*/  IMAD.MOV.U32 R8, RZ, RZ, 0x70 ;  /* 0x00000070ff087424 */ /* 0x000fe400078e00ff */
[----:B------:R-:W-:Y:S02]  /*14e0*/  IMAD.MOV.U32 R12, RZ, RZ, 0x1 ;  /* 0x00000001ff0c7424 */ /* 0x000fe400078e00ff */
[----:B0-----:R-:W-:-:S07]  /*14f0*/  IMAD.MOV.U32 R13, RZ, RZ, RZ ;  /* 0x000000ffff0d7224 */ /* 0x001fce00078e00ff */
[----:B------:R-:W-:-:S07]  /*1500*/  LEPC R20, `(.L_x_126) ;  /* 0x000000001014794e */ /* 0x000fce0000000000 */
[----:B-1----:R-:W-:Y:S05]  /*1510*/  CALL.ABS.NOINC R2 ;  /* 0x0000000002007343 */ /* 0x002fea0003c00000 */
.L_x_126:
        /* <DEDUP_REMOVED lines=10> */
[----:B------:R-:W-:Y:S01]  /*15c0*/  @UP0 ULDC.64 UR14, c[0x0][0x9a8] ;  /* 0x00026a00000e0ab9 */ /* 0x000fe20000000a00 */
[----:B------:R-:W-:Y:S01]  /*15d0*/  @UP0 ULDC.64 UR18, c[0x0][0x9b0] ;  /* 0x00026c0000120ab9 */ /* 0x000fe20000000a00 */
[----:B------:R-:W-:Y:S01]  /*15e0*/  @UP1 ULDC.64 UR16, c[0x0][0x9b8] ;  /* 0x00026e0000101ab9 */ /* 0x000fe20000000a00 */
[----:B------:R-:W-:Y:S02]  /*15f0*/  @UP0 UIMAD UR8, UR39, UR14, URZ ;  /* 0x0000000e270802a4 */ /* 0x000fe4000f8e023f */
[----:B------:R-:W-:Y:S02]  /*1600*/  @UP1 UIMAD UR12, UR39, UR16, URZ ;  /* 0x00000010270c12a4 */ /* 0x000fe4000f8e023f */
[----:B------:R-:W-:Y:S02]  /*1610*/  @UP0 UIMAD UR15, UR40, UR15, UR8 ;  /* 0x0000000f280f02a4 */ /* 0x000fe4000f8e0208 */
[----:B------:R-:W-:Y:S02]  /*1620*/  @UP1 UIMAD.WIDE.U32 UR8, UR40, UR16, URZ ;  /* 0x00000010280812a5 */ /* 0x000fe4000f8e003f */
[----:B------:R-:W-:-:S02]  /*1630*/  @UP0 UIMAD.WIDE.U32 UR10, UR40, UR14, URZ ;  /* 0x0000000e280a02a5 */ /* 0x000fc4000f8e003f */
[----:B------:R-:W-:Y:S02]  /*1640*/  @UP1 UIMAD UR16, UR40, UR17, UR12 ;  /* 0x00000011281012a4 */ /* 0x000fe4000f8e020c */
[----:B------:R-:W-:Y:S02]  /*1650*/  @UP1 USHF.R.S32.HI UR17, URZ, 0x1f, UR41 ;  /* 0x0000001f3f111899 */ /* 0x000fe40008011429 */
[----:B------:R-:W-:Y:S01]  /*1660*/  @UP0 USHF.R.S32.HI UR14, URZ, 0x1f, UR41 ;  /* 0x0000001f3f0e0899 */ /* 0x000fe20008011429 */
[----:B------:R-:W-:Y:S01]  /*1670*/  @UP1 ULDC.64 UR12, c[0x0][0x9c0] ;  /* 0x00027000000c1ab9 */ /* 0x000fe20000000a00 */
[----:B------:R-:W-:Y:S02]  /*1680*/  @UP0 UIADD3 UR11, UR11, UR15, URZ ;  /* 0x0000000f0b0b0290 */ /* 0x000fe4000fffe03f */
[----:B------:R-:W-:Y:S02]  /*1690*/  @UP1 UIMAD UR15, UR17, UR12, URZ ;  /* 0x0000000c110f12a4 */ /* 0x000fe4000f8e023f */
[----:B------:R-:W-:-:S02]  /*16a0*/  @UP0 UIMAD UR14, UR14, UR18, URZ ;  /* 0x000000120e0e02a4 */ /* 0x000fc4000f8e023f */
[----:B------:R-:W-:Y:S02]  /*16b0*/  @UP1 UIADD3 UR9, UR9, UR16, URZ ;  /* 0x0000001009091290 */ /* 0x000fe4000fffe03f */
[----:B------:R-:W-:Y:S02]  /*16c0*/  @UP1 UIMAD UR15, UR41, UR13, UR15 ;  /* 0x0000000d290f12a4 */ /* 0x000fe4000f8e020f */
[----:B------:R-:W-:Y:S02]  /*16d0*/  @UP0 UIMAD UR14, UR41, UR19, UR14 ;  /* 0x00000013290e02a4 */ /* 0x000fe4000f8e020e */
[----:B------:R-:W-:Y:S02]  /*16e0*/  @UP0 UIMAD.WIDE.U32 UR10, UR41, UR18, UR10 ;  /* 0x00000012290a02a5 */ /* 0x000fe4000f8e000a */
[----:B------:R-:W-:Y:S02]  /*16f0*/  @UP1 UIMAD.WIDE.U32 UR12, UR41, UR12, UR8 ;  /* 0x0000000c290c12a5 */ /* 0x000fe4000f8e0008 */
[----:B------:R-:W-:-:S02]  /*1700*/  @UP0 UIADD3 UR9, UR11, UR14, URZ ;  /* 0x0000000e0b090290 */ /* 0x000fc4000fffe03f */
[----:B------:R-:W-:Y:S02]  /*1710*/  @UP0 ULEA UR6, UP2, UR10, UR6, 0x2 ;  /* 0x000000060a060291 */ /* 0x000fe4000f84103f */
[----:B------:R-:W-:Y:S02]  /*1720*/  @UP1 UIADD3 UR8, UR13, UR15, URZ ;  /* 0x0000000f0d081290 */ /* 0x000fe4000fffe03f */
[----:B------:R-:W-:Y:S02]  /*1730*/  @UP1 ULEA UR4, UP3, UR12, UR4, 0x2 ;  /* 0x000000040c041291 */ /* 0x000fe4000f86103f */
[----:B------:R-:W-:Y:S01]  /*1740*/  @UP0 ULEA.HI.X UR7, UR10, UR7, UR9, 0x2, UP2 ;  /* 0x000000070a070291 */ /* 0x000fe200090f1409 */
[----:B------:R-:W-:Y:S01]  /*1750*/  IMAD.U32 R4, RZ, RZ, UR6 ;  /* 0x00000006ff047e24 */ /* 0x000fe2000f8e00ff */
[----:B------:R-:W-:Y:S02]  /*1760*/  @UP1 ULEA.HI.X UR5, UR12, UR5, UR8, 0x2, UP3 ;  /* 0x000000050c051291 */ /* 0x000fe400098f1408 */
[----:B------:R-:W-:-:S02]  /*1770*/  IMAD.U32 R6, RZ, RZ, UR4 ;  /* 0x00000004ff067e24 */ /* 0x000fc4000f8e00ff */
[----:B------:R-:W-:Y:S02]  /*1780*/  IMAD.U32 R5, RZ, RZ, UR7 ;  /* 0x00000007ff057e24 */ /* 0x000fe4000f8e00ff */
[----:B------:R-:W-:-:S03]  /*1790*/  IMAD.U32 R7, RZ, RZ, UR5 ;  /* 0x00000005ff077e24 */ /* 0x000fc6000f8e00ff */
[----:B------:R0:W2:Y:S04]  /*17a0*/  @P0 LDG.E R9, desc[UR54][R4.64] ;  /* 0x0000003604090981 */ /* 0x0000a8000c1e1900 */
[----:B------:R-:W2:Y:S01]  /*17b0*/  @P1 LDG.E R0, desc[UR54][R6.64] ;  /* 0x0000003606001981 */ /* 0x000ea2000c1e1900 */
[----:B------:R-:W1:Y:S01]  /*17c0*/  S2UR UR5, SR_CgaCtaId ;  /* 0x00000000000579c3 */ /* 0x000e620000008800 */
[----:B------:R-:W-:Y:S01]  /*17d0*/  ULEA.HI UR4, UR38, UR38, URZ, 0x1 ;  /* 0x0000002626047291 */ /* 0x000fe2000f8f083f */
[----:B------:R-:W-:-:S03]  /*17e0*/  MOV R2, 0x400 ;  /* 0x0000040000027802 */ /* 0x000fc60000000f00 */
[----:B------:R-:W-:Y:S01]  /*17f0*/  ULOP3.LUT UR4, UR4, 0xfffffffe, URZ, 0xc0, !UPT ;  /* 0xfffffffe04047892 */ /* 0x000fe2000f8ec03f */
[----:B0-----:R-:W-:-:S03]  /*1800*/  IMAD.U32 R4, RZ, RZ, UR44 ;  /* 0x0000002cff047e24 */ /* 0x001fc6000f8e00ff */
[----:B------:R-:W-:Y:S02]  /*1810*/  UIADD3 UR4, UR38, -UR4, URZ ;  /* 0x8000000426047290 */ /* 0x000fe4000fffe03f */
[----:B------:R-:W-:-:S04]  /*1820*/  ISETP.NE.AND P0, PT, R4, 0x3, PT ;  /* 0x000000030400780c */ /* 0x000fc80003f05270 */
[----:B------:R-:W-:Y:S01]  /*1830*/  IMAD.U32 R11, RZ, RZ, UR4 ;  /* 0x00000004ff0b7e24 */ /* 0x000fe2000f8e00ff */
[----:B------:R-:W-:-:S04]  /*1840*/  ULDC UR4, c[0x0][0x9d8] ;  /* 0x0002760000047ab9 */ /* 0x000fc80000000800 */
[----:B------:R-:W-:Y:S01]  /*1850*/  SHF.L.U32 R11, R11, 0x1f, RZ ;  /* 0x0000001f0b0b7819 */ /* 0x000fe200000006ff */
[----:B-1----:R-:W-:-:S05]  /*1860*/  IMAD.U32 R3, RZ, RZ, UR5 ;  /* 0x00000005ff037e24 */ /* 0x002fca000f8e00ff */
[----:B------:R-:W-:-:S04]  /*1870*/  LEA R2, R3, R2, 0x18 ;  /* 0x0000000203027211 */ /* 0x000fc800078ec0ff */
[----:B------:R-:W0:Y:S01]  /*1880*/  SYNCS.PHASECHK.TRANS64.TRYWAIT P1, [R2+URZ+0x19c00], R11 ;  /* 0x019c000b020075a7 */ /* 0x000e22000802017f */
[----:B--2---:R-:W-:-:S04]  /*1890*/  FMUL.FTZ R0, R9, R0 ;  /* 0x0000000009007220 */ /* 0x004fc80000410000 */
[----:B------:R-:W-:Y:S01]  /*18a0*/  FMUL.FTZ R0, R0, UR4 ;  /* 0x0000000400007c20 */ /* 0x000fe20008410000 */
[----:B0-----:R-:W-:Y:S06]  /*18b0*/  @!P1 BRA `(.L_x_127) ;  /* 0x000000b800989947 */ /* 0x001fec0003800000 */
.L_x_248:
[----:B------:R-:W-:Y:S05]  /*18c0*/  @!P0 BRA `(.L_x_128) ;  /* 0x0000000000048947 */ /* 0x000fea0003800000 */
[----:B------:R-:W-:Y:S01]  /*18d0*/  BPT.TRAP 0x1 ;  /* 0x000000040000795c */ /* 0x000fe20000300000 */
.L_x_128:
[----:B------:R-:W-:Y:S02]  /*18e0*/  IMAD.U32 R5, RZ, RZ, UR36 ;  /* 0x00000024ff057e24 */ /* 0x000fe4000f8e00ff */
[----:B------:R-:W-:Y:S02]  /*18f0*/  IMAD.U32 R6, RZ, RZ, UR37 ;  /* 0x00000025ff067e24 */ /* 0x000fe4000f8e00ff */
[----:B------:R-:W-:-:S03]  /*1900*/  IMAD R4, R5, 0x8, R2 ;  /* 0x0000000805047824 */ /* 0x000fc600078e0202 */
[----:B------:R-:W-:-:S04]  /*1910*/  SHF.L.U32 R5, R6, 0x1f, RZ ;  /* 0x0000001f06057819 */ /* 0x000fc800000006ff */
[----:B------:R1:W2:Y:S01]  /*1920*/  SYNCS.PHASECHK.TRANS64.TRYWAIT P1, [R4+URZ+0x19c30], R5 ;  /* 0x019c3005040075a7 */ /* 0x0002a2000802017f */
[----:B------:R-:W-:Y:S05]  /*1930*/  @!P0 BRA `(.L_x_129) ;  /* 0x0000000000048947 */ /* 0x000fea0003800000 */
[----:B------:R-:W-:Y:S01]  /*1940*/  BPT.TRAP 0x1 ;  /* 0x000000040000795c */ /* 0x000fe20000300000 */
.L_x_129:
[----:B------:R-:W3:Y:S01]  /*1950*/  S2R R6, SR_TID.X ;  /* 0x0000000000067919 */ /* 0x000ee20000002100 */
[----:B------:R-:W-:Y:S01]  /*1960*/  IMAD.MOV.U32 R135, RZ, RZ, RZ ;  /* 0x000000ffff877224 */ /* 0x000fe200078e00ff */
[----:B---3--:R-:W-:Y:S01]  /*1970*/  LOP3.LUT P2, RZ, R6, 0x7f, RZ, 0xc0, !PT ;  /* 0x0000007f06ff7812 */ /* 0x008fe2000784c0ff */
[----:B--2---:R-:W-:-:S12]  /*1980*/  @P1 BRA `(.L_x_130) ;  /* 0x0000000000081947 */ /* 0x004fd80003800000 */
[----:B------:R-:W2:Y:S02]  /*1990*/  SYNCS.PHASECHK.TRANS64.TRYWAIT P1, [R4+URZ+0x19c30], R5 ;  /* 0x019c3005040075a7 */ /* 0x000ea4000802017f */
[----:B--2---:R-:W-:Y:S05]  /*19a0*/  @!P1 BRA `(.L_x_131) ;  /* 0x000000b800709947 */ /* 0x004fea0003800000 */
.L_x_130:
[----:B------:R-:W-:Y:S05]  /*19b0*/  WARPSYNC.ALL ;  /* 0x0000000000007948 */ /* 0x000fea0003800000 */
[----:B------:R-:W-:Y:S01]  /*19c0*/  R2UR UR4, R2 ;  /* 0x00000000020472ca */ /* 0x000fe200000e0000 */
[----:B------:R-:W-:Y:S01]  /*19d0*/  WARPGROUP.ARRIVE ;  /* 0x00000000000079c5 */ /* 0x000fe20000000000 */
[----:B------:R-:W-:Y:S01]  /*19e0*/  UMOV UR5, 0xc0000010 ;  /* 0xc000001000057882 */ /* 0x000fe20000000000 */
[----:B------:R-:W-:Y:S01]  /*19f0*/  UMOV UR7, 0xc0000010 ;  /* 0xc000001000077882 */ /* 0x000fe20000000000 */
[----:B------:R-:W-:Y:S01]  /*1a00*/  UMOV UR9, 0xc0000010 ;  /* 0xc000001000097882 */ /* 0x000fe20000000000 */
[----:B------:R-:W-:Y:S01]  /*1a10*/  UMOV UR11, 0xc0000010 ;  /* 0xc0000010000b7882 */ /* 0x000fe20000000000 */
[----:B------:R-:W-:Y:S01]  /*1a20*/  UMOV UR13, 0xc0000010 ;  /* 0xc0000010000d7882 */ /* 0x000fe20000000000 */
[----:B------:R-:W-:Y:S01]  /*1a30*/  UMOV UR15, 0xc0000010 ;  /* 0xc0000010000f7882 */ /* 0x000fe20000000000 */
[----:B------:R-:W3:Y:S01]  /*1a40*/  S2R R93, SR_TID.X ;  /* 0x00000000005d7919 */ /* 0x000ee20000002100 */
[----:B------:R-:W-:Y:S01]  /*1a50*/  UISETP.GE.AND UP0, UPT, UR45, 0x81, UPT ;  /* 0x000000812d00788c */ /* 0x000fe2000bf06270 */
[----:B------:R-:W-:-:S02]  /*1a60*/  IMAD.MOV.U32 R134, RZ, RZ, R135 ;  /* 0x000000ffff867224 */ /* 0x000fc400078e0087 */
[--C-:B------:R-:W-:Y:S01]  /*1a70*/  IMAD.MOV.U32 R133, RZ, RZ, R135.reuse ;  /* 0x000000ffff857224 */ /* 0x100fe200078e0087 */
[----:B------:R-:W-:Y:S01]  /*1a80*/  UIADD3 UR4, UR4, 0x13800, URZ ;  /* 0x0001380004047890 */ /* 0x000fe2000fffe03f */
[--C-:B------:R-:W-:Y:S02]  /*1a90*/  IMAD.MOV.U32 R132, RZ, RZ, R135.reuse ;  /* 0x000000ffff847224 */ /* 0x100fe400078e0087 */
[--C-:B------:R-:W-:Y:S01]  /*1aa0*/  IMAD.MOV.U32 R131, RZ, RZ, R135.reuse ;  /* 0x000000ffff837224 */ /* 0x100fe200078e0087 */
[----:B------:R-:W-:Y:S01]  /*1ab0*/  USHF.R.U32.HI UR4, URZ, 0x4, UR4 ;  /* 0x000000043f047899 */ /* 0x000fe20008011604 */
[--C-:B------:R-:W-:Y:S02]  /*1ac0*/  IMAD.MOV.U32 R130, RZ, RZ, R135.reuse ;  /* 0x000000ffff827224 */ /* 0x100fe400078e0087 */
[--C-:B------:R-:W-:Y:S01]  /*1ad0*/  IMAD.MOV.U32 R129, RZ, RZ, R135.reuse ;  /* 0x000000ffff817224 */ /* 0x100fe200078e0087 */
[----:B------:R-:W-:Y:S01]  /*1ae0*/  ULOP3.LUT UR4, UR4, 0x3fff, URZ, 0xc0, !UPT ;  /* 0x00003fff04047892 */ /* 0x000fe2000f8ec03f */
[----:B------:R-:W-:-:S02]  /*1af0*/  IMAD.MOV.U32 R128, RZ, RZ, R135 ;  /* 0x000000ffff807224 */ /* 0x000fc400078e0087 */
[--C-:B------:R-:W-:Y:S01]  /*1b00*/  IMAD.MOV.U32 R127, RZ, RZ, R135.reuse ;  /* 0x000000ffff7f7224 */ /* 0x100fe200078e0087 */
[----:B------:R-:W-:Y:S01]  /*1b10*/  ULOP3.LUT UR16, UR4, 0x10000, URZ, 0xfc, !UPT ;  /* 0x0001000004107892 */ /* 0x000fe2000f8efc3f */
[--C-:B------:R-:W-:Y:S01]  /*1b20*/  IMAD.MOV.U32 R126, RZ, RZ, R135.reuse ;  /* 0x000000ffff7e7224 */ /* 0x100fe200078e0087 */
[----:B------:R-:W-:Y:S01]  /*1b30*/  ULOP3.LUT UR4, UR46, 0x10000, URZ, 0xfc, !UPT ;  /* 0x000100002e047892 */ /* 0x000fe2000f8efc3f */
        /* <DEDUP_REMOVED lines=8> */
[----:B------:R-:W-:Y:S01]  /*1bc0*/  IMAD.MOV.U32 R121, RZ, RZ, R135 ;  /* 0x000000ffff797224 */ /* 0x000fe200078e0087 */
[----:B------:R-:W-:-:S02]  /*1bd0*/  UIADD3 UR14, UR6, 0x200, URZ ;  /* 0x00000200060e7890 */ /* 0x000fc4000fffe03f */
[----:B------:R-:W-:Y:S01]  /*1be0*/  QGMMA.64x128x32.F32.E4M3.E4M3 R24, gdesc[UR4], RZ, !UPT, gsb0 ;  /* 0x01e00000041879f3 */ /* 0x000fe2000c0008ff */
[--C-:B------:R-:W-:Y:S01]  /*1bf0*/  IMAD.MOV.U32 R120, RZ, RZ, R135.reuse ;  /* 0x000000ffff787224 */ /* 0x100fe200078e0087 */
[----:B------:R-:W-:Y:S01]  /*1c00*/  ULDC UR6, c[0x0][0x988] ;  /* 0x0002620000067ab9 */ /* 0x000fe20000000800 */
        /* <DEDUP_REMOVED lines=25> */
[----:B------:R-:W-:Y:S01]  /*1da0*/  IMAD.MOV.U32 R94, RZ, RZ, R135 ;  /* 0x000000ffff5e7224 */ /* 0x000fe200078e0087 */
[----:B------:R-:W-:Y:S02]  /*1db0*/  WARPGROUP.DEPBAR.LE gsb0, 0x0 ;  /* 0x00008000000079c5 */ /* 0x000fe40000010000 */
[----:B------:R-:W-:-:S06]  /*1dc0*/  WARPGROUP.ARRIVE ;  /* 0x00000000000079c5 */ /* 0x000fcc0000000000 */
[----:B------:R-:W-:Y:S03]  /*1dd0*/  QGMMA.64x128x32.F32.E4M3.E4M3 R24, gdesc[UR8], R24, gsb0 ;  /* 0x01e00000081879f3 */ /* 0x000fe60008000818 */
[----:B------:R-:W-:Y:S02]  /*1de0*/  WARPGROUP.DEPBAR.LE gsb0, 0x0 ;  /* 0x00008000000079c5 */ /* 0x000fe40000010000 */
[----:B------:R-:W-:-:S07]  /*1df0*/  WARPGROUP.ARRIVE ;  /* 0x00000000000079c5 */ /* 0x000fce0000000000 */
[----:B------:R-:W-:Y:S03]  /*1e00*/  QGMMA.64x128x32.F32.E4M3.E4M3 R24, gdesc[UR12], R24, gsb0 ;  /* 0x01e000000c1879f3 */ /* 0x000fe60008000818 */
[----:B------:R-:W-:Y:S02]  /*1e10*/  WARPGROUP.DEPBAR.LE gsb0, 0x0 ;  /* 0x00008000000079c5 */ /* 0x000fe40000010000 */
[C---:B------:R-:W-:Y:S01]  /*1e20*/  FMUL.FTZ R10, R0.reuse, R26 ;  /* 0x0000001a000a7220 */ /* 0x040fe20000410000 */
[C---:B------:R-:W-:Y:S01]  /*1e30*/  FMUL.FTZ R9, R0.reuse, R27 ;  /* 0x0000001b00097220 */ /* 0x040fe20000410000 */
[C---:B------:R-:W-:Y:S01]  /*1e40*/  FMUL.FTZ R7, R0.reuse, R28 ;  /* 0x0000001c00077220 */ /* 0x040fe20000410000 */
[C---:B------:R-:W-:Y:S01]  /*1e50*/  FMUL.FTZ R14, R0.reuse, R30 ;  /* 0x0000001e000e7220 */ /* 0x040fe20000410000 */
[C---:B------:R-:W-:Y:S01]  /*1e60*/  FMUL.FTZ R13, R0.reuse, R32 ;  /* 0x00000020000d7220 */ /* 0x040fe20000410000 */
[C---:B-12---:R-:W-:Y:S01]  /*1e70*/  FMUL.FTZ R5, R0.reuse, R24 ;  /* 0x0000001800057220 */ /* 0x046fe20000410000 */
[----:B------:R-:W1:Y:S01]  /*1e80*/  MUFU.TANH R10, R10 ;  /* 0x0000000a000a7308 */ /* 0x000e620000002400 */
[C---:B------:R-:W-:Y:S01]  /*1e90*/  FMUL.FTZ R12, R0.reuse, R31 ;  /* 0x0000001f000c7220 */ /* 0x040fe20000410000 */
[C---:B------:R-:W-:Y:S01]  /*1ea0*/  FMUL.FTZ R15, R0.reuse, R37 ;  /* 0x00000025000f7220 */ /* 0x040fe20000410000 */
[----:B------:R-:W-:Y:S01]  /*1eb0*/  FMUL.FTZ R24, R0, R36 ;  /* 0x0000002400187220 */ /* 0x000fe20000410000 */
[----:B------:R-:W-:-:S02]  /*1ec0*/  VIADD R37, R152, UR45 ;  /* 0x0000002d98257c36 */ /* 0x000fc40008000000 */
[C---:B------:R-:W-:Y:S01]  /*1ed0*/  FMUL.FTZ R20, R0.reuse, R35 ;  /* 0x0000002300147220 */ /* 0x040fe20000410000 */
[----:B------:R-:W-:Y:S02]  /*1ee0*/  IMAD.U32 R36, RZ, RZ, UR43 ;  /* 0x0000002bff247e24 */ /* 0x000fe4000f8e00ff */
[C---:B------:R-:W-:Y:S01]  /*1ef0*/  FMUL.FTZ R21, R0.reuse, R34 ;  /* 0x0000002200157220 */ /* 0x040fe20000410000 */
[----:B------:R-:W2:Y:S01]  /*1f00*/  MUFU.TANH R9, R9 ;  /* 0x0000000900097308 */ /* 0x000ea20000002400 */
[----:B------:R-:W-:Y:S01]  /*1f10*/  FMUL.FTZ R6, R0, R25 ;  /* 0x0000001900067220 */ /* 0x000fe20000410000 */
[----:B------:R-:W-:Y:S02]  /*1f20*/  IMAD R37, R36, -0x80, R37 ;  /* 0xffffff8024257824 */ /* 0x000fe400078e0225 */
[C---:B------:R-:W-:Y:S01]  /*1f30*/  FMUL.FTZ R28, R0.reuse, R38 ;  /* 0x00000026001c7220 */ /* 0x040fe20000410000 */
[C---:B------:R-:W-:Y:S01]  /*1f40*/  FMUL.FTZ R26, R0.reuse, R39 ;  /* 0x00000027001a7220 */ /* 0x040fe20000410000 */
[C---:B------:R-:W-:Y:S01]  /*1f50*/  FMUL.FTZ R8, R0.reuse, R29 ;  /* 0x0000001d00087220 */ /* 0x040fe20000410000 */
[C---:B0-----:R-:W-:Y:S01]  /*1f60*/  FMUL.FTZ R11, R0.reuse, R33 ;  /* 0x00000021000b7220 */ /* 0x041fe20000410000 */
[C---:B------:R-:W-:Y:S01]  /*1f70*/  ISETP.GT.AND P4, PT, R37.reuse, RZ, PT ;  /* 0x000000ff2500720c */ /* 0x040fe20003f84270 */
[----:B------:R-:W0:Y:S01]  /*1f80*/  MUFU.TANH R7, R7 ;  /* 0x0000000700077308 */ /* 0x000e220000002400 */
[C---:B------:R-:W-:Y:S01]  /*1f90*/  ISETP.GT.AND P5, PT, R37.reuse, 0x1, PT ;  /* 0x000000012500780c */ /* 0x040fe20003fa4270 */
[C---:B------:R-:W-:Y:S01]  /*1fa0*/  FMUL.FTZ R27, R0.reuse, R40 ;  /* 0x00000028001b7220 */ /* 0x040fe20000410000 */
[C---:B------:R-:W-:Y:S01]  /*1fb0*/  ISETP.GT.AND P1, PT, R37.reuse, 0x8, PT ;  /* 0x000000082500780c */ /* 0x040fe20003f24270 */
[C---:B------:R-:W-:Y:S01]  /*1fc0*/  FMUL.FTZ R32, R0.reuse, R42 ;  /* 0x0000002a00207220 */ /* 0x040fe20000410000 */
[----:B------:R-:W-:Y:S01]  /*1fd0*/  ISETP.GT.AND P3, PT, R37, 0x10, PT ;  /* 0x000000102500780c */ /* 0x000fe20003f64270 */
[----:B------:R-:W-:Y:S01]  /*1fe0*/  FMUL.FTZ R25, R0, R41 ;  /* 0x0000002900197220 */ /* 0x000fe20000410000 */
[----:B-1----:R-:W-:Y:S01]  /*1ff0*/  FSEL R36, R10, -INF , P4 ;  /* 0xff8000000a247808 */ /* 0x002fe20002000000 */
[----:B------:R-:W1:Y:S01]  /*2000*/  MUFU.TANH R14, R14 ;  /* 0x0000000e000e7308 */ /* 0x000e620000002400 */
[----:B--2---:R-:W-:Y:S01]  /*2010*/  FSEL R39, R9, -INF , P5 ;  /* 0xff80000009277808 */ /* 0x004fe20002800000 */
[C---:B------:R-:W-:Y:S01]  /*2020*/  FMUL.FTZ R29, R0.reuse, R43 ;  /* 0x0000002b001d7220 */ /* 0x040fe20000410000 */
[----:B------:R-:W-:Y:S01]  /*2030*/  ISETP.GT.AND P2, PT, R37, 0x9, PT ;  /* 0x000000092500780c */ /* 0x000fe20003f44270 */
[C---:B------:R-:W-:Y:S01]  /*2040*/  FMUL.FTZ R88, R0.reuse, R46 ;  /* 0x0000002e00587220 */ /* 0x040fe20000410000 */
[C---:B------:R-:W-:Y:S01]  /*2050*/  FMUL.FTZ R33, R0.reuse, R47 ;  /* 0x0000002f00217220 */ /* 0x040fe20000410000 */
[C---:B------:R-:W-:Y:S01]  /*2060*/  FMUL.FTZ R89, R0.reuse, R50 ;  /* 0x0000003200597220 */ /* 0x040fe20000410000 */
[C---:B------:R-:W-:Y:S01]  /*2070*/  FMUL.FTZ R31, R0.reuse, R44 ;  /* 0x0000002c001f7220 */ /* 0x040fe20000410000 */
[----:B------:R-:W2:Y:S01]  /*2080*/  MUFU.TANH R13, R13 ;  /* 0x0000000d000d7308 */ /* 0x000ea20000002400 */
[----:B0-----:R-:W-:Y:S01]  /*2090*/  FSEL R7, R7, -INF , P1 ;  /* 0xff80000007077808 */ /* 0x001fe20000800000 */
[C---:B------:R-:W-:Y:S01]  /*20a0*/  FMUL.FTZ R35, R0.reuse, R48 ;  /* 0x0000003000237220 */ /* 0x040fe20000410000 */
[C---:B------:R-:W-:Y:S01]  /*20b0*/  FMUL.FTZ R48, R0.reuse, R51 ;  /* 0x0000003300307220 */ /* 0x040fe20000410000 */
[C---:B------:R-:W-:Y:S01]  /*20c0*/  FMUL.FTZ R30, R0.reuse, R45 ;  /* 0x0000002d001e7220 */ /* 0x040fe20000410000 */
[C---:B------:R-:W-:Y:S01]  /*20d0*/  FMUL.FTZ R90, R0.reuse, R54 ;  /* 0x00000036005a7220 */ /* 0x040fe20000410000 */
[C---:B------:R-:W-:Y:S01]  /*20e0*/  FMUL.FTZ R47, R0.reuse, R53 ;  /* 0x00000035002f7220 */ /* 0x040fe20000410000 */
[----:B------:R-:W-:Y:S01]  /*20f0*/  FMUL.FTZ R53, R0, R55 ;  /* 0x0000003700357220 */ /* 0x000fe20000410000 */
[----:B------:R-:W0:Y:S01]  /*2100*/  MUFU.TANH R5, R5 ;  /* 0x0000000500057308 */ /* 0x000e220000002400 */
[----:B-1----:R-:W-:Y:S01]  /*2110*/  FSEL R38, R14, -INF , P1 ;  /* 0xff8000000e267808 */ /* 0x002fe20000800000 */
[C---:B------:R-:W-:Y:S01]  /*2120*/  FMUL.FTZ R91, R0.reuse, R58 ;  /* 0x0000003a005b7220 */ /* 0x040fe20000410000 */
[----:B------:R-:W-:Y:S01]  /*2130*/  ISETP.GT.AND P1, PT, R37, 0x19, PT ;  /* 0x000000192500780c */ /* 0x000fe20003f24270 */
[C---:B------:R-:W-:Y:S01]  /*2140*/  FMUL.FTZ R34, R0.reuse, R49 ;  /* 0x0000003100227220 */ /* 0x040fe20000410000 */
[C---:B------:R-:W-:Y:S01]  /*2150*/  FMUL.FTZ R55, R0.reuse, R59 ;  /* 0x0000003b00377220 */ /* 0x040fe20000410000 */
[C---:B------:R-:W-:Y:S01]  /*2160*/  FMUL.FTZ R49, R0.reuse, R52 ;  /* 0x0000003400317220 */ /* 0x040fe20000410000 */
[C---:B------:R-:W-:Y:S01]  /*2170*/  FMUL.FTZ R92, R0.reuse, R62 ;  /* 0x0000003e005c7220 */ /* 0x040fe20000410000 */
[----:B------:R-:W1:Y:S01]  /*2180*/  MUFU.TANH R12, R12 ;  /* 0x0000000c000c7308 */ /* 0x000e620000002400 */
[----:B--2---:R-:W-:Y:S01]  /*2190*/  FSEL R9, R13, -INF , P3 ;  /* 0xff8000000d097808 */ /* 0x004fe20001800000 */
[----:B------:R-:W-:Y:S01]  /*21a0*/  FMUL.FTZ R52, R0, R56 ;  /* 0x0000003800347220 */ /* 0x000fe20000410000 */
[----:B------:R-:W-:Y:S01]  /*21b0*/  FMNMX.FTZ R13, R36, R39, !PT ;  /* 0x00000027240d7209 */ /* 0x000fe20007810000 */
[C---:B------:R-:W-:Y:S01]  /*21c0*/  FMUL.FTZ R56, R0.reuse, R60 ;  /* 0x0000003c00387220 */ /* 0x040fe20000410000 */
[C---:B------:R-:W-:Y:S01]  /*21d0*/  FMUL.FTZ R54, R0.reuse, R61 ;  /* 0x0000003d00367220 */ /* 0x040fe20000410000 */
[C---:B------:R-:W-:Y:S01]  /*21e0*/  FMUL.FTZ R61, R0.reuse, R63 ;  /* 0x0000003f003d7220 */ /* 0x040fe20000410000 */
[C---:B------:R-:W-:Y:S01]  /*21f0*/  FMUL.FTZ R62, R0.reuse, R64 ;  /* 0x00000040003e7220 */ /* 0x040fe20000410000 */
[----:B------:R-:W2:Y:S01]  /*2200*/  MUFU.TANH R15, R15 ;  /* 0x0000000f000f7308 */ /* 0x000ea20000002400 */
[----:B0-----:R-:W-:Y:S01]  /*2210*/  FSEL R5, R5, -INF , P4 ;  /* 0xff80000005057808 */ /* 0x001fe20002000000 */
[C---:B------:R-:W-:Y:S01]  /*2220*/  FMUL.FTZ R64, R0.reuse, R66 ;  /* 0x0000004200407220 */ /* 0x040fe20000410000 */
[----:B------:R-:W-:Y:S01]  /*2230*/  ISETP.GT.AND P4, PT, R37, 0x11, PT ;  /* 0x000000112500780c */ /* 0x000fe20003f84270 */
[C---:B------:R-:W-:Y:S01]  /*2240*/  FMUL.FTZ R50, R0.reuse, R57 ;  /* 0x0000003900327220 */ /* 0x040fe20000410000 */
[C---:B------:R-:W-:Y:S01]  /*2250*/  FMUL.FTZ R63, R0.reuse, R67 ;  /* 0x00000043003f7220 */ /* 0x040fe20000410000 */
[C---:B------:R-:W-:Y:S01]  /*2260*/  FMUL.FTZ R66, R0.reuse, R70 ;  /* 0x0000004600427220 */ /* 0x040fe20000410000 */
[----:B------:R-:W-:Y:S01]  /*2270*/  FMUL.FTZ R71, R0, R71 ;  /* 0x0000004700477220 */ /* 0x000fe20000410000 */
[----:B------:R-:W0:Y:S01]  /*2280*/  MUFU.TANH R20, R20 ;  /* 0x0000001400147308 */ /* 0x000e220000002400 */
[----:B-1----:R-:W-:Y:S01]  /*2290*/  FSEL R40, R12, -INF , P2 ;  /* 0xff8000000c287808 */ /* 0x002fe20001000000 */
[C---:B------:R-:W-:Y:S01]  /*22a0*/  FMUL.FTZ R74, R0.reuse, R74 ;  /* 0x0000004a004a7220 */ /* 0x040fe20000410000 */
[C---:B------:R-:W-:Y:S01]  /*22b0*/  FMUL.FTZ R58, R0.reuse, R65 ;  /* 0x00000041003a7220 */ /* 0x040fe20000410000 */
        /* <DEDUP_REMOVED lines=11> */
[----:B------:R-:W-:Y:S01]  /*2370*/  FMUL.FTZ R83, R0, R83 ;  /* 0x0000005300537220 */ /* 0x000fe20000410000 */
[----:B------:R-:W2:Y:S01]  /*2380*/  MUFU.TANH R6, R6 ;  /* 0x0000000600067308 */ /* 0x000ea20000002400 */
[----:B0-----:R-:W-:Y:S01]  /*2390*/  FSEL R42, R20, -INF , P4 ;  /* 0xff800000142a7808 */ /* 0x001fe20002000000 */
[----:B------:R-:W-:Y:S01]  /*23a0*/  FMUL.FTZ R76, R0, R76 ;  /* 0x0000004c004c7220 */ /* 0x000fe20000410000 */
[----:B------:R-:W-:Y:S01]  /*23b0*/  FMNMX.FTZ R20, R40, R15, !PT ;  /* 0x0000000f28147209 */ /* 0x000fe20007810000 */
[C---:B------:R-:W-:Y:S01]  /*23c0*/  FMUL.FTZ R86, R0.reuse, R86 ;  /* 0x0000005600567220 */ /* 0x040fe20000410000 */
[C---:B------:R-:W-:Y:S01]  /*23d0*/  FMUL.FTZ R87, R0.reuse, R87 ;  /* 0x0000005700577220 */ /* 0x040fe20000410000 */
[C---:B------:R-:W-:Y:S01]  /*23e0*/  FMUL.FTZ R77, R0.reuse, R77 ;  /* 0x0000004d004d7220 */ /* 0x040fe20000410000 */
[C---:B------:R-:W-:Y:S01]  /*23f0*/  FMUL.FTZ R80, R0.reuse, R80 ;  /* 0x0000005000507220 */ /* 0x040fe20000410000 */
[----:B------:R-:W0:Y:S01]  /*2400*/  MUFU.TANH R28, R28 ;  /* 0x0000001c001c7308 */ /* 0x000e220000002400 */
[----:B-1----:R-:W-:Y:S01]  /*2410*/  FSEL R41, R21, -INF , P3 ;  /* 0xff80000015297808 */ /* 0x002fe20001800000 */
[C---:B------:R-:W-:Y:S01]  /*2420*/  FMUL.FTZ R81, R0.reuse, R81 ;  /* 0x0000005100517220 */ /* 0x040fe20000410000 */
[----:B------:R-:W-:Y:S01]  /*2430*/  ISETP.GT.AND P3, PT, R37, 0x21, PT ;  /* 0x000000212500780c */ /* 0x000fe20003f64270 */
[C---:B------:R-:W-:Y:S01]  /*2440*/  FMUL.FTZ R84, R0.reuse, R84 ;  /* 0x0000005400547220 */ /* 0x040fe20000410000 */
[----:B------:R-:W-:Y:S01]  /*2450*/  FMNMX.FTZ R15, R41, R20, !PT ;  /* 0x00000014290f7209 */ /* 0x000fe20007810000 */
[----:B------:R-:W-:-:S02]  /*2460*/  FMUL.FTZ R85, R0, R85 ;  /* 0x0000005500557220 */ /* 0x000fc40000410000 */
[----:B------:R-:W1:Y:S01]  /*2470*/  MUFU.TANH R8, R8 ;  /* 0x0000000800087308 */ /* 0x000e620000002400 */
[----:B--2---:R-:W-:Y:S02]  /*2480*/  FSEL R6, R6, -INF , P5 ;  /* 0xff80000006067808 */ /* 0x004fe40002800000 */
[----:B------:R-:W-:Y:S02]  /*2490*/  ISETP.GT.AND P5, PT, R37, 0x18, PT ;  /* 0x000000182500780c */ /* 0x000fe40003fa4270 */
[----:B------:R-:W-:-:S03]  /*24a0*/  FMNMX.FTZ R20, R42, R15, !PT ;  /* 0x0000000f2a147209 */ /* 0x000fc60007810000 */
[----:B------:R-:W2:Y:S01]  /*24b0*/  MUFU.TANH R26, R26 ;  /* 0x0000001a001a7308 */ /* 0x000ea20000002400 */
[----:B0-----:R-:W-:-:S04]  /*24c0*/  FSEL R43, R28, -INF , P5 ;  /* 0xff8000001c2b7808 */ /* 0x001fc80002800000 */
[----:B------:R-:W-:-:S03]  /*24d0*/  FMNMX.FTZ R21, R43, R20, !PT ;  /* 0x000000142b157209 */ /* 0x000fc60007810000 */
[----:B------:R-:W0:Y:S01]  /*24e0*/  MUFU.TANH R11, R11 ;  /* 0x0000000b000b7308 */ /* 0x000e220000002400 */
[----:B-1----:R-:W-:Y:S02]  /*24f0*/  FSEL R8, R8, -INF , P2 ;  /* 0xff80000008087808 */ /* 0x002fe40001000000 */
[----:B------:R-:W-:-:S05]  /*2500*/  ISETP.GT.AND P2, PT, R37, 0x20, PT ;  /* 0x000000202500780c */ /* 0x000fca0003f44270 */
[----:B------:R-:W1:Y:S01]  /*2510*/  MUFU.TANH R24, R24 ;  /* 0x0000001800187308 */ /* 0x000e620000002400 */
[----:B--2---:R-:W-:Y:S02]  /*2520*/  FSEL R44, R26, -INF , P1 ;  /* 0xff8000001a2c7808 */ /* 0x004fe40000800000 */
[----:B------:R-:W-:-:S05]  /*2530*/  ISETP.GT.AND P1, PT, R37, 0x30, PT ;  /* 0x000000302500780c */ /* 0x000fca0003f24270 */
[----:B------:R-:W2:Y:S01]  /*2540*/  MUFU.TANH R32, R32 ;  /* 0x0000002000207308 */ /* 0x000ea20000002400 */
[----:B0-----:R-:W-:Y:S02]  /*2550*/  FSEL R10, R11, -INF , P4 ;  /* 0xff8000000b0a7808 */ /* 0x001fe40002000000 */
[----:B------:R-:W-:-:S05]  /*2560*/  ISETP.GT.AND P4, PT, R37, 0x28, PT ;  /* 0x000000282500780c */ /* 0x000fca0003f84270 */
[----:B------:R-:W0:Y:S01]  /*2570*/  MUFU.TANH R25, R25 ;  /* 0x0000001900197308 */ /* 0x000e220000002400 */
[----:B-1----:R-:W-:Y:S02]  /*2580*/  FSEL R11, R24, -INF , P5 ;  /* 0xff800000180b7808 */ /* 0x002fe40002800000 */
[----:B------:R-:W-:Y:S02]  /*2590*/  FMNMX.FTZ R24, R44, R21, !PT ;  /* 0x000000152c187209 */ /* 0x000fe40007810000 */
[----:B------:R-:W-:-:S03]  /*25a0*/  ISETP.GT.AND P5, PT, R37, 0x29, PT ;  /* 0x000000292500780c */ /* 0x000fc60003fa4270 */
[----:B------:R-:W1:Y:S01]  /*25b0*/  MUFU.TANH R29, R29 ;  /* 0x0000001d001d7308 */ /* 0x000e620000002400 */
[----:B--2---:R-:W-:-:S07]  /*25c0*/  FSEL R45, R32, -INF , P2 ;  /* 0xff800000202d7808 */ /* 0x004fce0001000000 */
[----:B------:R-:W2:Y:S01]  /*25d0*/  MUFU.TANH R88, R88 ;  /* 0x0000005800587308 */ /* 0x000ea20000002400 */
[----:B0-----:R-:W-:Y:S02]  /*25e0*/  FSEL R14, R25, -INF , P3 ;  /* 0xff800000190e7808 */ /* 0x001fe40001800000 */
[----:B------:R-:W-:-:S05]  /*25f0*/  FMNMX.FTZ R25, R45, R24, !PT ;  /* 0x000000182d197209 */ /* 0x000fca0007810000 */
[----:B------:R-:W0:Y:S01]  /*2600*/  MUFU.TANH R33, R33 ;  /* 0x0000002100217308 */ /* 0x000e220000002400 */
[----:B-1----:R-:W-:Y:S02]  /*2610*/  FSEL R46, R29, -INF , P3 ;  /* 0xff8000001d2e7808 */ /* 0x002fe40001800000 */
[----:B------:R-:W-:Y:S02]  /*2620*/  ISETP.GT.AND P3, PT, R37, 0x38, PT ;  /* 0x000000382500780c */ /* 0x000fe40003f64270 */
[----:B------:R-:W-:-:S03]  /*2630*/  FMNMX.FTZ R25, R46, R25, !PT ;  /* 0x000000192e197209 */ /* 0x000fc60007810000 */
[----:B------:R-:W1:Y:S01]  /*2640*/  MUFU.TANH R27, R27 ;  /* 0x0000001b001b7308 */ /* 0x000e620000002400 */
[----:B--2---:R-:W-:-:S04]  /*2650*/  FSEL R88, R88, -INF , P4 ;  /* 0xff80000058587808 */ /* 0x004fc80002000000 */
        /* <DEDUP_REMOVED lines=17> */
[----:B--2---:R-:W-:-:S07]  /*2770*/  FSEL R90, R90, -INF , P3 ;  /* 0xff8000005a5a7808 */ /* 0x004fce0001800000 */
[----:B------:R-:W2:Y:S01]  /*2780*/  MUFU.TANH R35, R35 ;  /* 0x0000002300237308 */ /* 0x000ea20000002400 */
[----:B0-----:R-:W-:Y:S02]  /*2790*/  FSEL R20, R30, -INF , P5 ;  /* 0xff8000001e147808 */ /* 0x001fe40002800000 */
[----:B------:R-:W-:Y:S02]  /*27a0*/  ISETP.GT.AND P5, PT, R37, 0x40, PT ;  /* 0x000000402500780c */ /* 0x000fe40003fa4270 */
[----:B------:R-:W-:-:S03]  /*27b0*/  FMNMX.FTZ R30, R90, R29, !PT ;  /* 0x0000001d5a1e7209 */ /* 0x000fc60007810000 */
[----:B------:R-:W0:Y:S01]  /*27c0*/  MUFU.TANH R91, R91 ;  /* 0x0000005b005b7308 */ /* 0x000e220000002400 */
[----:B-1----:R-:W-:-:S04]  /*27d0*/  FSEL R53, R53, -INF , P4 ;  /* 0xff80000035357808 */ /* 0x002fc80002000000 */
[----:B------:R-:W-:-:S03]  /*27e0*/  FMNMX.FTZ R30, R53, R30, !PT ;  /* 0x0000001e351e7209 */ /* 0x000fc60007810000 */
[----:B------:R-:W1:Y:S01]  /*27f0*/  MUFU.TANH R34, R34 ;  /* 0x0000002200227308 */ /* 0x000e620000002400 */
[----:B--2---:R-:W-:Y:S02]  /*2800*/  FSEL R21, R35, -INF , P1 ;  /* 0xff80000023157808 */ /* 0x004fe40000800000 */
[----:B------:R-:W-:-:S05]  /*2810*/  ISETP.GT.AND P1, PT, R37, 0x41, PT ;  /* 0x000000412500780c */ /* 0x000fca0003f24270 */
        /* <DEDUP_REMOVED lines=10> */
[----:B0-----:R-:W-:Y:S02]  /*28c0*/  FSEL R25, R49, -INF , P3 ;  /* 0xff80000031197808 */ /* 0x001fe40001800000 */
[----:B------:R-:W-:-:S05]  /*28d0*/  ISETP.GT.AND P3, PT, R37, 0x49, PT ;  /* 0x000000492500780c */ /* 0x000fca0003f64270 */
        /* <DEDUP_REMOVED lines=55> */
[----:B-1----:R-:W-:-:S07]  /*2c50*/  FSEL R57, R79, -INF , P1 ;  /* 0xff8000004f397808 */ /* 0x002fce0000800000 */
        /* <DEDUP_REMOVED lines=8> */
[----:B-1----:R-:W-:Y:S01]  /*2ce0*/  FSEL R47, R67, -INF , P4 ;  /* 0xff800000432f7808 */ /* 0x002fe20002000000 */
[----:B------:R-:W-:Y:S01]  /*2cf0*/  IMAD.U32 R67, RZ, RZ, UR6 ;  /* 0x00000006ff437e24 */ /* 0x000fe2000f8e00ff */
        /* <DEDUP_REMOVED lines=11> */
[----:B--2---:R-:W-:-:S04]  /*2db0*/  FSEL R65, R87, -INF , P5 ;  /* 0xff80000057417808 */ /* 0x004fc80002800000 */
[----:B------:R-:W-:-:S03]  /*2dc0*/  FMNMX.FTZ R66, R65, R66, !PT ;  /* 0x0000004241427209 */ /* 0x000fc60007810000 */
[----:B------:R-:W2:Y:S01]  /*2dd0*/  MUFU.TANH R72, R81 ;  /* 0x0000005100487308 */ /* 0x000ea20000002400 */
[----:B0-----:R-:W-:Y:S01]  /*2de0*/  FSEL R68, R68, -INF , P1 ;  /* 0xff80000044447808 */ /* 0x001fe20000800000 */
[----:B------:R-:W0:Y:S06]  /*2df0*/  SHFL.BFLY PT, R37, R66, 0x2, 0x1f ;  /* 0x0c401f0042257f89 */ /* 0x000e2c00000e0000 */
[----:B------:R-:W4:Y:S01]  /*2e00*/  MUFU.TANH R73, R84 ;  /* 0x0000005400497308 */ /* 0x000f220000002400 */
[----:B-1----:R-:W-:-:S07]  /*2e10*/  FSEL R70, R70, -INF , P2 ;  /* 0xff80000046467808 */ /* 0x002fce0001000000 */
[----:B------:R-:W1:Y:S01]  /*2e20*/  MUFU.TANH R75, R85 ;  /* 0x00000055004b7308 */ /* 0x000e620000002400 */
[----:B--2---:R-:W-:Y:S02]  /*2e30*/  FSEL R72, R72, -INF , P3 ;  /* 0xff80000048487808 */ /* 0x004fe40001800000 */
[----:B----4-:R-:W-:Y:S02]  /*2e40*/  FSEL R73, R73, -INF , P4 ;  /* 0xff80000049497808 */ /* 0x010fe40002000000 */
[----:B0-----:R-:W-:Y:S02]  /*2e50*/  FMNMX.FTZ R37, R66, R37, !PT ;  /* 0x0000002542257209 */ /* 0x001fe40007810000 */
[----:B------:R-:W-:-:S03]  /*2e60*/  FMNMX.FTZ R66, R5, R6, !PT ;  /* 0x0000000605427209 */ /* 0x000fc60007810000 */
[----:B------:R-:W0:Y:S01]  /*2e70*/  SHFL.BFLY PT, R74, R37, 0x1, 0x1f ;  /* 0x0c201f00254a7f89 */ /* 0x000e2200000e0000 */
[----:B------:R-:W-:Y:S02]  /*2e80*/  FMNMX.FTZ R69, R7, R66, !PT ;  /* 0x0000004207457209 */ /* 0x000fe40007810000 */
[----:B-1----:R-:W-:Y:S02]  /*2e90*/  FSEL R75, R75, -INF , P5 ;  /* 0xff8000004b4b7808 */ /* 0x002fe40002800000 */
[----:B0-----:R-:W-:-:S04]  /*2ea0*/  FMNMX.FTZ R74, R37, R74, !PT ;  /* 0x0000004a254a7209 */ /* 0x001fc80007810000 */
[C---:B------:R-:W-:Y:S01]  /*2eb0*/  FSETP.NEU.FTZ.AND P6, PT, R74.reuse, -INF , PT ;  /* 0xff8000004a00780b */ /* 0x040fe20003fdd000 */
[----:B------:R-:W-:-:S05]  /*2ec0*/  FFMA.FTZ R67, R74, R67, -8 ;  /* 0xc10000004a437423 */ /* 0x000fca0000010043 */
[----:B------:R-:W-:Y:S02]  /*2ed0*/  FSEL R67, R67, RZ, P6 ;  /* 0x000000ff43437208 */ /* 0x000fe40003000000 */
[----:B---3--:R-:W-:Y:S01]  /*2ee0*/  LOP3.LUT P6, RZ, R93, 0x7f, RZ, 0xc0, !PT ;  /* 0x0000007f5dff7812 */ /* 0x008fe200078cc0ff */
[----:B------:R-:W-:Y:S02]  /*2ef0*/  IMAD.MOV.U32 R93, RZ, RZ, R135 ;  /* 0x000000ffff5d7224 */ /* 0x000fe400078e0087 */
        /* <DEDUP_REMOVED lines=8> */
[----:B------:R0:W-:Y:S01]  /*2f80*/  MUFU.EX2 R40, R71 ;  /* 0x0000004700287308 */ /* 0x0001e20000000800 */
        /* <DEDUP_REMOVED lines=8> */
[----:B0-----:R-:W-:-:S01]  /*3010*/  FFMA.FTZ R71, R45, UR6, -R67 ;  /* 0x000000062d477c23 */ /* 0x001fc20008010843 */
[----:B------:R-:W-:Y:S01]  /*3020*/  FMNMX.FTZ R42, R12, R69, !PT ;  /* 0x000000450c2a7209 */ /* 0x000fe20007810000 */
[----:B------:R-:W-:-:S01]  /*3030*/  FFMA.FTZ R53, R53, UR6, -R67 ;  /* 0x0000000635357c23 */ /* 0x000fc20008010843 */
[--C-:B------:R-:W-:Y:S01]  /*3040*/  FFMA.FTZ R91, R91, UR6, -R67.reuse ;  /* 0x000000065b5b7c23 */ /* 0x100fe20008010843 */
[----:B------:R-:W-:-:S01]  /*3050*/  FFMA.FTZ R55, R92, UR6, -R67 ;  /* 0x000000065c377c23 */ /* 0x000fc20008010843 */
[----:B------:R-:W-:Y:S01]  /*3060*/  FMNMX.FTZ R43, R13, R42, !PT ;  /* 0x0000002a0d2b7209 */ /* 0x000fe20007810000 */
[----:B------:R-:W-:-:S01]  /*3070*/  FFMA.FTZ R49, R49, UR6, -R67 ;  /* 0x0000000631317c23 */ /* 0x000fc20008010843 */
[----:B------:R-:W-:Y:S01]  /*3080*/  MUFU.EX2 R42, R76 ;  /* 0x0000004c002a7308 */ /* 0x000fe20000000800 */
[----:B------:R-:W-:-:S01]  /*3090*/  FFMA.FTZ R50, R50, UR6, -R67 ;  /* 0x0000000632327c23 */ /* 0x000fc20008010843 */
[----:B------:R-:W-:Y:S01]  /*30a0*/  FMNMX.FTZ R66, R14, R43, !PT ;  /* 0x0000002b0e427209 */ /* 0x000fe20007810000 */
[----:B------:R-:W-:-:S01]  /*30b0*/  FFMA.FTZ R43, R44, UR6, -R67 ;  /* 0x000000062c2b7c23 */ /* 0x000fc20008010843 */
[--C-:B------:R-:W-:Y:S01]  /*30c0*/  FFMA.FTZ R52, R52, UR6, -R67.reuse ;  /* 0x0000000634347c23 */ /* 0x100fe20008010843 */
[----:B------:R-:W-:-:S01]  /*30d0*/  FFMA.FTZ R57, R57, UR6, -R67 ;  /* 0x0000000639397c23 */ /* 0x000fc20008010843 */
[----:B------:R-:W-:Y:S01]  /*30e0*/  FMNMX.FTZ R69, R15, R66, !PT ;  /* 0x000000420f457209 */ /* 0x000fe20007810000 */
[----:B------:R-:W-:-:S01]  /*30f0*/  FFMA.FTZ R59, R59, UR6, -R67 ;  /* 0x000000063b3b7c23 */ /* 0x000fc20008010843 */
[----:B------:R-:W-:Y:S01]  /*3100*/  FFMA.FTZ R65, R65, UR6, -R67 ;  /* 0x0000000641417c23 */ /* 0x000fe20008010843 */
[----:B------:R-:W-:Y:S01]  /*3110*/  MUFU.EX2 R36, R36 ;  /* 0x0000002400247308 */ /* 0x000fe20000000800 */
[----:B------:R-:W-:Y:S01]  /*3120*/  FMNMX.FTZ R44, R20, R69, !PT ;  /* 0x00000045142c7209 */ /* 0x000fe20007810000 */
[----:B------:R-:W-:-:S03]  /*3130*/  IMAD.MOV.U32 R92, RZ, RZ, R135 ;  /* 0x000000ffff5c7224 */ /* 0x000fc600078e0087 */
[----:B------:R-:W-:-:S03]  /*3140*/  FMNMX.FTZ R45, R21, R44, !PT ;  /* 0x0000002c152d7209 */ /* 0x000fc60007810000 */
[----:B------:R0:W-:Y:S01]  /*3150*/  MUFU.EX2 R44, R71 ;  /* 0x00000047002c7308 */ /* 0x0001e20000000800 */
[----:B------:R-:W-:Y:S01]  /*3160*/  FMNMX.FTZ R66, R24, R45, !PT ;  /* 0x0000002d18427209 */ /* 0x000fe20007810000 */
[----:B------:R-:W-:-:S03]  /*3170*/  FFMA.FTZ R45, R46, UR6, -R67 ;  /* 0x000000062e2d7c23 */ /* 0x000fc60008010843 */
[----:B------:R-:W-:-:S03]  /*3180*/  FMNMX.FTZ R69, R25, R66, !PT ;  /* 0x0000004219457209 */ /* 0x000fc60007810000 */
[----:B------:R-:W-:Y:S01]  /*3190*/  MUFU.EX2 R37, R37 ;  /* 0x0000002500257308 */ /* 0x000fe20000000800 */
[----:B------:R-:W-:-:S04]  /*31a0*/  FMNMX.FTZ R46, R26, R69, !PT ;  /* 0x000000451a2e7209 */ /* 0x000fc80007810000 */
[----:B------:R-:W-:-:S03]  /*31b0*/  FMNMX.FTZ R69, R27, R46, !PT ;  /* 0x0000002e1b457209 */ /* 0x000fc60007810000 */
[----:B------:R-:W-:Y:S01]  /*31c0*/  MUFU.EX2 R38, R38 ;  /* 0x0000002600267308 */ /* 0x000fe20000000800 */
[----:B------:R-:W-:Y:S01]  /*31d0*/  FMNMX.FTZ R66, R28, R69, !PT ;  /* 0x000000451c427209 */ /* 0x000fe20007810000 */
[----:B------:R-:W-:-:S03]  /*31e0*/  FFMA.FTZ R69, R51, UR6, -R67 ;  /* 0x0000000633457c23 */ /* 0x000fc60008010843 */
[----:B------:R-:W-:-:S03]  /*31f0*/  FMNMX.FTZ R51, R29, R66, !PT ;  /* 0x000000421d337209 */ /* 0x000fc60007810000 */
[----:B------:R-:W1:Y:S01]  /*3200*/  MUFU.EX2 R39, R39 ;  /* 0x0000002700277308 */ /* 0x000e620000000800 */
[----:B------:R-:W-:-:S04]  /*3210*/  FMNMX.FTZ R51, R30, R51, !PT ;  /* 0x000000331e337209 */ /* 0x000fc80007810000 */
[----:B------:R-:W-:-:S03]  /*3220*/  FMNMX.FTZ R66, R32, R51, !PT ;  /* 0x0000003320427209 */ /* 0x000fc60007810000 */
[----:B------:R-:W-:Y:S01]  /*3230*/  MUFU.EX2 R41, R41 ;  /* 0x0000002900297308 */ /* 0x000fe20000000800 */
[----:B------:R-:W-:-:S04]  /*3240*/  FMNMX.FTZ R66, R31, R66, !PT ;  /* 0x000000421f427209 */ /* 0x000fc80007810000 */
[----:B0-----:R-:W-:-:S03]  /*3250*/  FMNMX.FTZ R71, R33, R66, !PT ;  /* 0x0000004221477209 */ /* 0x001fc60007810000 */
[----:B------:R-:W0:Y:S01]  /*3260*/  MUFU.EX2 R43, R43 ;  /* 0x0000002b002b7308 */ /* 0x000e220000000800 */
[----:B------:R-:W-:Y:S02]  /*3270*/  FMNMX.FTZ R66, R34, R71, !PT ;  /* 0x0000004722427209 */ /* 0x000fe40007810000 */
[----:B-1----:R-:W-:Y:S02]  /*3280*/  F2FP.SATFINITE.E4M3.F32.PACK_AB_MERGE_C R149, R39, R38, RZ ;  /* 0x000000262795723e */ /* 0x002fe400048070ff */
[----:B------:R-:W-:Y:S02]  /*3290*/  FMNMX.FTZ R76, R35, R66, !PT ;  /* 0x00000042234c7209 */ /* 0x000fe40007810000 */
[----:B------:R-:W-:Y:S01]  /*32a0*/  F2FP.SATFINITE.E4M3.F32.PACK_AB_MERGE_C R149, R37, R36, R149 ;  /* 0x000000242595723e */ /* 0x000fe20004807095 */
[----:B------:R-:W-:Y:S01]  /*32b0*/  MUFU.EX2 R45, R45 ;  /* 0x0000002d002d7308 */ /* 0x000fe20000000800 */
[----:B------:R-:W-:-:S04]  /*32c0*/  FMNMX.FTZ R71, R47, R76, !PT ;  /* 0x0000004c2f477209 */ /* 0x000fc80007810000 */
[----:B------:R-:W-:-:S03]  /*32d0*/  FMNMX.FTZ R71, R48, R71, !PT ;  /* 0x0000004730477209 */ /* 0x000fc60007810000 */
[----:B------:R1:W-:Y:S01]  /*32e0*/  MUFU.EX2 R46, R88 ;  /* 0x00000058002e7308 */ /* 0x0003e20000000800 */
[----:B------:R-:W-:Y:S02]  /*32f0*/  FMNMX.FTZ R71, R68, R71, !PT ;  /* 0x0000004744477209 */ /* 0x000fe40007810000 */
[----:B0-----:R-:W-:Y:S02]  /*3300*/  F2FP.SATFINITE.E4M3.F32.PACK_AB_MERGE_C R151, R43, R42, RZ ;  /* 0x0000002a2b97723e */ /* 0x001fe400048070ff */
[----:B------:R-:W-:Y:S02]  /*3310*/  FMNMX.FTZ R77, R70, R71, !PT ;  /* 0x00000047464d7209 */ /* 0x000fe40007810000 */
[----:B------:R-:W-:Y:S01]  /*3320*/  F2FP.SATFINITE.E4M3.F32.PACK_AB_MERGE_C R151, R41, R40, R151 ;  /* 0x000000282997723e */ /* 0x000fe20004807097 */
[----:B------:R-:W0:Y:S01]  /*3330*/  MUFU.EX2 R69, R69 ;  /* 0x0000004500457308 */ /* 0x000e220000000800 */
[----:B------:R-:W-:Y:S01]  /*3340*/  FMNMX.FTZ R76, R72, R77, !PT ;  /* 0x0000004d484c7209 */ /* 0x000fe20007810000 */
[----:B-1----:R-:W-:-:S03]  /*3350*/  IMAD.MOV.U32 R88, RZ, RZ, R135 ;  /* 0x000000ffff587224 */ /* 0x002fc600078e0087 */
[----:B------:R-:W-:-:S03]  /*3360*/  FMNMX.FTZ R78, R73, R76, !PT ;  /* 0x0000004c494e7209 */ /* 0x000fc60007810000 */
[----:B------:R-:W-:Y:S01]  /*3370*/  MUFU.EX2 R76, R79 ;  /* 0x0000004f004c7308 */ /* 0x000fe20000000800 */
[----:B------:R-:W-:Y:S01]  /*3380*/  FMNMX.FTZ R77, R75, R78, !PT ;  /* 0x0000004e4b4d7209 */ /* 0x000fe20007810000 */
[--C-:B------:R-:W-:Y:S01]  /*3390*/  FFMA.FTZ R78, R61, UR6, -R67.reuse ;  /* 0x000000063d4e7c23 */ /* 0x100fe20008010843 */
[----:B------:R-:W-:-:S01]  /*33a0*/  FFMA.FTZ R61, R64, UR6, -R67 ;  /* 0x00000006403d7c23 */ /* 0x000fc20008010843 */
[--C-:B------:R-:W-:Y:S01]  /*33b0*/  FFMA.FTZ R64, R63, UR6, -R67.reuse ;  /* 0x000000063f407c23 */ /* 0x100fe20008010843 */
[----:B------:R-:W-:-:S01]  /*33c0*/  FFMA.FTZ R63, R54, UR6, -R67 ;  /* 0x00000006363f7c23 */ /* 0x000fc20008010843 */
[----:B------:R-:W1:Y:S01]  /*33d0*/  SHFL.BFLY PT, R80, R77, 0x2, 0x1f ;  /* 0x0c401f004d507f89 */ /* 0x000e6200000e0000 */
[----:B------:R-:W-:-:S01]  /*33e0*/  FFMA.FTZ R54, R56, UR6, -R67 ;  /* 0x0000000638367c23 */ /* 0x000fc20008010843 */
[--C-:B------:R-:W-:Y:S01]  /*33f0*/  FFMA.FTZ R56, R58, UR6, -R67.reuse ;  /* 0x000000063a387c23 */ /* 0x100fe20008010843 */
[----:B------:R-:W-:-:S01]  /*3400*/  FFMA.FTZ R58, R62, UR6, -R67 ;  /* 0x000000063e3a7c23 */ /* 0x000fc20008010843 */
[----:B------:R2:W-:Y:S01]  /*3410*/  MUFU.EX2 R51, R89 ;  /* 0x0000005900337308 */ /* 0x0005e20000000800 */
[----:B0-----:R-:W-:-:S04]  /*3420*/  F2FP.SATFINITE.E4M3.F32.PACK_AB_MERGE_C R137, R69, R46, RZ ;  /* 0x0000002e4589723e */ /* 0x001fc800048070ff */
[----:B------:R-:W-:-:S03]  /*3430*/  F2FP.SATFINITE.E4M3.F32.PACK_AB_MERGE_C R137, R45, R44, R137 ;  /* 0x0000002c2d89723e */ /* 0x000fc60004807089 */
[----:B------:R-:W-:Y:S01]  /*3440*/  MUFU.EX2 R60, R60 ;  /* 0x0000003c003c7308 */ /* 0x000fe20000000800 */
[----:B--2---:R-:W-:-:S07]  /*3450*/  IMAD.MOV.U32 R89, RZ, RZ, R135 ;  /* 0x000000ffff597224 */ /* 0x004fce00078e0087 */
[----:B------:R0:W-:Y:S01]  /*3460*/  MUFU.EX2 R66, R90 ;  /* 0x0000005a00427308 */ /* 0x0001e20000000800 */
[----:B-1----:R-:W-:-:S07]  /*3470*/  FMNMX.FTZ R80, R77, R80, !PT ;  /* 0x000000504d507209 */ /* 0x002fce0007810000 */
[----:B------:R-:W-:Y:S01]  /*3480*/  MUFU.EX2 R53, R53 ;  /* 0x0000003500357308 */ /* 0x000fe20000000800 */
[----:B------:R-:W1:Y:S01]  /*3490*/  SHFL.BFLY PT, R79, R80, 0x1, 0x1f ;  /* 0x0c201f00504f7f89 */ /* 0x000e6200000e0000 */
[----:B0-----:R-:W-:-:S06]  /*34a0*/  IMAD.MOV.U32 R90, RZ, RZ, R135 ;  /* 0x000000ffff5a7224 */ /* 0x001fcc00078e0087 */
[----:B------:R0:W-:Y:S08]  /*34b0*/  MUFU.EX2 R71, R91 ;  /* 0x0000005b00477308 */ /* 0x0001f00000000800 */
[----:B------:R-:W-:Y:S01]  /*34c0*/  MUFU.EX2 R55, R55 ;  /* 0x0000003700377308 */ /* 0x000fe20000000800 */
[----:B0-----:R-:W-:-:S07]  /*34d0*/  IMAD.MOV.U32 R91, RZ, RZ, R135 ;  /* 0x000000ffff5b7224 */ /* 0x001fce00078e0087 */
[----:B------:R-:W-:Y:S01]  /*34e0*/  MUFU.EX2 R78, R78 ;  /* 0x0000004e004e7308 */ /* 0x000fe20000000800 */
[----:B-1----:R-:W-:Y:S01]  /*34f0*/  FMNMX.FTZ R79, R80, R79, !PT ;  /* 0x0000004f504f7209 */ /* 0x002fe20007810000 */
[----:B------:R-:W-:-:S03]  /*3500*/  IMAD.U32 R80, RZ, RZ, UR6 ;  /* 0x00000006ff507e24 */ /* 0x000fc6000f8e00ff */
[C---:B------:R-:W-:Y:S01]  /*3510*/  FSETP.NEU.FTZ.AND P1, PT, R79.reuse, -INF , PT ;  /* 0xff8000004f00780b */ /* 0x040fe20003f3d000 */
[----:B------:R-:W-:-:S02]  /*3520*/  FFMA.FTZ R62, R79, R80, -8 ;  /* 0xc10000004f3e7423 */ /* 0x000fc40000010050 */
[----:B------:R-:W-:Y:S03]  /*3530*/  MUFU.EX2 R61, R61 ;  /* 0x0000003d003d7308 */ /* 0x000fe60000000800 */
[----:B------:R-:W-:Y:S02]  /*3540*/  FSEL R62, R62, RZ, P1 ;  /* 0x000000ff3e3e7208 */ /* 0x000fe40000800000 */
[----:B------:R-:W-:-:S03]  /*3550*/  PLOP3.LUT P1, PT, PT, PT, UP0, 0x80, 0x0 ;  /* 0x000000000000781c */ /* 0x000fc60003f2f008 */
        /* <DEDUP_REMOVED lines=12> */
[----:B------:R-:W-:Y:S01]  /*3620*/  FADD.FTZ R21, R36, R37 ;  /* 0x0000002524157221 */ /* 0x000fe20000010000 */
[----:B------:R-:W-:-:S01]  /*3630*/  FFMA.FTZ R12, R12, UR6, -R62 ;  /* 0x000000060c0c7c23 */ /* 0x000fc2000801083e */
[----:B------:R-:W0:Y:S01]  /*3640*/  MUFU.EX2 R6, R6 ;  /* 0x0000000600067308 */ /* 0x000e220000000800 */
[----:B------:R-:W-:-:S01]  /*3650*/  FFMA.FTZ R82, R20, UR6, -R62 ;  /* 0x0000000614527c23 */ /* 0x000fc2000801083e */
[--C-:B------:R-:W-:Y:S01]  /*3660*/  FFMA.FTZ R77, R15, UR6, -R62.reuse ;  /* 0x000000060f4d7c23 */ /* 0x100fe2000801083e */
[----:B------:R-:W-:-:S01]  /*3670*/  FFMA.FTZ R20, R28, UR6, -R62 ;  /* 0x000000061c147c23 */ /* 0x000fc2000801083e */
[----:B------:R-:W-:Y:S01]  /*3680*/  FFMA.FTZ R15, R27, UR6, -R62 ;  /* 0x000000061b0f7c23 */ /* 0x000fe2000801083e */
[----:B------:R-:W-:-:S01]  /*3690*/  FADD.FTZ R28, R38, R21 ;  /* 0x00000015261c7221 */ /* 0x000fc20000010000 */
[----:B------:R-:W-:-:S02]  /*36a0*/  @!P6 VIADD R21, R4, 0x19c40 ;  /* 0x00019c400415e836 */ /* 0x000fc40000000000 */
[----:B------:R-:W-:-:S01]  /*36b0*/  FFMA.FTZ R32, R32, UR6, -R62 ;  /* 0x0000000620207c23 */ /* 0x000fc2000801083e */
[----:B------:R-:W1:Y:S01]  /*36c0*/  MUFU.EX2 R67, R67 ;  /* 0x0000004300437308 */ /* 0x000e620000000800 */
[----:B------:R-:W-:-:S01]  /*36d0*/  FADD.FTZ R81, R39, R28 ;  /* 0x0000001c27517221 */ /* 0x000fc20000010000 */
[--C-:B------:R-:W-:Y:S01]  /*36e0*/  FFMA.FTZ R31, R31, UR6, -R62.reuse ;  /* 0x000000061f1f7c23 */ /* 0x100fe2000801083e */
[----:B------:R-:W-:Y:S01]  /*36f0*/  @!P6 PRMT R21, RZ, 0x654, R21 ;  /* 0x00000654ff15e816 */ /* 0x000fe20000000015 */
[----:B------:R-:W-:Y:S01]  /*3700*/  FFMA.FTZ R25, R25, UR6, -R62 ;  /* 0x0000000619197c23 */ /* 0x000fe2000801083e */
[----:B------:R-:W-:-:S01]  /*3710*/  FADD.FTZ R28, R40, R81 ;  /* 0x00000051281c7221 */ /* 0x000fc20000010000 */
[----:B------:R-:W-:Y:S01]  /*3720*/  FFMA.FTZ R26, R26, UR6, -R62 ;  /* 0x000000061a1a7c23 */ /* 0x000fe2000801083e */
[----:B------:R2:W-:Y:S01]  /*3730*/  @!P6 SYNCS.ARRIVE.TRANS64.RED.A1T0 RZ, [R21+URZ], RZ ;  /* 0x000000ff15ffe9a7 */ /* 0x0005e2000810043f */
[----:B------:R-:W3:Y:S01]  /*3740*/  MUFU.EX2 R80, R80 ;  /* 0x0000005000507308 */ /* 0x000ee20000000800 */
[----:B0-----:R-:W-:-:S01]  /*3750*/  FADD.FTZ R24, R5, R6 ;  /* 0x0000000605187221 */ /* 0x001fc20000010000 */
[----:B------:R-:W-:Y:S01]  /*3760*/  FADD.FTZ R81, R41, R28 ;  /* 0x0000001c29517221 */ /* 0x000fe20000010000 */
[----:B------:R-:W-:-:S01]  /*3770*/  FFMA.FTZ R29, R29, UR6, -R62 ;  /* 0x000000061d1d7c23 */ /* 0x000fc2000801083e */
[--C-:B------:R-:W-:Y:S01]  /*3780*/  FFMA.FTZ R30, R30, UR6, -R62.reuse ;  /* 0x000000061e1e7c23 */ /* 0x100fe2000801083e */
[----:B------:R-:W-:-:S01]  /*3790*/  FFMA.FTZ R33, R33, UR6, -R62 ;  /* 0x0000000621217c23 */ /* 0x000fc2000801083e */
[----:B------:R-:W-:Y:S01]  /*37a0*/  FADD.FTZ R28, R42, R81 ;  /* 0x000000512a1c7221 */ /* 0x000fe20000010000 */
[----:B------:R-:W-:-:S01]  /*37b0*/  FFMA.FTZ R34, R34, UR6, -R62 ;  /* 0x0000000622227c23 */ /* 0x000fc2000801083e */
[----:B------:R-:W0:Y:S01]  /*37c0*/  MUFU.EX2 R7, R7 ;  /* 0x0000000700077308 */ /* 0x000e220000000800 */
[----:B-1----:R-:W-:-:S01]  /*37d0*/  FADD.FTZ R27, R67, R24 ;  /* 0x00000018431b7221 */ /* 0x002fc20000010000 */
[----:B------:R-:W-:Y:S01]  /*37e0*/  FADD.FTZ R81, R43, R28 ;  /* 0x0000001c2b517221 */ /* 0x000fe20000010000 */
[----:B------:R-:W-:-:S01]  /*37f0*/  FFMA.FTZ R47, R47, UR6, -R62 ;  /* 0x000000062f2f7c23 */ /* 0x000fc2000801083e */
[--C-:B------:R-:W-:Y:S01]  /*3800*/  FFMA.FTZ R48, R48, UR6, -R62.reuse ;  /* 0x0000000630307c23 */ /* 0x100fe2000801083e */
[----:B------:R-:W-:-:S01]  /*3810*/  FFMA.FTZ R68, R68, UR6, -R62 ;  /* 0x0000000644447c23 */ /* 0x000fc2000801083e */
[--C-:B------:R-:W-:Y:S01]  /*3820*/  FFMA.FTZ R70, R70, UR6, -R62.reuse ;  /* 0x0000000646467c23 */ /* 0x100fe2000801083e */
[----:B------:R-:W-:-:S01]  /*3830*/  FFMA.FTZ R72, R72, UR6, -R62 ;  /* 0x0000000648487c23 */ /* 0x000fc2000801083e */
[----:B------:R-:W1:Y:S01]  /*3840*/  MUFU.EX2 R8, R8 ;  /* 0x0000000800087308 */ /* 0x000e620000000800 */
[----:B---3--:R-:W-:-:S01]  /*3850*/  FADD.FTZ R24, R80, R27 ;  /* 0x0000001b50187221 */ /* 0x008fc20000010000 */
[----:B------:R-:W-:Y:S01]  /*3860*/  FFMA.FTZ R73, R73, UR6, -R62 ;  /* 0x0000000649497c23 */ /* 0x000fe2000801083e */
[----:B------:R-:W-:-:S04]  /*3870*/  F2FP.SATFINITE.E4M3.F32.PACK_AB_MERGE_C R67, R80, R67, RZ ;  /* 0x000000435043723e */ /* 0x000fc800048070ff */
[----:B------:R-:W-:Y:S01]  /*3880*/  F2FP.SATFINITE.E4M3.F32.PACK_AB_MERGE_C R148, R6, R5, R67 ;  /* 0x000000050694723e */ /* 0x000fe20004807043 */
[----:B------:R-:W3:Y:S01]  /*3890*/  MUFU.EX2 R11, R11 ;  /* 0x0000000b000b7308 */ /* 0x000ee20000000800 */
[----:B0-----:R-:W-:-:S07]  /*38a0*/  FADD.FTZ R27, R7, R24 ;  /* 0x00000018071b7221 */ /* 0x001fce0000010000 */
[----:B------:R-:W0:Y:S01]  /*38b0*/  MUFU.EX2 R12, R12 ;  /* 0x0000000c000c7308 */ /* 0x000e220000000800 */
[----:B-1----:R-:W-:-:S07]  /*38c0*/  FADD.FTZ R24, R8, R27 ;  /* 0x0000001b08187221 */ /* 0x002fce0000010000 */
[----:B------:R-:W1:Y:S01]  /*38d0*/  MUFU.EX2 R9, R9 ;  /* 0x0000000900097308 */ /* 0x000e620000000800 */
[----:B---3--:R-:W-:-:S01]  /*38e0*/  FADD.FTZ R27, R11, R24 ;  /* 0x000000180b1b7221 */ /* 0x008fc20000010000 */
[--C-:B------:R-:W-:Y:S01]  /*38f0*/  FFMA.FTZ R24, R35, UR6, -R62.reuse ;  /* 0x0000000623187c23 */ /* 0x100fe2000801083e */
[----:B------:R-:W-:-:S05]  /*3900*/  FFMA.FTZ R62, R75, UR6, -R62 ;  /* 0x000000064b3e7c23 */ /* 0x000fca000801083e */
[----:B------:R-:W3:Y:S01]  /*3910*/  MUFU.EX2 R10, R10 ;  /* 0x0000000a000a7308 */ /* 0x000ee20000000800 */
[----:B0-----:R-:W-:-:S07]  /*3920*/  FADD.FTZ R28, R12, R27 ;  /* 0x0000001b0c1c7221 */ /* 0x001fce0000010000 */
[----:B------:R-:W0:Y:S01]  /*3930*/  MUFU.EX2 R77, R77 ;  /* 0x0000004d004d7308 */ /* 0x000e220000000800 */
[----:B-1----:R-:W-:-:S07]  /*3940*/  FADD.FTZ R27, R9, R28 ;  /* 0x0000001c091b7221 */ /* 0x002fce0000010000 */
[----:B------:R-:W1:Y:S01]  /*3950*/  MUFU.EX2 R82, R82 ;  /* 0x0000005200527308 */ /* 0x000e620000000800 */
[----:B---3--:R-:W-:-:S07]  /*3960*/  FADD.FTZ R28, R10, R27 ;  /* 0x0000001b0a1c7221 */ /* 0x008fce0000010000 */
[----:B------:R-:W3:Y:S01]  /*3970*/  MUFU.EX2 R13, R13 ;  /* 0x0000000d000d7308 */ /* 0x000ee20000000800 */
[----:B0-----:R-:W-:-:S07]  /*3980*/  FADD.FTZ R27, R77, R28 ;  /* 0x0000001c4d1b7221 */ /* 0x001fce0000010000 */
[----:B------:R0:W-:Y:S01]  /*3990*/  MUFU.EX2 R4, R32 ;  /* 0x0000002000047308 */ /* 0x0001e20000000800 */
[----:B-1----:R-:W-:-:S01]  /*39a0*/  FADD.FTZ R28, R82, R27 ;  /* 0x0000001b521c7221 */ /* 0x002fc20000010000 */
[----:B------:R-:W-:-:S04]  /*39b0*/  F2FP.SATFINITE.E4M3.F32.PACK_AB_MERGE_C R77, R82, R77, RZ ;  /* 0x0000004d524d723e */ /* 0x000fc800048070ff */
[----:B------:R-:W-:Y:S02]  /*39c0*/  F2FP.SATFINITE.E4M3.F32.PACK_AB_MERGE_C R136, R10, R9, R77 ;  /* 0x000000090a88723e */ /* 0x000fe4000480704d */
[----:B------:R-:W1:Y:S01]  /*39d0*/  MUFU.EX2 R14, R14 ;  /* 0x0000000e000e7308 */ /* 0x000e620000000800 */
[----:B0-----:R-:W-:-:S01]  /*39e0*/  FADD.FTZ R32, R44, R81 ;  /* 0x000000512c207221 */ /* 0x001fc20000010000 */
[----:B---3--:R-:W-:-:S06]  /*39f0*/  FADD.FTZ R27, R13, R28 ;  /* 0x0000001c0d1b7221 */ /* 0x008fcc0000010000 */
[----:B--2---:R0:W-:Y:S08]  /*3a00*/  MUFU.EX2 R21, R31 ;  /* 0x0000001f00157308 */ /* 0x0041f00000000800 */
[----:B------:R-:W2:Y:S01]  /*3a10*/  MUFU.EX2 R25, R25 ;  /* 0x0000001900197308 */ /* 0x000ea20000000800 */
[----:B0-----:R-:W-:-:S01]  /*3a20*/  FADD.FTZ R31, R45, R32 ;  /* 0x000000202d1f7221 */ /* 0x001fc20000010000 */
[----:B-1----:R-:W-:-:S03]  /*3a30*/  FADD.FTZ R28, R14, R27 ;  /* 0x0000001b0e1c7221 */ /* 0x002fc60000010000 */
[----:B------:R-:W-:-:S03]  /*3a40*/  FADD.FTZ R32, R46, R31 ;  /* 0x0000001f2e207221 */ /* 0x000fc60000010000 */
[----:B------:R-:W0:Y:S01]  /*3a50*/  MUFU.EX2 R26, R26 ;  /* 0x0000001a001a7308 */ /* 0x000e220000000800 */
[----:B------:R-:W-:-:S04]  /*3a60*/  FADD.FTZ R32, R69, R32 ;  /* 0x0000002045207221 */ /* 0x000fc80000010000 */
[----:B------:R-:W-:-:S03]  /*3a70*/  FADD.FTZ R31, R51, R32 ;  /* 0x00000020331f7221 */ /* 0x000fc60000010000 */
[----:B------:R-:W1:Y:S01]  /*3a80*/  MUFU.EX2 R15, R15 ;  /* 0x0000000f000f7308 */ /* 0x000e620000000800 */
[----:B------:R-:W-:-:S01]  /*3a90*/  FADD.FTZ R31, R60, R31 ;  /* 0x0000001f3c1f7221 */ /* 0x000fc20000010000 */
[----:B--2---:R-:W-:-:S03]  /*3aa0*/  FADD.FTZ R27, R25, R28 ;  /* 0x0000001c191b7221 */ /* 0x004fc60000010000 */
[----:B------:R-:W-:Y:S01]  /*3ab0*/  FADD.FTZ R32, R66, R31 ;  /* 0x0000001f42207221 */ /* 0x000fe20000010000 */
[----:B------:R-:W-:Y:S02]  /*3ac0*/  F2FP.SATFINITE.E4M3.F32.PACK_AB_MERGE_C R31, R12, R11, RZ ;  /* 0x0000000b0c1f723e */ /* 0x000fe400048070ff */
[----:B------:R-:W2:Y:S01]  /*3ad0*/  MUFU.EX2 R20, R20 ;  /* 0x0000001400147308 */ /* 0x000ea20000000800 */
[----:B------:R-:W-:-:S01]  /*3ae0*/  FADD.FTZ R32, R53, R32 ;  /* 0x0000002035207221 */ /* 0x000fc20000010000 */
[----:B0-----:R-:W-:Y:S01]  /*3af0*/  FADD.FTZ R28, R26, R27 ;  /* 0x0000001b1a1c7221 */ /* 0x001fe20000010000 */
[----:B------:R-:W-:Y:S02]  /*3b00*/  F2FP.SATFINITE.E4M3.F32.PACK_AB_MERGE_C R150, R8, R7, R31 ;  /* 0x000000070896723e */ /* 0x000fe4000480701f */
[----:B------:R-:W-:Y:S01]  /*3b10*/  FADD.FTZ R27, R71, R32 ;  /* 0x00000020471b7221 */ /* 0x000fe20000010000 */
[----:B------:R-:W-:Y:S02]  /*3b20*/  F2FP.SATFINITE.E4M3.F32.PACK_AB_MERGE_C R32, R26, R25, RZ ;  /* 0x000000191a20723e */ /* 0x000fe400048070ff */
[----:B------:R-:W0:Y:S01]  /*3b30*/  MUFU.EX2 R29, R29 ;  /* 0x0000001d001d7308 */ /* 0x000e220000000800 */
[----:B-1----:R-:W-:-:S01]  /*3b40*/  FADD.FTZ R11, R15, R28 ;  /* 0x0000001c0f0b7221 */ /* 0x002fc20000010000 */
[----:B------:R-:W-:Y:S01]  /*3b50*/  FADD.FTZ R28, R76, R27 ;  /* 0x0000001b4c1c7221 */ /* 0x000fe20000010000 */
[----:B------:R-:W-:-:S02]  /*3b60*/  F2FP.SATFINITE.E4M3.F32.PACK_AB_MERGE_C R66, R53, R66, RZ ;  /* 0x000000423542723e */ /* 0x000fc400048070ff */
[----:B------:R-:W-:Y:S01]  /*3b70*/  F2FP.SATFINITE.E4M3.F32.PACK_AB_MERGE_C R138, R14, R13, R32 ;  /* 0x0000000d0e8a723e */ /* 0x000fe20004807020 */
[----:B------:R-:W-:-:S01]  /*3b80*/  FADD.FTZ R27, R55, R28 ;  /* 0x0000001c371b7221 */ /* 0x000fc20000010000 */
[----:B------:R-:W-:Y:S01]  /*3b90*/  F2FP.SATFINITE.E4M3.F32.PACK_AB_MERGE_C R55, R78, R55, RZ ;  /* 0x000000374e37723e */ /* 0x000fe200048070ff */
[----:B------:R-:W1:Y:S01]  /*3ba0*/  MUFU.EX2 R30, R30 ;  /* 0x0000001e001e7308 */ /* 0x000e620000000800 */
[----:B--2---:R-:W-:-:S01]  /*3bb0*/  FADD.FTZ R12, R20, R11 ;  /* 0x0000000b140c7221 */ /* 0x004fc20000010000 */
[----:B------:R-:W-:Y:S01]  /*3bc0*/  FADD.FTZ R78, R78, R27 ;  /* 0x0000001b4e4e7221 */ /* 0x000fe20000010000 */
[----:B------:R-:W-:Y:S02]  /*3bd0*/  F2FP.SATFINITE.E4M3.F32.PACK_AB_MERGE_C R139, R60, R51, R66 ;  /* 0x000000333c8b723e */ /* 0x000fe40004807042 */
[----:B------:R-:W-:Y:S01]  /*3be0*/  F2FP.SATFINITE.E4M3.F32.PACK_AB_MERGE_C R141, R76, R71, R55 ;  /* 0x000000474c8d723e */ /* 0x000fe20004807037 */
[----:B------:R-:W-:-:S02]  /*3bf0*/  FADD.FTZ R27, R61, R78 ;  /* 0x0000004e3d1b7221 */ /* 0x000fc40000010000 */
[----:B------:R-:W2:Y:S01]  /*3c00*/  MUFU.EX2 R64, R64 ;  /* 0x0000004000407308 */ /* 0x000ea20000000800 */
[----:B0-----:R-:W-:-:S07]  /*3c10*/  FADD.FTZ R25, R29, R12 ;  /* 0x0000000c1d197221 */ /* 0x001fce0000010000 */
[----:B------:R-:W0:Y:S01]  /*3c20*/  MUFU.EX2 R49, R49 ;  /* 0x0000003100317308 */ /* 0x000e220000000800 */
[----:B-1----:R-:W-:-:S01]  /*3c30*/  FADD.FTZ R25, R30, R25 ;  /* 0x000000191e197221 */ /* 0x002fc20000010000 */
[----:B------:R-:W-:-:S03]  /*3c40*/  F2FP.SATFINITE.E4M3.F32.PACK_AB_MERGE_C R28, R30, R29, RZ ;  /* 0x0000001d1e1c723e */ /* 0x000fc600048070ff */
[----:B------:R-:W-:Y:S01]  /*3c50*/  FADD.FTZ R12, R4, R25 ;  /* 0x00000019040c7221 */ /* 0x000fe20000010000 */
[----:B------:R-:W-:Y:S02]  /*3c60*/  F2FP.SATFINITE.E4M3.F32.PACK_AB_MERGE_C R140, R20, R15, R28 ;  /* 0x0000000f148c723e */ /* 0x000fe4000480701c */
[----:B------:R-:W1:Y:S01]  /*3c70*/  MUFU.EX2 R33, R33 ;  /* 0x0000002100217308 */ /* 0x000e620000000800 */
[----:B--2---:R-:W-:-:S01]  /*3c80*/  FADD.FTZ R26, R64, R27 ;  /* 0x0000001b401a7221 */ /* 0x004fc20000010000 */
[----:B------:R-:W-:-:S06]  /*3c90*/  FADD.FTZ R12, R21, R12 ;  /* 0x0000000c150c7221 */ /* 0x000fcc0000010000 */
[----:B------:R-:W2:Y:S01]  /*3ca0*/  MUFU.EX2 R50, R50 ;  /* 0x0000003200327308 */ /* 0x000ea20000000800 */
[----:B0-----:R-:W-:-:S07]  /*3cb0*/  FADD.FTZ R29, R49, R26 ;  /* 0x0000001a311d7221 */ /* 0x001fce0000010000 */
[----:B------:R-:W0:Y:S01]  /*3cc0*/  MUFU.EX2 R34, R34 ;  /* 0x0000002200227308 */ /* 0x000e220000000800 */
[----:B-1----:R-:W-:-:S07]  /*3cd0*/  FADD.FTZ R27, R33, R12 ;  /* 0x0000000c211b7221 */ /* 0x002fce0000010000 */
[----:B------:R-:W-:Y:S01]  /*3ce0*/  MUFU.EX2 R54, R54 ;  /* 0x0000003600367308 */ /* 0x000fe20000000800 */
[----:B--2---:R-:W-:-:S01]  /*3cf0*/  FADD.FTZ R29, R50, R29 ;  /* 0x0000001d321d7221 */ /* 0x004fc20000010000 */
[----:B------:R-:W-:-:S04]  /*3d00*/  F2FP.SATFINITE.E4M3.F32.PACK_AB_MERGE_C R49, R50, R49, RZ ;  /* 0x000000313231723e */ /* 0x000fc800048070ff */
[----:B------:R-:W-:Y:S02]  /*3d10*/  F2FP.SATFINITE.E4M3.F32.PACK_AB_MERGE_C R143, R64, R61, R49 ;  /* 0x0000003d408f723e */ /* 0x000fe40004807031 */
[----:B------:R-:W1:Y:S01]  /*3d20*/  MUFU.EX2 R57, R57 ;  /* 0x0000003900397308 */ /* 0x000e620000000800 */
[----:B0-----:R-:W-:-:S01]  /*3d30*/  FADD.FTZ R27, R34, R27 ;  /* 0x0000001b221b7221 */ /* 0x001fc20000010000 */
[----:B------:R-:W-:-:S04]  /*3d40*/  F2FP.SATFINITE.E4M3.F32.PACK_AB_MERGE_C R33, R34, R33, RZ ;  /* 0x000000212221723e */ /* 0x000fc800048070ff */
[----:B------:R-:W-:Y:S02]  /*3d50*/  F2FP.SATFINITE.E4M3.F32.PACK_AB_MERGE_C R142, R21, R4, R33 ;  /* 0x00000004158e723e */ /* 0x000fe40004807021 */
[----:B------:R-:W0:Y:S08]  /*3d60*/  MUFU.EX2 R52, R52 ;  /* 0x0000003400347308 */ /* 0x000e300000000800 */
[----:B------:R-:W2:Y:S01]  /*3d70*/  MUFU.EX2 R24, R24 ;  /* 0x0000001800187308 */ /* 0x000ea20000000800 */
[----:B-1----:R-:W-:-:S07]  /*3d80*/  F2FP.SATFINITE.E4M3.F32.PACK_AB_MERGE_C R30, R57, R54, RZ ;  /* 0x00000036391e723e */ /* 0x002fce00048070ff */
[----:B------:R-:W1:Y:S01]  /*3d90*/  MUFU.EX2 R63, R63 ;  /* 0x0000003f003f7308 */ /* 0x000e620000000800 */
[----:B0-----:R-:W-:-:S07]  /*3da0*/  FADD.FTZ R26, R52, R29 ;  /* 0x0000001d341a7221 */ /* 0x001fce0000010000 */
[----:B------:R-:W0:Y:S01]  /*3db0*/  MUFU.EX2 R47, R47 ;  /* 0x0000002f002f7308 */ /* 0x000e220000000800 */
[----:B--2---:R-:W-:-:S07]  /*3dc0*/  FADD.FTZ R12, R24, R27 ;  /* 0x0000001b180c7221 */ /* 0x004fce0000010000 */
[----:B------:R-:W2:Y:S01]  /*3dd0*/  MUFU.EX2 R48, R48 ;  /* 0x0000003000307308 */ /* 0x000ea20000000800 */
[C---:B-1----:R-:W-:Y:S01]  /*3de0*/  F2FP.SATFINITE.E4M3.F32.PACK_AB_MERGE_C R145, R63.reuse, R52, R30 ;  /* 0x000000343f91723e */ /* 0x042fe2000480701e */
[----:B------:R-:W-:-:S04]  /*3df0*/  FADD.FTZ R63, R63, R26 ;  /* 0x0000001a3f3f7221 */ /* 0x000fc80000010000 */
[----:B------:R-:W-:Y:S02]  /*3e00*/  FADD.FTZ R54, R54, R63 ;  /* 0x0000003f36367221 */ /* 0x000fe40000010000 */
[----:B------:R-:W1:Y:S01]  /*3e10*/  MUFU.EX2 R11, R68 ;  /* 0x00000044000b7308 */ /* 0x000e620000000800 */
[----:B0-----:R-:W-:-:S01]  /*3e20*/  FADD.FTZ R5, R47, R12 ;  /* 0x0000000c2f057221 */ /* 0x001fc20000010000 */
[----:B------:R-:W-:-:S06]  /*3e30*/  FADD.FTZ R57, R57, R54 ;  /* 0x0000003639397221 */ /* 0x000fcc0000010000 */
[----:B------:R-:W-:Y:S01]  /*3e40*/  MUFU.EX2 R58, R58 ;  /* 0x0000003a003a7308 */ /* 0x000fe20000000800 */
[----:B--2---:R-:W-:-:S07]  /*3e50*/  FADD.FTZ R6, R48, R5 ;  /* 0x0000000530067221 */ /* 0x004fce0000010000 */
[----:B------:R-:W0:Y:S01]  /*3e60*/  MUFU.EX2 R65, R65 ;  /* 0x0000004100417308 */ /* 0x000e220000000800 */
[C---:B-1----:R-:W-:Y:S01]  /*3e70*/  F2FP.SATFINITE.E4M3.F32.PACK_AB_MERGE_C R48, R11.reuse, R48, RZ ;  /* 0x000000300b30723e */ /* 0x042fe200048070ff */
[----:B------:R-:W-:-:S03]  /*3e80*/  FADD.FTZ R11, R11, R6 ;  /* 0x000000060b0b7221 */ /* 0x000fc60000010000 */
[----:B------:R-:W-:-:S03]  /*3e90*/  F2FP.SATFINITE.E4M3.F32.PACK_AB_MERGE_C R144, R47, R24, R48 ;  /* 0x000000182f90723e */ /* 0x000fc60004807030 */
[----:B------:R-:W1:Y:S08]  /*3ea0*/  MUFU.EX2 R56, R56 ;  /* 0x0000003800387308 */ /* 0x000e700000000800 */
[----:B------:R-:W2:Y:S01]  /*3eb0*/  MUFU.EX2 R70, R70 ;  /* 0x0000004600467308 */ /* 0x000ea20000000800 */
[----:B0-----:R-:W-:-:S07]  /*3ec0*/  F2FP.SATFINITE.E4M3.F32.PACK_AB_MERGE_C R5, R65, R58, RZ ;  /* 0x0000003a4105723e */ /* 0x001fce00048070ff */
[----:B------:R-:W0:Y:S01]  /*3ed0*/  MUFU.EX2 R59, R59 ;  /* 0x0000003b003b7308 */ /* 0x000e220000000800 */
[----:B-1----:R-:W-:-:S07]  /*3ee0*/  FADD.FTZ R8, R56, R57 ;  /* 0x0000003938087221 */ /* 0x002fce0000010000 */
[----:B------:R-:W1:Y:S01]  /*3ef0*/  MUFU.EX2 R25, R72 ;  /* 0x0000004800197308 */ /* 0x000e620000000800 */
[----:B--2---:R-:W-:-:S07]  /*3f00*/  FADD.FTZ R6, R70, R11 ;  /* 0x0000000b46067221 */ /* 0x004fce0000010000 */
[----:B------:R-:W-:Y:S01]  /*3f10*/  MUFU.EX2 R73, R73 ;  /* 0x0000004900497308 */ /* 0x000fe20000000800 */
[C---:B0-----:R-:W-:Y:S01]  /*3f20*/  F2FP.SATFINITE.E4M3.F32.PACK_AB_MERGE_C R147, R59.reuse, R56, R5 ;  /* 0x000000383b93723e */ /* 0x041fe20004807005 */
[----:B------:R-:W-:-:S04]  /*3f30*/  FADD.FTZ R59, R59, R8 ;  /* 0x000000083b3b7221 */ /* 0x000fc80000010000 */
[----:B------:R-:W-:Y:S02]  /*3f40*/  FADD.FTZ R58, R58, R59 ;  /* 0x0000003b3a3a7221 */ /* 0x000fe40000010000 */
[----:B------:R-:W0:Y:S01]  /*3f50*/  MUFU.EX2 R62, R62 ;  /* 0x0000003e003e7308 */ /* 0x000e220000000800 */
[----:B-1----:R-:W-:-:S01]  /*3f60*/  FADD.FTZ R6, R25, R6 ;  /* 0x0000000619067221 */ /* 0x002fc20000010000 */
[----:B------:R-:W-:Y:S01]  /*3f70*/  FADD.FTZ R9, R65, R58 ;  /* 0x0000003a41097221 */ /* 0x000fe20000010000 */
[C---:B0-----:R-:W-:Y:S02]  /*3f80*/  F2FP.SATFINITE.E4M3.F32.PACK_AB_MERGE_C R4, R62.reuse, R73, RZ ;  /* 0x000000493e04723e */ /* 0x041fe400048070ff */
[----:B------:R-:W-:Y:S02]  /*3f90*/  FADD.FTZ R73, R73, R6 ;  /* 0x0000000649497221 */ /* 0x000fe40000010000 */
[----:B------:R-:W-:Y:S02]  /*3fa0*/  F2FP.SATFINITE.E4M3.F32.PACK_AB_MERGE_C R146, R25, R70, R4 ;  /* 0x000000461992723e */ /* 0x000fe40004807004 */
[----:B------:R-:W-:Y:S01]  /*3fb0*/  FADD.FTZ R8, R62, R73 ;  /* 0x000000493e087221 */ /* 0x000fe20000010000 */
[----:B------:R-:W-:Y:S06]  /*3fc0*/  @!P1 BRA `(.L_x_132) ;  /* 0x00000024007c9947 */ /* 0x000fec0003800000 */
[----:B------:R-:W-:Y:S01]  /*3fd0*/  IMAD.MOV.U32 R7, RZ, RZ, R74 ;  /* 0x000000ffff077224 */ /* 0x000fe200078e004a */
[----:B------:R-:W-:Y:S01]  /*3fe0*/  CS2R R134, SRZ ;  /* 0x0000000000867805 */ /* 0x000fe2000001ff00 */
        /* <DEDUP_REMOVED lines=23> */
[----:B------:R-:W-:Y:S01]  /*4160*/  CS2R R88, SRZ ;  /* 0x0000000000587805 */ /* 0x000fe2000001ff00 */
[----:B------:R-:W-:Y:S01]  /*4170*/  UIADD3 UR43, UR43, -0x2, URZ ;  /* 0xfffffffe2b2b7890 */ /* 0x000fe2000fffe03f */
[----:B------:R-:W-:Y:S01]  /*4180*/  UMOV UR18, UR37 ;  /* 0x0000002500127c82 */ /* 0x000fe20008000000 */
[----:B------:R-:W-:Y:S01]  /*4190*/  UMOV UR19, UR36 ;  /* 0x0000002400137c82 */ /* 0x000fe20008000000 */
[----:B------:R-:W-:-:S09]  /*41a0*/  ULDC UR17, c[0x0][0x988] ;  /* 0x0002620000117ab9 */ /* 0x000fd20000000800 */
.L_x_142:
[----:B------:R-:W-:-:S04]  /*41b0*/  UISETP.NE.AND UP0, UPT, UR19, 0x1, UPT ;  /* 0x000000011300788c */ /* 0x000fc8000bf05270 */
[----:B------:R-:W-:-:S04]  /*41c0*/  USEL UR37, URZ, 0x1, UP0 ;  /* 0x000000013f257887 */ /* 0x000fc80008000000 */
[----:B------:R-:W-:Y:S01]  /*41d0*/  ULOP3.LUT UR37, UR18, UR37, URZ, 0x3c, !UPT ;  /* 0x0000002512257292 */ /* 0x000fe2000f8e3c3f */
[----:B------:R-:W-:Y:S11]  /*41e0*/  @!P0 BRA `(.L_x_133) ;  /* 0x0000000000048947 */ /* 0x000ff60003800000 */
[----:B------:R-:W-:Y:S01]  /*41f0*/  BPT.TRAP 0x1 ;  /* 0x000000040000795c */ /* 0x000fe20000300000 */
.L_x_133:
[----:B------:R-:W0:Y:S01]  /*4200*/  S2UR UR6, SR_CgaCtaId ;  /* 0x00000000000679c3 */ /* 0x000e220000008800 */
[----:B------:R-:W-:Y:S01]  /*4210*/  UIADD3 UR36, UR19, 0x1, URZ ;  /* 0x0000000113247890 */ /* 0x000fe2000fffe03f */
[----:B------:R-:W-:Y:S01]  /*4220*/  MOV R2, 0x400 ;  /* 0x0000040000027802 */ /* 0x000fe20000000f00 */
[----:B------:R-:W-:Y:S02]  /*4230*/  IMAD.U32 R4, RZ, RZ, UR37 ;  /* 0x00000025ff047e24 */ /* 0x000fe4000f8e00ff */
[----:B------:R-:W-:-:S03]  /*4240*/  UISETP.NE.AND UP0, UPT, UR36, 0x2, UPT ;  /* 0x000000022400788c */ /* 0x000fc6000bf05270 */
[----:B------:R-:W-:Y:S01]  /*4250*/  SHF.L.U32 R4, R4, 0x1f, RZ ;  /* 0x0000001f04047819 */ /* 0x000fe200000006ff */
[----:B------:R-:W-:-:S06]  /*4260*/  USEL UR36, UR36, URZ, UP0 ;  /* 0x0000003f24247287 */ /* 0x000fcc0008000000 */
[----:B------:R-:W-:Y:S02]  /*4270*/  IMAD.U32 R5, RZ, RZ, UR36 ;  /* 0x00000024ff057e24 */ /* 0x000fe4000f8e00ff */
[----:B0-----:R-:W-:-:S05]  /*4280*/  IMAD.U32 R3, RZ, RZ, UR6 ;  /* 0x00000006ff037e24 */ /* 0x001fca000f8e00ff */
[----:B------:R-:W-:-:S05]  /*4290*/  LEA R2, R3, R2, 0x18 ;  /* 0x0000000203027211 */ /* 0x000fca00078ec0ff */
[----:B------:R-:W-:-:S04]  /*42a0*/  IMAD R5, R5, 0x8, R2 ;  /* 0x0000000805057824 */ /* 0x000fc800078e0202 */
[----:B------:R0:W1:Y:S01]  /*42b0*/  SYNCS.PHASECHK.TRANS64.TRYWAIT P1, [R5+URZ+0x19c30], R4 ;  /* 0x019c3004050075a7 */ /* 0x000062000802017f */
[----:B------:R-:W-:Y:S05]  /*42c0*/  @!P0 BRA `(.L_x_134) ;  /* 0x0000000000048947 */ /* 0x000fea0003800000 */
[----:B------:R-:W-:Y:S01]  /*42d0*/  BPT.TRAP 0x1 ;  /* 0x000000040000795c */ /* 0x000fe20000300000 */
.L_x_134:
[----:B-1----:R-:W-:Y:S05]  /*42e0*/  @P1 BRA `(.L_x_135) ;  /* 0x0000000000081947 */ /* 0x002fea0003800000 */
[----:B------:R-:W1:Y:S02]  /*42f0*/  SYNCS.PHASECHK.TRANS64.TRYWAIT P1, [R5+URZ+0x19c30], R4 ;  /* 0x019c3004050075a7 */ /* 0x000e64000802017f */
[----:B-1----:R-:W-:Y:S05]  /*4300*/  @!P1 BRA `(.L_x_136) ;  /* 0x00000090002c9947 */ /* 0x002fea0003800000 */
.L_x_135:
        /* <DEDUP_REMOVED lines=17> */
.L_x_137:
[----:B------:R-:W-:Y:S01]  /*4420*/  R2UR UR15, R2 ;  /* 0x00000000020f72ca */ /* 0x000fe200000e0000 */
[----:B01----:R-:W-:-:S05]  /*4430*/  IMAD.U32 R4, RZ, RZ, UR18 ;  /* 0x00000012ff047e24 */ /* 0x003fca000f8e00ff */
[----:B------:R-:W-:-:S07]  /*4440*/  SHF.L.U32 R4, R4, 0x1f, RZ ;  /* 0x0000001f04047819 */ /* 0x000fce00000006ff */
[----:B------:R-:W-:-:S09]  /*4450*/  ULEA UR15, UR19, UR15, 0x3 ;  /* 0x0000000f130f7291 */ /* 0x000fd2000f8e183f */
[----:B------:R0:W1:Y:S01]  /*4460*/  SYNCS.PHASECHK.TRANS64.TRYWAIT P1, [UR15+0x19c50], R4 ;  /* 0x019c5004ff0075a7 */ /* 0x000062000802014f */
[----:B------:R-:W-:Y:S05]  /*4470*/  @!P0 BRA `(.L_x_138) ;  /* 0x0000000000048947 */ /* 0x000fea0003800000 */
[----:B------:R-:W-:Y:S01]  /*4480*/  BPT.TRAP 0x1 ;  /* 0x000000040000795c */ /* 0x000fe20000300000 */
.L_x_138:
[C---:B------:R-:W-:Y:S01]  /*4490*/  FMUL.FTZ R11, R0.reuse, R24 ;  /* 0x00000018000b7220 */ /* 0x040fe20000410000 */
        /* <DEDUP_REMOVED lines=48> */
[----:B------:R-:W2:Y:S01]  /*47a0*/  MUFU.TANH R11, R11 ;  /* 0x0000000b000b7308 */ /* 0x000ea20000002400 */
[----:B------:R-:W-:-:S07]  /*47b0*/  FMUL.FTZ R73, R0, R73 ;  /* 0x0000004900497220 */ /* 0x000fce0000410000 */
[----:B------:R-:W3:Y:S08]  /*47c0*/  MUFU.TANH R10, R10 ;  /* 0x0000000a000a7308 */ /* 0x000ef00000002400 */
[----:B------:R-:W4:Y:S08]  /*47d0*/  MUFU.TANH R12, R12 ;  /* 0x0000000c000c7308 */ /* 0x000f300000002400 */
[----:B------:R-:W0:Y:S08]  /*47e0*/  MUFU.TANH R13, R13 ;  /* 0x0000000d000d7308 */ /* 0x000e300000002400 */
        /* <DEDUP_REMOVED lines=44> */
[----:B------:R-:W0:Y:S01]  /*4ab0*/  MUFU.TANH R64, R64 ;  /* 0x0000004000407308 */ /* 0x000e220000002400 */
[----:B-1234-:R-:W-:Y:S05]  /*4ac0*/  @P1 BRA `(.L_x_139) ;  /* 0x0000000000081947 */ /* 0x01efea0003800000 */
[----:B------:R-:W1:Y:S02]  /*4ad0*/  SYNCS.PHASECHK.TRANS64.TRYWAIT P1, [UR15+0x19c50], R4 ;  /* 0x019c5004ff0075a7 */ /* 0x000e64000802014f */
[----:B-1----:R-:W-:Y:S05]  /*4ae0*/  @!P1 BRA `(.L_x_140) ;  /* 0x0000008800489947 */ /* 0x002fea0003800000 */
.L_x_139:
[----:B------:R-:W-:Y:S01]  /*4af0*/  R2UR UR6, R2 ;  /* 0x00000000020672ca */ /* 0x000fe200000e0000 */
[----:B------:R-:W-:Y:S01]  /*4b00*/  WARPGROUP.ARRIVE ;  /* 0x00000000000079c5 */ /* 0x000fe20000000000 */
[----:B------:R-:W-:Y:S01]  /*4b10*/  UMOV UR7, 0x40000040 ;  /* 0x4000004000077882 */ /* 0x000fe20000000000 */
[----:B------:R-:W-:Y:S01]  /*4b20*/  FMNMX.FTZ R67, R11, R6, !PT ;  /* 0x000000060b437209 */ /* 0x000fe20007810000 */
[----:B01----:R0:W-:Y:S01]  /*4b30*/  MUFU.TANH R4, R73 ;  /* 0x0000004900047308 */ /* 0x0031e20000002400 */
[----:B------:R-:W-:Y:S01]  /*4b40*/  FMNMX.FTZ R66, R12, R7, !PT ;  /* 0x000000070c427209 */ /* 0x000fe20007810000 */
[----:B------:R-:W-:Y:S01]  /*4b50*/  FMUL.FTZ R65, R0, R74 ;  /* 0x0000004a00417220 */ /* 0x000fe20000410000 */
[----:B------:R-:W-:Y:S01]  /*4b60*/  FMNMX.FTZ R67, R10, R67, !PT ;  /* 0x000000430a437209 */ /* 0x000fe20007810000 */
[----:B------:R-:W-:Y:S01]  /*4b70*/  UMOV UR11, 0x40000040 ;  /* 0x40000040000b7882 */ /* 0x000fe20000000000 */
[----:B------:R-:W-:Y:S01]  /*4b80*/  FMNMX.FTZ R69, R13, R66, !PT ;  /* 0x000000420d457209 */ /* 0x000fe20007810000 */
[----:B------:R-:W-:Y:S01]  /*4b90*/  FMUL.FTZ R66, R0, R75 ;  /* 0x0000004b00427220 */ /* 0x000fe20000410000 */
[----:B------:R-:W-:Y:S01]  /*4ba0*/  FMNMX.FTZ R68, R14, R67, !PT ;  /* 0x000000430e447209 */ /* 0x000fe20007810000 */
[----:B------:R-:W1:Y:S01]  /*4bb0*/  MUFU.TANH R65, R65 ;  /* 0x0000004100417308 */ /* 0x000e620000002400 */
[----:B------:R-:W-:Y:S01]  /*4bc0*/  UIADD3 UR6, UR6, 0x3000, URZ ;  /* 0x0000300006067890 */ /* 0x000fe2000fffe03f */
[----:B------:R-:W-:-:S02]  /*4bd0*/  FMNMX.FTZ R70, R20, R69, !PT ;  /* 0x0000004514467209 */ /* 0x000fc40007810000 */
[----:B------:R-:W-:Y:S01]  /*4be0*/  FMNMX.FTZ R67, R15, R68, !PT ;  /* 0x000000440f437209 */ /* 0x000fe20007810000 */
[----:B------:R-:W-:Y:S01]  /*4bf0*/  USHF.R.U32.HI UR6, URZ, 0x4, UR6 ;  /* 0x000000043f067899 */ /* 0x000fe20008011606 */
[----:B------:R-:W-:Y:S02]  /*4c00*/  FMNMX.FTZ R69, R21, R70, !PT ;  /* 0x0000004615457209 */ /* 0x000fe40007810000 */
[----:B------:R-:W-:Y:S01]  /*4c10*/  FMNMX.FTZ R68, R24, R67, !PT ;  /* 0x0000004318447209 */ /* 0x000fe20007810000 */
[----:B------:R-:W-:Y:S01]  /*4c20*/  ULOP3.LUT UR6, UR6, 0x3fff, URZ, 0xc0, !UPT ;  /* 0x00003fff06067892 */ /* 0x000fe2000f8ec03f */
[----:B------:R-:W-:Y:S01]  /*4c30*/  FMNMX.FTZ R70, R26, R69, !PT ;  /* 0x000000451a467209 */ /* 0x000fe20007810000 */
[C---:B------:R-:W-:Y:S01]  /*4c40*/  FMUL.FTZ R67, R0.reuse, R76 ;  /* 0x0000004c00437220 */ /* 0x040fe20000410000 */
[----:B------:R-:W-:Y:S01]  /*4c50*/  FMNMX.FTZ R69, R25, R68, !PT ;  /* 0x0000004419457209 */ /* 0x000fe20007810000 */
[----:B------:R-:W-:Y:S01]  /*4c60*/  ULOP3.LUT UR6, UR6, 0x10000, URZ, 0xfc, !UPT ;  /* 0x0001000006067892 */ /* 0x000fe2000f8efc3f */
[----:B------:R-:W-:Y:S01]  /*4c70*/  FMNMX.FTZ R71, R27, R70, !PT ;  /* 0x000000461b477209 */ /* 0x000fe20007810000 */
[----:B------:R-:W-:Y:S01]  /*4c80*/  FMUL.FTZ R68, R0, R77 ;  /* 0x0000004d00447220 */ /* 0x000fe20000410000 */
[----:B------:R-:W-:Y:S01]  /*4c90*/  FMNMX.FTZ R70, R28, R69, !PT ;  /* 0x000000451c467209 */ /* 0x000fe20007810000 */
[----:B------:R-:W-:Y:S01]  /*4ca0*/  UIMAD UR14, UR19, 0x300, UR6 ;  /* 0x00000300130e78a4 */ /* 0x000fe2000f8e0206 */
[----:B------:R-:W-:Y:S01]  /*4cb0*/  FMNMX.FTZ R72, R30, R71, !PT ;  /* 0x000000471e487209 */ /* 0x000fe20007810000 */
[----:B------:R-:W-:Y:S01]  /*4cc0*/  MUFU.TANH R67, R67 ;  /* 0x0000004300437308 */ /* 0x000fe20000002400 */
[----:B------:R-:W-:Y:S01]  /*4cd0*/  FMNMX.FTZ R69, R29, R70, !PT ;  /* 0x000000461d457209 */ /* 0x000fe20007810000 */
[----:B------:R-:W-:Y:S01]  /*4ce0*/  UIADD3 UR10, UR14, 0x2, URZ ;  /* 0x000000020e0a7890 */ /* 0x000fe2000fffe03f */
[----:B------:R-:W-:-:S02]  /*4cf0*/  FMNMX.FTZ R71, R31, R72, !PT ;  /* 0x000000481f477209 */ /* 0x000fc40007810000 */
[----:B------:R-:W-:Y:S01]  /*4d00*/  UMOV UR6, UR14 ;  /* 0x0000000e00067c82 */ /* 0x000fe20008000000 */
[----:B------:R-:W-:Y:S01]  /*4d10*/  FMNMX.FTZ R70, R32, R69, !PT ;  /* 0x0000004520467209 */ /* 0x000fe20007810000 */
[----:B------:R-:W-:Y:S01]  /*4d20*/  QGMMA.64x96x32.F32.E4M3.E4M3 R88, R148, gdesc[UR4], R88, gsb0 ;  /* 0x0160000494587df3 */ /* 0x000fe20008000858 */
[----:B------:R-:W-:Y:S01]  /*4d30*/  FMNMX.FTZ R72, R34, R71, !PT ;  /* 0x0000004722487209 */ /* 0x000fe20007810000 */
[C---:B------:R-:W-:Y:S01]  /*4d40*/  FMUL.FTZ R69, R0.reuse, R78 ;  /* 0x0000004e00457220 */ /* 0x040fe20000410000 */
[----:B------:R-:W-:Y:S01]  /*4d50*/  FMNMX.FTZ R71, R33, R70, !PT ;  /* 0x0000004621477209 */ /* 0x000fe20007810000 */
[----:B------:R-:W-:Y:S01]  /*4d60*/  FMUL.FTZ R70, R0, R79 ;  /* 0x0000004f00467220 */ /* 0x000fe20000410000 */
[----:B0-----:R-:W-:Y:S01]  /*4d70*/  FMNMX.FTZ R73, R35, R72, !PT ;  /* 0x0000004823497209 */ /* 0x001fe20007810000 */
[----:B------:R-:W-:Y:S01]  /*4d80*/  MUFU.TANH R68, R68 ;  /* 0x0000004400447308 */ /* 0x000fe20000002400 */
[----:B------:R-:W-:Y:S01]  /*4d90*/  FMNMX.FTZ R72, R36, R71, !PT ;  /* 0x0000004724487209 */ /* 0x000fe20007810000 */
[----:B------:R-:W-:Y:S01]  /*4da0*/  UMOV UR6, UR17 ;  /* 0x0000001100067c82 */ /* 0x000fe20008000000 */
[----:B------:R-:W-:-:S02]  /*4db0*/  FMNMX.FTZ R74, R38, R73, !PT ;  /* 0x00000049264a7209 */ /* 0x000fc40007810000 */
[----:B------:R-:W-:Y:S02]  /*4dc0*/  FMNMX.FTZ R71, R37, R72, !PT ;  /* 0x0000004825477209 */ /* 0x000fe40007810000 */
[----:B------:R-:W-:Y:S01]  /*4dd0*/  FMNMX.FTZ R73, R39, R74, !PT ;  /* 0x0000004a27497209 */ /* 0x000fe20007810000 */
[----:B------:R-:W0:Y:S01]  /*4de0*/  MUFU.TANH R66, R66 ;  /* 0x0000004200427308 */ /* 0x000e220000002400 */
[----:B------:R-:W-:Y:S01]  /*4df0*/  FMNMX.FTZ R72, R40, R71, !PT ;  /* 0x0000004728487209 */ /* 0x000fe20007810000 */
[----:B------:R-:W-:Y:S01]  /*4e00*/  FMUL.FTZ R71, R0, R80 ;  /* 0x0000005000477220 */ /* 0x000fe20000410000 */
[----:B------:R-:W-:Y:S01]  /*4e10*/  FMNMX.FTZ R74, R42, R73, !PT ;  /* 0x000000492a4a7209 */ /* 0x000fe20007810000 */
[C---:B------:R-:W-:Y:S01]  /*4e20*/  FMUL.FTZ R80, R0.reuse, R87 ;  /* 0x0000005700507220 */ /* 0x040fe20000410000 */
[----:B------:R-:W-:Y:S01]  /*4e30*/  FMNMX.FTZ R73, R41, R72, !PT ;  /* 0x0000004829497209 */ /* 0x000fe20007810000 */
[----:B------:R-:W-:Y:S01]  /*4e40*/  FMUL.FTZ R72, R0, R81 ;  /* 0x0000005100487220 */ /* 0x000fe20000410000 */
[----:B------:R-:W-:Y:S01]  /*4e50*/  FMNMX.FTZ R75, R43, R74, !PT ;  /* 0x0000004a2b4b7209 */ /* 0x000fe20007810000 */
[----:B------:R-:W-:Y:S01]  /*4e60*/  MUFU.TANH R71, R71 ;  /* 0x0000004700477308 */ /* 0x000fe20000002400 */
[----:B------:R-:W-:-:S02]  /*4e70*/  FMNMX.FTZ R74, R44, R73, !PT ;  /* 0x000000492c4a7209 */ /* 0x000fc40007810000 */
[----:B------:R-:W-:Y:S02]  /*4e80*/  FMNMX.FTZ R76, R46, R75, !PT ;  /* 0x0000004b2e4c7209 */ /* 0x000fe40007810000 */
[----:B------:R-:W-:Y:S02]  /*4e90*/  FMNMX.FTZ R73, R45, R74, !PT ;  /* 0x0000004a2d497209 */ /* 0x000fe40007810000 */
[----:B------:R-:W-:Y:S01]  /*4ea0*/  FMNMX.FTZ R75, R47, R76, !PT ;  /* 0x0000004c2f4b7209 */ /* 0x000fe20007810000 */
[----:B------:R-:W-:Y:S01]  /*4eb0*/  MUFU.TANH R72, R72 ;  /* 0x0000004800487308 */ /* 0x000fe20000002400 */
[----:B------:R-:W-:Y:S01]  /*4ec0*/  FMNMX.FTZ R74, R48, R73, !PT ;  /* 0x00000049304a7209 */ /* 0x000fe20007810000 */
[----:B------:R-:W-:Y:S01]  /*4ed0*/  FMUL.FTZ R73, R0, R82 ;  /* 0x0000005200497220 */ /* 0x000fe20000410000 */
[----:B------:R-:W-:Y:S02]  /*4ee0*/  FMNMX.FTZ R76, R50, R75, !PT ;  /* 0x0000004b324c7209 */ /* 0x000fe40007810000 */
[----:B------:R-:W-:-:S02]  /*4ef0*/  FMNMX.FTZ R75, R49, R74, !PT ;  /* 0x0000004a314b7209 */ /* 0x000fc40007810000 */
[----:B------:R-:W-:Y:S01]  /*4f00*/  FMNMX.FTZ R77, R51, R76, !PT ;  /* 0x0000004c334d7209 */ /* 0x000fe20007810000 */
[----:B------:R-:W2:Y:S01]  /*4f10*/  MUFU.TANH R69, R69 ;  /* 0x0000004500457308 */ /* 0x000ea20000002400 */
[----:B------:R-:W-:Y:S01]  /*4f20*/  FMNMX.FTZ R74, R52, R75, !PT ;  /* 0x0000004b344a7209 */ /* 0x000fe20007810000 */
[----:B------:R-:W-:Y:S01]  /*4f30*/  FMUL.FTZ R75, R0, R83 ;  /* 0x00000053004b7220 */ /* 0x000fe20000410000 */
[----:B------:R-:W-:Y:S02]  /*4f40*/  FMNMX.FTZ R76, R54, R77, !PT ;  /* 0x0000004d364c7209 */ /* 0x000fe40007810000 */
[----:B------:R-:W-:Y:S02]  /*4f50*/  FMNMX.FTZ R77, R53, R74, !PT ;  /* 0x0000004a354d7209 */ /* 0x000fe40007810000 */
[----:B------:R-:W-:Y:S01]  /*4f60*/  FMNMX.FTZ R79, R55, R76, !PT ;  /* 0x0000004c374f7209 */ /* 0x000fe20007810000 */
[----:B------:R-:W-:Y:S01]  /*4f70*/  FMUL.FTZ R76, R0, R84 ;  /* 0x00000054004c7220 */ /* 0x000fe20000410000 */
[----:B------:R-:W-:Y:S01]  /*4f80*/  FMNMX.FTZ R74, R56, R77, !PT ;  /* 0x0000004d384a7209 */ /* 0x000fe20007810000 */
[----:B------:R-:W3:Y:S01]  /*4f90*/  MUFU.TANH R70, R70 ;  /* 0x0000004600467308 */ /* 0x000ee20000002400 */
[----:B------:R-:W-:-:S02]  /*4fa0*/  FMNMX.FTZ R78, R58, R79, !PT ;  /* 0x0000004f3a4e7209 */ /* 0x000fc40007810000 */
[----:B------:R-:W-:Y:S02]  /*4fb0*/  FMNMX.FTZ R77, R57, R74, !PT ;  /* 0x0000004a394d7209 */ /* 0x000fe40007810000 */
[----:B------:R-:W-:Y:S02]  /*4fc0*/  FMNMX.FTZ R79, R59, R78, !PT ;  /* 0x0000004e3b4f7209 */ /* 0x000fe40007810000 */
[----:B------:R-:W-:Y:S01]  /*4fd0*/  FMNMX.FTZ R74, R60, R77, !PT ;  /* 0x0000004d3c4a7209 */ /* 0x000fe20007810000 */
[----:B------:R-:W-:Y:S01]  /*4fe0*/  FMUL.FTZ R77, R0, R85 ;  /* 0x00000055004d7220 */ /* 0x000fe20000410000 */
[----:B------:R-:W-:Y:S01]  /*4ff0*/  FMNMX.FTZ R78, R62, R79, !PT ;  /* 0x0000004f3e4e7209 */ /* 0x000fe20007810000 */
[----:B------:R-:W4:Y:S01]  /*5000*/  MUFU.TANH R76, R76 ;  /* 0x0000004c004c7308 */ /* 0x000f220000002400 */
[----:B------:R-:W-:Y:S01]  /*5010*/  FMNMX.FTZ R79, R61, R74, !PT ;  /* 0x0000004a3d4f7209 */ /* 0x000fe20007810000 */
[----:B------:R-:W-:Y:S01]  /*5020*/  IMAD.U32 R85, RZ, RZ, UR6 ;  /* 0x00000006ff557e24 */ /* 0x000fe2000f8e00ff */
[----:B------:R-:W-:Y:S01]  /*5030*/  FMNMX.FTZ R74, R63, R78, !PT ;  /* 0x0000004e3f4a7209 */ /* 0x000fe20007810000 */
[----:B------:R-:W-:Y:S01]  /*5040*/  FMUL.FTZ R78, R0, R86 ;  /* 0x00000056004e7220 */ /* 0x000fe20000410000 */
[----:B------:R-:W-:Y:S01]  /*5050*/  FMNMX.FTZ R79, R64, R79, !PT ;  /* 0x0000004f404f7209 */ /* 0x000fe20007810000 */
[----:B------:R-:W5:Y:S01]  /*5060*/  S2R R86, SR_TID.X ;  /* 0x0000000000567919 */ /* 0x000f620000002100 */
[----:B-1----:R-:W-:Y:S01]  /*5070*/  FMNMX.FTZ R81, R65, R74, !PT ;  /* 0x0000004a41517209 */ /* 0x002fe20007810000 */
[----:B------:R-:W1:Y:S01]  /*5080*/  MUFU.TANH R77, R77 ;  /* 0x0000004d004d7308 */ /* 0x000e620000002400 */
[----:B------:R-:W-:-:S02]  /*5090*/  FMNMX.FTZ R74, R4, R79, !PT ;  /* 0x0000004f044a7209 */ /* 0x000fc40007810000 */
[----:B0-----:R-:W-:Y:S02]  /*50a0*/  FMNMX.FTZ R82, R66, R81, !PT ;  /* 0x0000005142527209 */ /* 0x001fe40007810000 */
[----:B------:R-:W-:Y:S02]  /*50b0*/  FMNMX.FTZ R79, R67, R74, !PT ;  /* 0x0000004a434f7209 */ /* 0x000fe40007810000 */
[----:B--2---:R-:W-:Y:S01]  /*50c0*/  FMNMX.FTZ R81, R69, R82, !PT ;  /* 0x0000005245517209 */ /* 0x004fe20007810000 */
[----:B------:R-:W0:Y:S01]  /*50d0*/  MUFU.TANH R73, R73 ;  /* 0x0000004900497308 */ /* 0x000e220000002400 */
[----:B------:R-:W-:Y:S02]  /*50e0*/  FMNMX.FTZ R74, R68, R79, !PT ;  /* 0x0000004f444a7209 */ /* 0x000fe40007810000 */
[----:B---3--:R-:W-:Y:S02]  /*50f0*/  FMNMX.FTZ R82, R70, R81, !PT ;  /* 0x0000005146527209 */ /* 0x008fe40007810000 */
[----:B------:R-:W-:-:S03]  /*5100*/  FMNMX.FTZ R79, R71, R74, !PT ;  /* 0x0000004a474f7209 */ /* 0x000fc60007810000 */
[----:B------:R-:W2:Y:S01]  /*5110*/  MUFU.TANH R75, R75 ;  /* 0x0000004b004b7308 */ /* 0x000ea20000002400 */
[----:B------:R-:W-:-:S04]  /*5120*/  FMNMX.FTZ R79, R72, R79, !PT ;  /* 0x0000004f484f7209 */ /* 0x000fc80007810000 */
[----:B----4-:R-:W-:-:S03]  /*5130*/  FMNMX.FTZ R74, R76, R79, !PT ;  /* 0x0000004f4c4a7209 */ /* 0x010fc60007810000 */
[----:B------:R-:W3:Y:S01]  /*5140*/  MUFU.TANH R78, R78 ;  /* 0x0000004e004e7308 */ /* 0x000ee20000002400 */
[----:B-1----:R-:W-:Y:S02]  /*5150*/  FMNMX.FTZ R74, R77, R74, !PT ;  /* 0x0000004a4d4a7209 */ /* 0x002fe40007810000 */
[----:B0-----:R-:W-:-:S03]  /*5160*/  FMNMX.FTZ R82, R73, R82, !PT ;  /* 0x0000005249527209 */ /* 0x001fc60007810000 */
[----:B------:R-:W0:Y:S01]  /*5170*/  SHFL.BFLY PT, R79, R74, 0x2, 0x1f ;  /* 0x0c401f004a4f7f89 */ /* 0x000e2200000e0000 */
[----:B-----5:R-:W-:Y:S01]  /*5180*/  LOP3.LUT P1, RZ, R86, 0x7f, RZ, 0xc0, !PT ;  /* 0x0000007f56ff7812 */ /* 0x020fe2000782c0ff */
[----:B------:R-:W1:Y:S01]  /*5190*/  MUFU.TANH R80, R80 ;  /* 0x0000005000507308 */ /* 0x000e620000002400 */
[----:B--2---:R-:W-:-:S04]  /*51a0*/  FMNMX.FTZ R81, R75, R82, !PT ;  /* 0x000000524b517209 */ /* 0x004fc80007810000 */
[----:B---3--:R-:W-:Y:S01]  /*51b0*/  FMNMX.FTZ R81, R78, R81, !PT ;  /* 0x000000514e517209 */ /* 0x008fe20007810000 */
[----:B------:R-:W-:Y:S02]  /*51c0*/  WARPGROUP.DEPBAR.LE gsb0, 0x0 ;  /* 0x00008000000079c5 */ /* 0x000fe40000010000 */
[----:B------:R-:W-:Y:S01]  /*51d0*/  WARPGROUP.ARRIVE ;  /* 0x00000000000079c5 */ /* 0x000fe20000000000 */
[----:B-1----:R-:W-:-:S05]  /*51e0*/  FMNMX.FTZ R81, R80, R81, !PT ;  /* 0x0000005150517209 */ /* 0x002fca0007810000 */
[----:B------:R-:W-:Y:S01]  /*51f0*/  QGMMA.64x96x32.F32.E4M3.E4M3 R88, R136, gdesc[UR8], R88, gsb0 ;  /* 0x0160000888587df3 */ /* 0x000fe20008000858 */
[----:B------:R-:W-:Y:S01]  /*5200*/  UIADD3 UR10, UR14, 0x4, URZ ;  /* 0x000000040e0a7890 */ /* 0x000fe2000fffe03f */
[----:B------:R-:W1:Y:S01]  /*5210*/  SHFL.BFLY PT, R84, R81, 0x2, 0x1f ;  /* 0x0c401f0051547f89 */ /* 0x000e6200000e0000 */
[----:B0-----:R-:W-:Y:S01]  /*5220*/  FMNMX.FTZ R82, R74, R79, !PT ;  /* 0x0000004f4a527209 */ /* 0x001fe20007810000 */
[----:B------:R-:W-:-:S04]  /*5230*/  UMOV UR11, 0x40000040 ;  /* 0x40000040000b7882 */ /* 0x000fc80000000000 */
[----:B------:R-:W0:Y:S01]  /*5240*/  SHFL.BFLY PT, R79, R82, 0x1, 0x1f ;  /* 0x0c201f00524f7f89 */ /* 0x000e2200000e0000 */
[----:B-1----:R-:W-:-:S05]  /*5250*/  FMNMX.FTZ R84, R81, R84, !PT ;  /* 0x0000005451547209 */ /* 0x002fca0007810000 */
[----:B------:R-:W1:Y:S01]  /*5260*/  SHFL.BFLY PT, R83, R84, 0x1, 0x1f ;  /* 0x0c201f0054537f89 */ /* 0x000e6200000e0000 */
[----:B0-----:R-:W-:Y:S01]  /*5270*/  FMNMX.FTZ R79, R82, R79, !PT ;  /* 0x0000004f524f7209 */ /* 0x001fe20007810000 */
[----:B------:R-:W-:-:S04]  /*5280*/  IMAD.U32 R82, RZ, RZ, UR6 ;  /* 0x00000006ff527e24 */ /* 0x000fc8000f8e00ff */
        /* <DEDUP_REMOVED lines=16> */
[----:B-1----:R-:W-:Y:S01]  /*5390*/  FMNMX.FTZ R74, R84, R83, !PT ;  /* 0x00000053544a7209 */ /* 0x002fe20007810000 */
[----:B------:R-:W-:Y:S01]  /*53a0*/  FMUL.FTZ R83, R6, UR6 ;  /* 0x0000000606537c20 */ /* 0x000fe20008410000 */
[--C-:B------:R-:W-:Y:S01]  /*53b0*/  FFMA.FTZ R64, R71, UR6, -R81.reuse ;  /* 0x0000000647407c23 */ /* 0x100fe20008010851 */
[----:B------:R-:W-:-:S01]  /*53c0*/  FFMA.FTZ R71, R72, UR6, -R81 ;  /* 0x0000000648477c23 */ /* 0x000fc20008010851 */
[----:B------:R-:W-:Y:S01]  /*53d0*/  FFMA.FTZ R15, R15, UR6, -R81 ;  /* 0x000000060f0f7c23 */ /* 0x000fe20008010851 */
[----:B------:R-:W-:-:S01]  /*53e0*/  FADD.FTZ R6, -R74, R7 ;  /* 0x000000074a067221 */ /* 0x000fc20000010100 */
[----:B------:R-:W-:Y:S01]  /*53f0*/  FFMA.FTZ R72, R74, R85, -8 ;  /* 0xc10000004a487423 */ /* 0x000fe20000010055 */
[----:B------:R0:W-:Y:S01]  /*5400*/  MUFU.EX2 R7, R83 ;  /* 0x0000005300077308 */ /* 0x0001e20000000800 */
        /* <DEDUP_REMOVED lines=8> */
[----:B0-----:R-:W-:-:S01]  /*5490*/  FFMA.FTZ R83, R4, UR6, -R81 ;  /* 0x0000000604537c23 */ /* 0x001fc20008010851 */
[--C-:B------:R-:W-:Y:S01]  /*54a0*/  FFMA.FTZ R4, R67, UR6, -R81.reuse ;  /* 0x0000000643047c23 */ /* 0x100fe20008010851 */
[----:B------:R-:W-:-:S01]  /*54b0*/  FFMA.FTZ R67, R68, UR6, -R81 ;  /* 0x0000000644437c23 */ /* 0x000fc20008010851 */
[--C-:B------:R-:W-:Y:S01]  /*54c0*/  FFMA.FTZ R57, R57, UR6, -R81.reuse ;  /* 0x0000000639397c23 */ /* 0x100fe20008010851 */
[----:B------:R-:W-:-:S01]  /*54d0*/  FFMA.FTZ R61, R61, UR6, -R81 ;  /* 0x000000063d3d7c23 */ /* 0x000fc20008010851 */
[--C-:B------:R-:W-:Y:S01]  /*54e0*/  FFMA.FTZ R68, R76, UR6, -R81.reuse ;  /* 0x000000064c447c23 */ /* 0x100fe20008010851 */
[----:B------:R-:W-:-:S01]  /*54f0*/  FFMA.FTZ R77, R77, UR6, -R81 ;  /* 0x000000064d4d7c23 */ /* 0x000fc20008010851 */
[----:B------:R-:W-:Y:S01]  /*5500*/  FMUL.FTZ R6, R6, UR6 ;  /* 0x0000000606067c20 */ /* 0x000fe20008410000 */
[----:B------:R-:W-:-:S01]  /*5510*/  FFMA.FTZ R81, R12, UR6, -R72 ;  /* 0x000000060c517c23 */ /* 0x000fc20008010848 */
[--C-:B------:R-:W-:Y:S01]  /*5520*/  FFMA.FTZ R12, R13, UR6, -R72.reuse ;  /* 0x000000060d0c7c23 */ /* 0x100fe20008010848 */
[----:B------:R-:W0:Y:S01]  /*5530*/  MUFU.EX2 R82, R82 ;  /* 0x0000005200527308 */ /* 0x000e220000000800 */
        /* <DEDUP_REMOVED lines=16> */
[----:B0-----:R-:W-:-:S01]  /*5640*/  FFMA.FTZ R8, R7, R8, R82 ;  /* 0x0000000807087223 */ /* 0x001fc20000010052 */
[--C-:B------:R-:W-:Y:S01]  /*5650*/  FFMA.FTZ R47, R50, UR6, -R72.reuse ;  /* 0x00000006322f7c23 */ /* 0x100fe20008010848 */
[----:B------:R-:W-:-:S01]  /*5660*/  FFMA.FTZ R50, R51, UR6, -R72 ;  /* 0x0000000633327c23 */ /* 0x000fc20008010848 */
[--C-:B------:R-:W-:Y:S01]  /*5670*/  FFMA.FTZ R51, R54, UR6, -R72.reuse ;  /* 0x0000000636337c23 */ /* 0x100fe20008010848 */
[----:B------:R-:W-:-:S01]  /*5680*/  FFMA.FTZ R54, R55, UR6, -R72 ;  /* 0x0000000637367c23 */ /* 0x000fc20008010848 */
[--C-:B------:R-:W-:Y:S01]  /*5690*/  FFMA.FTZ R55, R58, UR6, -R72.reuse ;  /* 0x000000063a377c23 */ /* 0x100fe20008010848 */
[----:B------:R-:W-:-:S01]  /*56a0*/  FFMA.FTZ R66, R66, UR6, -R72 ;  /* 0x0000000642427c23 */ /* 0x000fc20008010848 */
[----:B------:R-:W0:Y:S01]  /*56b0*/  MUFU.EX2 R11, R11 ;  /* 0x0000000b000b7308 */ /* 0x000e220000000800 */
[----:B------:R-:W-:-:S01]  /*56c0*/  FFMA.FTZ R70, R70, UR6, -R72 ;  /* 0x0000000646467c23 */ /* 0x000fc20008010848 */
[----:B------:R-:W-:Y:S01]  /*56d0*/  FFMA.FTZ R78, R78, UR6, -R72 ;  /* 0x000000064e4e7c23 */ /* 0x000fe20008010848 */
[----:B------:R-:W-:-:S02]  /*56e0*/  WARPGROUP.DEPBAR.LE gsb0, 0x0 ;  /* 0x00008000000079c5 */ /* 0x000fc40000010000 */
[----:B------:R-:W-:-:S03]  /*56f0*/  WARPGROUP.ARRIVE ;  /* 0x00000000000079c5 */ /* 0x000fc60000000000 */
[----:B------:R-:W2:Y:S01]  /*5700*/  MUFU.EX2 R12, R12 ;  /* 0x0000000c000c7308 */ /* 0x000ea20000000800 */
[----:B-1----:R-:W-:-:S02]  /*5710*/  FFMA.FTZ R9, R6, R9, R81 ;  /* 0x0000000906097223 */ /* 0x002fc40000010051 */
[----:B------:R-:W-:Y:S01]  /*5720*/  QGMMA.64x96x32.F32.E4M3.E4M3 R88, R140, gdesc[UR8], R88, gsb0 ;  /* 0x016000088c587df3 */ /* 0x000fe20008000858 */
[----:B------:R-:W-:-:S04]  /*5730*/  UIADD3 UR10, UR14, 0x6, URZ ;  /* 0x000000060e0a7890 */ /* 0x000fc8000fffe03f */
[----:B------:R-:W1:Y:S01]  /*5740*/  MUFU.EX2 R10, R10 ;  /* 0x0000000a000a7308 */ /* 0x000e620000000800 */
[----:B0-----:R-:W-:-:S01]  /*5750*/  FADD.FTZ R85, R11, R8 ;  /* 0x000000080b557221 */ /* 0x001fc20000010000 */
[----:B------:R-:W-:-:S06]  /*5760*/  UMOV UR11, 0x40000040 ;  /* 0x40000040000b7882 */ /* 0x000fcc0000000000 */
[----:B------:R-:W0:Y:S01]  /*5770*/  MUFU.EX2 R13, R13 ;  /* 0x0000000d000d7308 */ /* 0x000e220000000800 */
[----:B--2---:R-:W-:-:S07]  /*5780*/  FADD.FTZ R8, R12, R9 ;  /* 0x000000090c087221 */ /* 0x004fce0000010000 */
[----:B------:R-:W2:Y:S01]  /*5790*/  MUFU.EX2 R15, R15 ;  /* 0x0000000f000f7308 */ /* 0x000ea20000000800 */
[----:B-1----:R-:W-:-:S07]  /*57a0*/  FADD.FTZ R76, R10, R85 ;  /* 0x000000550a4c7221 */ /* 0x002fce0000010000 */
[----:B------:R-:W1:Y:S01]  /*57b0*/  MUFU.EX2 R20, R20 ;  /* 0x0000001400147308 */ /* 0x000e620000000800 */
[----:B0-----:R-:W-:-:S07]  /*57c0*/  FADD.FTZ R9, R13, R8 ;  /* 0x000000080d097221 */ /* 0x001fce0000010000 */
        /* <DEDUP_REMOVED lines=9> */
[----:B-1----:R-:W-:-:S01]  /*5860*/  FADD.FTZ R85, R25, R58 ;  /* 0x0000003a19557221 */ /* 0x002fc20000010000 */
[--C-:B------:R-:W-:Y:S01]  /*5870*/  FFMA.FTZ R58, R59, UR6, -R72.reuse ;  /* 0x000000063b3a7c23 */ /* 0x100fe20008010848 */
[----:B------:R-:W-:-:S05]  /*5880*/  FFMA.FTZ R59, R62, UR6, -R72 ;  /* 0x000000063e3b7c23 */ /* 0x000fca0008010848 */
        /* <DEDUP_REMOVED lines=9> */
[----:B--2---:R-:W-:-:S01]  /*5920*/  FADD.FTZ R8, R30, R9 ;  /* 0x000000091e087221 */ /* 0x004fc20000010000 */
[----:B------:R-:W-:Y:S02]  /*5930*/  WARPGROUP.DEPBAR.LE gsb0, 0x0 ;  /* 0x00008000000079c5 */ /* 0x000fe40000010000 */
[----:B------:R-:W-:-:S04]  /*5940*/  WARPGROUP.ARRIVE ;  /* 0x00000000000079c5 */ /* 0x000fc80000000000 */
[----:B------:R-:W2:Y:S01]  /*5950*/  MUFU.EX2 R33, R33 ;  /* 0x0000002100217308 */ /* 0x000ea20000000800 */
[----:B-1----:R-:W-:-:S01]  /*5960*/  FADD.FTZ R62, R28, R85 ;  /* 0x000000551c3e7221 */ /* 0x002fc20000010000 */
[----:B------:R-:W-:Y:S06]  /*5970*/  QGMMA.64x96x32.F32.E4M3.E4M3 R88, R144, gdesc[UR8], R88, gsb0 ;  /* 0x0160000890587df3 */ /* 0x000fec0008000858 */
[----:B------:R-:W1:Y:S01]  /*5980*/  MUFU.EX2 R34, R34 ;  /* 0x0000002200227308 */ /* 0x000e620000000800 */
[----:B0-----:R-:W-:-:S07]  /*5990*/  FADD.FTZ R9, R31, R8 ;  /* 0x000000081f097221 */ /* 0x001fce0000010000 */
[----:B------:R-:W0:Y:S01]  /*59a0*/  MUFU.EX2 R32, R32 ;  /* 0x0000002000207308 */ /* 0x000e220000000800 */
[----:B--2---:R-:W-:-:S01]  /*59b0*/  FADD.FTZ R85, R33, R62 ;  /* 0x0000003e21557221 */ /* 0x004fc20000010000 */
[--C-:B------:R-:W-:Y:S01]  /*59c0*/  FFMA.FTZ R62, R63, UR6, -R72.reuse ;  /* 0x000000063f3e7c23 */ /* 0x100fe20008010848 */
[----:B------:R-:W-:-:S05]  /*59d0*/  FFMA.FTZ R63, R65, UR6, -R72 ;  /* 0x00000006413f7c23 */ /* 0x000fca0008010848 */
        /* <DEDUP_REMOVED lines=20> */
[----:B------:R-:W-:-:S06]  /*5b20*/  FFMA.FTZ R65, R69, UR6, -R72 ;  /* 0x0000000645417c23 */ /* 0x000fcc0008010848 */
[----:B------:R-:W1:Y:S01]  /*5b30*/  MUFU.EX2 R46, R46 ;  /* 0x0000002e002e7308 */ /* 0x000e620000000800 */
[----:B0-----:R-:W-:-:S07]  /*5b40*/  FADD.FTZ R9, R43, R8 ;  /* 0x000000082b097221 */ /* 0x001fce0000010000 */
[----:B------:R-:W0:Y:S01]  /*5b50*/  MUFU.EX2 R44, R44 ;  /* 0x0000002c002c7308 */ /* 0x000e220000000800 */
[----:B--2---:R-:W-:-:S01]  /*5b60*/  FADD.FTZ R85, R45, R76 ;  /* 0x0000004c2d557221 */ /* 0x004fc20000010000 */
[----:B------:R-:W-:-:S06]  /*5b70*/  WARPGROUP.DEPBAR.LE gsb0, 0x0 ;  /* 0x00008000000079c5 */ /* 0x000fcc0000010000 */
        /* <DEDUP_REMOVED lines=12> */
[----:B------:R-:W-:-:S06]  /*5c40*/  FFMA.FTZ R69, R73, UR6, -R72 ;  /* 0x0000000649457c23 */ /* 0x000fcc0008010848 */
        /* <DEDUP_REMOVED lines=28> */
[----:B------:R-:W-:-:S05]  /*5e10*/  @!P1 VIADD R8, R5, 0x19c40 ;  /* 0x00019c4005089836 */ /* 0x000fca0000000000 */
[----:B------:R-:W-:Y:S01]  /*5e20*/  @!P1 PRMT R8, RZ, 0x654, R8 ;  /* 0x00000654ff089816 */ /* 0x000fe20000000008 */
[----:B------:R-:W1:Y:S01]  /*5e30*/  MUFU.EX2 R4, R4 ;  /* 0x0000000400047308 */ /* 0x000e620000000800 */
[----:B0-----:R-:W-:-:S02]  /*5e40*/  FADD.FTZ R73, R83, R84 ;  /* 0x0000005453497221 */ /* 0x001fc40000010000 */
[----:B------:R0:W-:Y:S05]  /*5e50*/  @!P1 SYNCS.ARRIVE.TRANS64.RED.A1T0 RZ, [R8+URZ], RZ ;  /* 0x000000ff08ff99a7 */ /* 0x0001ea000810043f */
[----:B------:R-:W3:Y:S01]  /*5e60*/  MUFU.EX2 R65, R65 ;  /* 0x0000004100417308 */ /* 0x000ee20000000800 */
[----:B--2---:R-:W-:-:S07]  /*5e70*/  FADD.FTZ R84, R66, R9 ;  /* 0x0000000942547221 */ /* 0x004fce0000010000 */
[----:B------:R-:W2:Y:S01]  /*5e80*/  MUFU.EX2 R67, R67 ;  /* 0x0000004300437308 */ /* 0x000ea20000000800 */
[----:B-1----:R-:W-:-:S07]  /*5e90*/  FADD.FTZ R80, R4, R73 ;  /* 0x0000004904507221 */ /* 0x002fce0000010000 */
[----:B------:R-:W0:Y:S01]  /*5ea0*/  MUFU.EX2 R70, R70 ;  /* 0x0000004600467308 */ /* 0x000e220000000800 */
[----:B---3--:R-:W-:-:S07]  /*5eb0*/  FADD.FTZ R9, R65, R84 ;  /* 0x0000005441097221 */ /* 0x008fce0000010000 */
[----:B------:R-:W-:Y:S01]  /*5ec0*/  MUFU.EX2 R64, R64 ;  /* 0x0000004000407308 */ /* 0x000fe20000000800 */
[----:B--2---:R-:W-:-:S07]  /*5ed0*/  FADD.FTZ R73, R67, R80 ;  /* 0x0000005043497221 */ /* 0x004fce0000010000 */
[----:B------:R-:W1:Y:S01]  /*5ee0*/  MUFU.EX2 R69, R69 ;  /* 0x0000004500457308 */ /* 0x000e620000000800 */
[----:B0-----:R-:W-:-:S07]  /*5ef0*/  FADD.FTZ R8, R70, R9 ;  /* 0x0000000946087221 */ /* 0x001fce0000010000 */
[----:B------:R-:W-:Y:S08]  /*5f00*/  MUFU.EX2 R71, R71 ;  /* 0x0000004700477308 */ /* 0x000ff00000000800 */
[----:B------:R-:W0:Y:S01]  /*5f10*/  MUFU.EX2 R76, R76 ;  /* 0x0000004c004c7308 */ /* 0x000e220000000800 */
[----:B-1----:R-:W-:-:S07]  /*5f20*/  FADD.FTZ R9, R69, R8 ;  /* 0x0000000845097221 */ /* 0x002fce0000010000 */
[----:B------:R-:W1:Y:S08]  /*5f30*/  MUFU.EX2 R68, R68 ;  /* 0x0000004400447308 */ /* 0x000e700000000800 */
[----:B------:R2:W3:Y:S01]  /*5f40*/  MUFU.EX2 R5, R78 ;  /* 0x0000004e00057308 */ /* 0x0004e20000000800 */
[----:B0-----:R-:W-:-:S07]  /*5f50*/  FADD.FTZ R8, R76, R9 ;  /* 0x000000094c087221 */ /* 0x001fce0000010000 */
[----:B------:R-:W0:Y:S01]  /*5f60*/  MUFU.EX2 R77, R77 ;  /* 0x0000004d004d7308 */ /* 0x000e220000000800 */
[----:B--2---:R-:W-:-:S04]  /*5f70*/  FADD.FTZ R78, R64, R73 ;  /* 0x00000049404e7221 */ /* 0x004fc80000010000 */
[----:B------:R-:W-:-:S03]  /*5f80*/  FADD.FTZ R73, R71, R78 ;  /* 0x0000004e47497221 */ /* 0x000fc60000010000 */
[----:B------:R-:W2:Y:S01]  /*5f90*/  MUFU.EX2 R72, R72 ;  /* 0x0000004800487308 */ /* 0x000ea20000000800 */
[----:B-1----:R-:W-:-:S01]  /*5fa0*/  FADD.FTZ R78, R68, R73 ;  /* 0x00000049444e7221 */ /* 0x002fc20000010000 */
[----:B---3--:R-:W-:-:S03]  /*5fb0*/  FADD.FTZ R9, R5, R8 ;  /* 0x0000000805097221 */ /* 0x008fc60000010000 */
[----:B0-----:R-:W-:Y:S01]  /*5fc0*/  FADD.FTZ R8, R77, R78 ;  /* 0x0000004e4d087221 */ /* 0x001fe20000010000 */
[----:B--2---:R-:W-:-:S01]  /*5fd0*/  FADD.FTZ R9, R72, R9 ;  /* 0x0000000948097221 */ /* 0x004fc20000010000 */
[----:B------:R-:W-:Y:S06]  /*5fe0*/  @!P0 BRA `(.L_x_141) ;  /* 0x0000000000048947 */ /* 0x000fec0003800000 */
[----:B------:R-:W-:Y:S01]  /*5ff0*/  BPT.TRAP 0x1 ;  /* 0x000000040000795c */ /* 0x000fe20000300000 */
.L_x_141:
[----:B------:R-:W-:Y:S01]  /*6000*/  R2UR UR10, R3 ;  /* 0x00000000030a72ca */ /* 0x000fe200000e0000 */
[----:B------:R-:W-:Y:S01]  /*6010*/  UIADD3 UR7, UR15, 0x19c60, URZ ;  /* 0x00019c600f077890 */ /* 0x000fe2000fffe03f */
[----:B------:R-:W-:Y:S01]  /*6020*/  ISETP.LT.AND P1, PT, RZ, UR43, PT ;  /* 0x0000002bff007c0c */ /* 0x000fe2000bf21270 */
[----:B------:R-:W-:Y:S01]  /*6030*/  UMOV UR18, UR37 ;  /* 0x0000002500127c82 */ /* 0x000fe20008000000 */
[----:B------:R-:W-:Y:S01]  /*6040*/  F2FP.SATFINITE.E4M3.F32.PACK_AB_MERGE_C R10, R15, R10, RZ ;  /* 0x0000000a0f0a723e */ /* 0x000fe200048070ff */
[----:B------:R-:W-:Y:S01]  /*6050*/  UMOV UR19, UR36 ;  /* 0x0000002400137c82 */ /* 0x000fe20008000000 */
[----:B------:R-:W-:Y:S01]  /*6060*/  F2FP.SATFINITE.E4M3.F32.PACK_AB_MERGE_C R13, R20, R13, RZ ;  /* 0x0000000d140d723e */ /* 0x000fe200048070ff */
[-C--:B------:R-:W-:Y:S01]  /*6070*/  FMUL.FTZ R88, R88, R7.reuse ;  /* 0x0000000758587220 */ /* 0x080fe20000410000 */
[----:B------:R-:W-:Y:S01]  /*6080*/  F2FP.SATFINITE.E4M3.F32.PACK_AB_MERGE_C R24, R29, R24, RZ ;  /* 0x000000181d18723e */ /* 0x000fe200048070ff */
[----:B------:R-:W-:Y:S01]  /*6090*/  FMUL.FTZ R89, R89, R7 ;  /* 0x0000000759597220 */ /* 0x000fe20000410000 */
[----:B------:R-:W-:Y:S01]  /*60a0*/  F2FP.SATFINITE.E4M3.F32.PACK_AB_MERGE_C R27, R30, R27, RZ ;  /* 0x0000001b1e1b723e */ /* 0x000fe200048070ff */
[----:B------:R-:W-:Y:S01]  /*60b0*/  FMUL.FTZ R92, R92, R7 ;  /* 0x000000075c5c7220 */ /* 0x000fe20000410000 */
[----:B------:R-:W-:Y:S01]  /*60c0*/  F2FP.SATFINITE.E4M3.F32.PACK_AB_MERGE_C R32, R37, R32, RZ ;  /* 0x000000202520723e */ /* 0x000fe200048070ff */
[----:B------:R-:W-:Y:S01]  /*60d0*/  UPRMT UR7, UR10, 0x654, UR7 ;  /* 0x000006540a077896 */ /* 0x000fe20008000007 */
[----:B------:R-:W-:Y:S01]  /*60e0*/  F2FP.SATFINITE.E4M3.F32.PACK_AB_MERGE_C R35, R38, R35, RZ ;  /* 0x000000232623723e */ /* 0x000fe200048070ff */
[----:B------:R-:W-:Y:S01]  /*60f0*/  UIADD3 UR10, UR43, -0x1, URZ ;  /* 0xffffffff2b0a7890 */ /* 0x000fe2000fffe03f */
[----:B------:R-:W-:Y:S01]  /*6100*/  F2FP.SATFINITE.E4M3.F32.PACK_AB_MERGE_C R40, R45, R40, RZ ;  /* 0x000000282d28723e */ /* 0x000fe200048070ff */
[----:B------:R-:W-:Y:S01]  /*6110*/  FMUL.FTZ R93, R93, R7 ;  /* 0x000000075d5d7220 */ /* 0x000fe20000410000 */
[----:B------:R-:W-:Y:S01]  /*6120*/  F2FP.SATFINITE.E4M3.F32.PACK_AB_MERGE_C R43, R46, R43, RZ ;  /* 0x0000002b2e2b723e */ /* 0x000fe200048070ff */
[-C--:B------:R-:W-:Y:S01]  /*6130*/  FMUL.FTZ R96, R96, R7.reuse ;  /* 0x0000000760607220 */ /* 0x080fe20000410000 */
[----:B------:R-:W-:Y:S01]  /*6140*/  F2FP.SATFINITE.E4M3.F32.PACK_AB_MERGE_C R48, R53, R48, RZ ;  /* 0x000000303530723e */ /* 0x000fe200048070ff */
[----:B------:R-:W-:Y:S01]  /*6150*/  FMUL.FTZ R97, R97, R7 ;  /* 0x0000000761617220 */ /* 0x000fe20000410000 */
[----:B------:R-:W-:Y:S01]  /*6160*/  F2FP.SATFINITE.E4M3.F32.PACK_AB_MERGE_C R51, R54, R51, RZ ;  /* 0x000000333633723e */ /* 0x000fe200048070ff */
[----:B------:R-:W-:Y:S01]  /*6170*/  SYNCS.ARRIVE.TRANS64.RED.A1T0 RZ, [UR7], RZ ;  /* 0x000000ffffff79a7 */ /* 0x000fe20008100407 */
[----:B------:R-:W-:Y:S01]  /*6180*/  F2FP.SATFINITE.E4M3.F32.PACK_AB_MERGE_C R56, R61, R56, RZ ;  /* 0x000000383d38723e */ /* 0x000fe200048070ff */
[----:B------:R-:W-:Y:S01]  /*6190*/  UMOV UR43, UR10 ;  /* 0x0000000a002b7c82 */ /* 0x000fe20008000000 */
        /* <DEDUP_REMOVED lines=66> */
.L_x_132:
[----:B------:R-:W-:Y:S06]  /*65c0*/  BAR.ARV 0x8, 0x1a0 ;  /* 0x0206800000007b1d */ /* 0x000fec0000002000 */
[----:B------:R-:W-:Y:S05]  /*65d0*/  @!P0 BRA `(.L_x_143) ;  /* 0x0000000000048947 */ /* 0x000fea0003800000 */
[----:B------:R-:W-:Y:S01]  /*65e0*/  BPT.TRAP 0x1 ;  /* 0x000000040000795c */ /* 0x000fe20000300000 */
.L_x_143:
[----:B------:R-:W-:Y:S02]  /*65f0*/  IMAD.U32 R0, RZ, RZ, UR37 ;  /* 0x00000025ff007e24 */ /* 0x000fe4000f8e00ff */
[----:B------:R-:W-:-:S03]  /*6600*/  IMAD.U32 R13, RZ, RZ, UR36 ;  /* 0x00000024ff0d7e24 */ /* 0x000fc6000f8e00ff */
[----:B------:R-:W-:Y:S01]  /*6610*/  SHF.L.U32 R0, R0, 0x1f, RZ ;  /* 0x0000001f00007819 */ /* 0x000fe200000006ff */
[----:B------:R-:W-:-:S04]  /*6620*/  IMAD R13, R13, 0x8, R2 ;  /* 0x000000080d0d7824 */ /* 0x000fc800078e0202 */
[----:B------:R0:W1:Y:S01]  /*6630*/  SYNCS.PHASECHK.TRANS64.TRYWAIT P1, [R13+URZ+0x19c50], R0 ;  /* 0x019c50000d0075a7 */ /* 0x000062000802017f */
[----:B------:R-:W-:Y:S05]  /*6640*/  @!P0 BRA `(.L_x_144) ;  /* 0x0000000000048947 */ /* 0x000fea0003800000 */
[----:B------:R-:W-:Y:S01]  /*6650*/  BPT.TRAP 0x1 ;  /* 0x000000040000795c */ /* 0x000fe20000300000 */
.L_x_144:
[----:B------:R-:W-:Y:S01]  /*6660*/  VIADD R2, R2, 0x3000 ;  /* 0x0000300002027836 */ /* 0x000fe20000000000 */
[----:B-1----:R-:W-:Y:S06]  /*6670*/  @P1 BRA `(.L_x_145) ;  /* 0x0000000000081947 */ /* 0x002fec0003800000 */
[----:B------:R-:W1:Y:S02]  /*6680*/  SYNCS.PHASECHK.TRANS64.TRYWAIT P1, [R13+URZ+0x19c50], R0 ;  /* 0x019c50000d0075a7 */ /* 0x000e64000802017f */
[----:B-1----:R-:W-:Y:S05]  /*6690*/  @!P1 BRA `(.L_x_146) ;  /* 0x0000006c00749947 */ /* 0x002fea0003800000 */
.L_x_145:
[----:B------:R-:W-:Y:S05]  /*66a0*/  WARPSYNC.ALL ;  /* 0x0000000000007948 */ /* 0x000fea0003800000 */
[----:B------:R-:W-:Y:S01]  /*66b0*/  ULDC.64 UR8, c[0x0][0x9a0] ;  /* 0x0002680000087ab9 */ /* 0x000fe20000000a00 */
[----:B------:R-:W-:Y:S01]  /*66c0*/  SHF.R.U32.HI R2, RZ, 0x4, R2 ;  /* 0x00000004ff027819 */ /* 0x000fe20000011602 */
[----:B------:R-:W-:Y:S01]  /*66d0*/  UISETP.NE.U32.AND UP0, UPT, UR8, URZ, UPT ;  /* 0x0000003f0800728c */ /* 0x000fe2000bf05070 */
[----:B------:R-:W-:Y:S01]  /*66e0*/  IMAD.U32 R5, RZ, RZ, UR36 ;  /* 0x00000024ff057e24 */ /* 0x000fe2000f8e00ff */
[----:B------:R-:W-:Y:S01]  /*66f0*/  WARPGROUP.ARRIVE ;  /* 0x00000000000079c5 */ /* 0x000fe20000000000 */
[----:B------:R-:W-:Y:S01]  /*6700*/  LOP3.LUT R2, R2, 0x3fff, RZ, 0xc0, !PT ;  /* 0x00003fff02027812 */ /* 0x000fe200078ec0ff */
[----:B------:R-:W-:Y:S01]  /*6710*/  UISETP.NE.AND.EX UP0, UPT, UR9, URZ, UPT, UP0 ;  /* 0x0000003f0900728c */ /* 0x000fe2000bf05300 */
[----:B------:R-:W-:-:S02]  /*6720*/  IMAD.MOV.U32 R12, RZ, RZ, 0x3f800000 ;  /* 0x3f800000ff0c7424 */ /* 0x000fc400078e00ff */
[----:B------:R-:W-:-:S03]  /*6730*/  LOP3.LUT R2, R2, 0x10000, RZ, 0xfc, !PT ;  /* 0x0001000002027812 */ /* 0x000fc600078efcff */
[----:B------:R-:W-:Y:S02]  /*6740*/  PLOP3.LUT P1, PT, PT, PT, UP0, 0x80, 0x0 ;  /* 0x000000000000781c */ /* 0x000fe40003f2f008 */
[----:B------:R-:W-:Y:S02]  /*6750*/  IMAD R4, R5, 0x300, R2 ;  /* 0x0000030005047824 */ /* 0x000fe400078e0202 */
[----:B------:R-:W-:Y:S01]  /*6760*/  IMAD.MOV.U32 R5, RZ, RZ, 0x40000040 ;  /* 0x40000040ff057424 */ /* 0x000fe200078e00ff */
[----:B------:R-:W-:Y:S01]  /*6770*/  @UP0 ULDC.64 UR10, c[0x0][0x9c8] ;  /* 0x00027200000a0ab9 */ /* 0x000fe20000000a00 */
[----:B------:R-:W-:Y:S02]  /*6780*/  @UP0 USHF.R.S32.HI UR14, URZ, 0x1f, UR41 ;  /* 0x0000001f3f0e0899 */ /* 0x000fe40008011429 */
[----:B------:R-:W-:Y:S02]  /*6790*/  @UP0 UIMAD UR7, UR39, UR10, URZ ;  /* 0x0000000a270702a4 */ /* 0x000fe4000f8e023f */
[----:B------:R-:W-:Y:S01]  /*67a0*/  @UP0 UIMAD.WIDE.U32 UR4, UR40, UR10, URZ ;  /* 0x0000000a280402a5 */ /* 0x000fe2000f8e003f */
[----:B------:R-:W-:Y:S01]  /*67b0*/  R2UR UR10, R4 ;  /* 0x00000000040a72ca */ /* 0x000fe200000e0000 */
[----:B------:R-:W-:Y:S01]  /*67c0*/  @UP0 UIMAD UR7, UR40, UR11, UR7 ;  /* 0x0000000b280702a4 */ /* 0x000fe2000f8e0207 */
[----:B------:R-:W-:Y:S01]  /*67d0*/  R2UR UR11, R5 ;  /* 0x00000000050b72ca */ /* 0x000fe200000e0000 */
[----:B------:R-:W-:-:S02]  /*67e0*/  @UP0 ULDC.64 UR12, c[0x0][0x9d0] ;  /* 0x00027400000c0ab9 */ /* 0x000fc40000000a00 */
[----:B------:R-:W-:Y:S02]  /*67f0*/  @UP0 UIADD3 UR5, UR5, UR7, URZ ;  /* 0x0000000705050290 */ /* 0x000fe4000fffe03f */
[----:B------:R-:W-:Y:S02]  /*6800*/  @UP0 UIMAD UR7, UR14, UR12, URZ ;  /* 0x0000000c0e0702a4 */ /* 0x000fe4000f8e023f */
[----:B------:R-:W-:Y:S02]  /*6810*/  @UP0 UIMAD.WIDE.U32 UR4, UR41, UR12, UR4 ;  /* 0x0000000c290402a5 */ /* 0x000fe4000f8e0004 */
[----:B------:R-:W-:-:S04]  /*6820*/  @UP0 UIMAD UR7, UR41, UR13, UR7 ;  /* 0x0000000d290702a4 */ /* 0x000fc8000f8e0207 */
[----:B------:R-:W-:Y:S01]  /*6830*/  QGMMA.64x96x32.F32.E4M3.E4M3 R88, R148, gdesc[UR8], R88, gsb0 ;  /* 0x0160000894587df3 */ /* 0x000fe20008000858 */
[----:B------:R-:W-:Y:S02]  /*6840*/  @UP0 UIADD3 UR5, UR5, UR7, URZ ;  /* 0x0000000705050290 */ /* 0x000fe4000fffe03f */
[----:B------:R-:W-:-:S04]  /*6850*/  @UP0 ULEA UR7, UP1, UR4, UR8, 0x2 ;  /* 0x0000000804070291 */ /* 0x000fc8000f82103f */
[----:B------:R-:W-:-:S03]  /*6860*/  @UP0 ULEA.HI.X UR5, UR4, UR9, UR5, 0x2, UP1 ;  /* 0x0000000904050291 */ /* 0x000fc600088f1405 */
[----:B------:R-:W-:Y:S02]  /*6870*/  @UP0 UMOV UR4, UR7 ;  /* 0x0000000700040c82 */ /* 0x000fe40008000000 */
[----:B------:R-:W-:Y:S02]  /*6880*/  IMAD.U32 R10, RZ, RZ, UR4 ;  /* 0x00000004ff0a7e24 */ /* 0x000fe4000f8e00ff */
[----:B------:R-:W-:-:S05]  /*6890*/  IMAD.U32 R11, RZ, RZ, UR5 ;  /* 0x00000005ff0b7e24 */ /* 0x000fca000f8e00ff */
[----:B------:R2:W3:Y:S01]  /*68a0*/  @P1 LDG.E R12, desc[UR54][R10.64] ;  /* 0x000000360a0c1981 */ /* 0x0004e2000c1e1900 */
[----:B------:R-:W-:Y:S02]  /*68b0*/  VIADD R6, R4, 0x2 ;  /* 0x0000000204067836 */ /* 0x000fe40000000000 */
[----:B------:R-:W-:-:S03]  /*68c0*/  IMAD.MOV.U32 R7, RZ, RZ, 0x40000040 ;  /* 0x40000040ff077424 */ /* 0x000fc600078e00ff */
[----:B------:R-:W-:Y:S02]  /*68d0*/  R2UR UR10, R6 ;  /* 0x00000000060a72ca */ /* 0x000fe400000e0000 */
[----:B------:R-:W-:Y:S01]  /*68e0*/  R2UR UR11, R7 ;  /* 0x00000000070b72ca */ /* 0x000fe200000e0000 */
[----:B------:R-:W-:Y:S02]  /*68f0*/  VIADD R6, R4, 0x4 ;  /* 0x0000000404067836 */ /* 0x000fe40000000000 */
[----:B------:R-:W-:Y:S01]  /*6900*/  IMAD.MOV.U32 R7, RZ, RZ, 0x40000040 ;  /* 0x40000040ff077424 */ /* 0x000fe200078e00ff */
[----:B------:R-:W-:Y:S02]  /*6910*/  WARPGROUP.DEPBAR.LE gsb0, 0x0 ;  /* 0x00008000000079c5 */ /* 0x000fe40000010000 */
[----:B------:R-:W-:-:S07]  /*6920*/  WARPGROUP.ARRIVE ;  /* 0x00000000000079c5 */ /* 0x000fce0000000000 */
[----:B------:R-:W-:Y:S01]  /*6930*/  QGMMA.64x96x32.F32.E4M3.E4M3 R88, R136, gdesc[UR8], R88, gsb0 ;  /* 0x0160000888587df3 */ /* 0x000fe20008000858 */
[----:B------:R-:W-:Y:S02]  /*6940*/  R2UR UR10, R6 ;  /* 0x00000000060a72ca */ /* 0x000fe400000e0000 */
[----:B------:R-:W-:Y:S01]  /*6950*/  R2UR UR11, R7 ;  /* 0x00000000070b72ca */ /* 0x000fe200000e0000 */
[----:B------:R-:W-:Y:S01]  /*6960*/  VIADD R4, R4, 0x6 ;  /* 0x0000000604047836 */ /* 0x000fe20000000000 */
[----:B------:R-:W4:Y:S01]  /*6970*/  SHFL.BFLY PT, R7, R8, 0x2, 0x1f ;  /* 0x0c401f0008077f89 */ /* 0x000f2200000e0000 */
[----:B------:R-:W-:-:S03]  /*6980*/  IMAD.MOV.U32 R5, RZ, RZ, 0x40000040 ;  /* 0x40000040ff057424 */ /* 0x000fc600078e00ff */
[----:B------:R-:W5:Y:S01]  /*6990*/  SHFL.BFLY PT, R2, R9, 0x2, 0x1f ;  /* 0x0c401f0009027f89 */ /* 0x000f6200000e0000 */
[----:B------:R-:W-:Y:S02]  /*69a0*/  WARPGROUP.DEPBAR.LE gsb0, 0x0 ;  /* 0x00008000000079c5 */ /* 0x000fe40000010000 */
[----:B------:R-:W-:-:S06]  /*69b0*/  WARPGROUP.ARRIVE ;  /* 0x00000000000079c5 */ /* 0x000fcc0000000000 */
[----:B------:R-:W-:Y:S01]  /*69c0*/  QGMMA.64x96x32.F32.E4M3.E4M3 R88, R140, gdesc[UR8], R88, gsb0 ;  /* 0x016000088c587df3 */ /* 0x000fe20008000858 */
[----:B------:R-:W-:Y:S02]  /*69d0*/  R2UR UR10, R4 ;  /* 0x00000000040a72ca */ /* 0x000fe400000e0000 */
[----:B------:R-:W-:Y:S01]  /*69e0*/  R2UR UR11, R5 ;  /* 0x00000000050b72ca */ /* 0x000fe200000e0000 */
[----:B----4-:R-:W-:-:S01]  /*69f0*/  FADD.FTZ R7, R7, R8 ;  /* 0x0000000807077221 */ /* 0x010fc20000010000 */
[----:B-----5:R-:W-:-:S04]  /*6a00*/  FADD.FTZ R2, R2, R9 ;  /* 0x0000000902027221 */ /* 0x020fc80000010000 */
[----:B01----:R-:W0:Y:S04]  /*6a10*/  SHFL.BFLY PT, R0, R7, 0x1, 0x1f ;  /* 0x0c201f0007007f89 */ /* 0x003e2800000e0000 */
[----:B------:R-:W2:Y:S01]  /*6a20*/  SHFL.BFLY PT, R5, R2, 0x1, 0x1f ;  /* 0x0c201f0002057f89 */ /* 0x000ea200000e0000 */
[----:B0-----:R-:W-:-:S01]  /*6a30*/  FADD.FTZ R4, R7, R0 ;  /* 0x0000000007047221 */ /* 0x001fc20000010000 */
        /* <DEDUP_REMOVED lines=10> */
[----:B------:R0:W-:Y:S01]  /*6ae0*/  @P1 MUFU.RCP R5, R4 ;  /* 0x0000000400051308 */ /* 0x0001e20000001000 */
[----:B------:R-:W-:Y:S01]  /*6af0*/  FSETP.NE.FTZ.AND P1, PT, R10, RZ, PT ;  /* 0x000000ff0a00720b */ /* 0x000fe20003f35000 */
[----:B------:R-:W-:-:S06]  /*6b00*/  IMAD.MOV.U32 R9, RZ, RZ, RZ ;  /* 0x000000ffff097224 */ /* 0x000fcc00078e00ff */
[----:B------:R-:W1:Y:S08]  /*6b10*/  @P2 MUFU.LG2 R6, R6 ;  /* 0x0000000600062308 */ /* 0x000e700000000c00 */
[----:B------:R-:W2:Y:S08]  /*6b20*/  @P3 MUFU.LG2 R8, R8 ;  /* 0x0000000800083308 */ /* 0x000eb00000000c00 */
[----:B------:R-:W4:Y:S01]  /*6b30*/  @P1 MUFU.RCP R9, R10 ;  /* 0x0000000a00091308 */ /* 0x000f220000001000 */
[----:B------:R-:W-:-:S02]  /*6b40*/  IMAD.U32 R7, RZ, RZ, UR6 ;  /* 0x00000006ff077e24 */ /* 0x000fc4000f8e00ff */
[----:B------:R-:W-:Y:S02]  /*6b50*/  IMAD.U32 R14, RZ, RZ, UR6 ;  /* 0x00000006ff0e7e24 */ /* 0x000fe4000f8e00ff */
[----:B0-----:R-:W-:Y:S01]  /*6b60*/  @P2 FMUL.FTZ R4, R7, 0.69314718246459960938 ;  /* 0x3f31721807042820 */ /* 0x001fe20000410000 */
[----:B-1----:R-:W-:Y:S01]  /*6b70*/  @P2 FMUL.FTZ R7, R6, 0.69314718246459960938 ;  /* 0x3f31721806072820 */ /* 0x002fe20000410000 */
        /* <DEDUP_REMOVED lines=11> */
.L_x_147:
[----:B------:R-:W-:Y:S01]  /*6c30*/  VIADD R4, R13, 0x19c60 ;  /* 0x00019c600d047836 */ /* 0x000fe20000000000 */
[----:B------:R-:W-:Y:S01]  /*6c40*/  UIADD3 UR36, UR36, 0x1, URZ ;  /* 0x0000000124247890 */ /* 0x000fe2000fffe03f */
[-C--:B------:R-:W-:Y:S01]  /*6c50*/  FMUL.FTZ R62, R88, R5.reuse ;  /* 0x00000005583e7220 */ /* 0x080fe20000410000 */
[-C--:B------:R-:W-:Y:S01]  /*6c60*/  FMUL.FTZ R58, R89, R5.reuse ;  /* 0x00000005593a7220 */ /* 0x080fe20000410000 */
[-C--:B------:R-:W-:Y:S01]  /*6c70*/  FMUL.FTZ R61, R92, R5.reuse ;  /* 0x000000055c3d7220 */ /* 0x080fe20000410000 */
[----:B------:R-:W-:Y:S01]  /*6c80*/  PRMT R3, R3, 0x654, R4 ;  /* 0x0000065403037816 */ /* 0x000fe20000000004 */
[----:B------:R-:W-:Y:S01]  /*6c90*/  UISETP.NE.AND UP0, UPT, UR36, 0x2, UPT ;  /* 0x000000022400788c */ /* 0x000fe2000bf05270 */
[-C--:B------:R-:W-:Y:S01]  /*6ca0*/  FMUL.FTZ R57, R93, R5.reuse ;  /* 0x000000055d397220 */ /* 0x080fe20000410000 */
[-C--:B------:R-:W-:Y:S01]  /*6cb0*/  FMUL.FTZ R4, R96, R5.reuse ;  /* 0x0000000560047220 */ /* 0x080fe20000410000 */
[----:B------:R0:W-:Y:S01]  /*6cc0*/  SYNCS.ARRIVE.TRANS64.RED.A1T0 RZ, [R3+URZ], RZ ;  /* 0x000000ff03ff79a7 */ /* 0x0001e2000810043f */
        /* <DEDUP_REMOVED lines=19> */
[----:B------:R-:W-:Y:S01]  /*6e00*/  USEL UR4, URZ, 0x1, UP0 ;  /* 0x000000013f047887 */ /* 0x000fe20008000000 */
        /* <DEDUP_REMOVED lines=19> */
[----:B------:R-:W-:Y:S01]  /*6f40*/  PLOP3.LUT P0, PT, PT, PT, PT, 0x8, 0x0 ;  /* 0x000000000000781c */ /* 0x000fe20003f0e170 */
[-C--:B------:R-:W-:Y:S01]  /*6f50*/  FMUL.FTZ R15, R127, R6.reuse ;  /* 0x000000067f0f7220 */ /* 0x080fe20000410000 */
[-C--:B------:R-:W-:Y:S01]  /*6f60*/  FMUL.FTZ R12, R130, R6.reuse ;  /* 0x00000006820c7220 */ /* 0x080fe20000410000 */
[-C--:B------:R-:W-:Y:S01]  /*6f70*/  FMUL.FTZ R8, R131, R6.reuse ;  /* 0x0000000683087220 */ /* 0x080fe20000410000 */
[-C--:B------:R-:W-:Y:S01]  /*6f80*/  FMUL.FTZ R11, R134, R6.reuse ;  /* 0x00000006860b7220 */ /* 0x080fe20000410000 */
[----:B------:R-:W-:Y:S01]  /*6f90*/  FMUL.FTZ R135, R135, R6 ;  /* 0x0000000687877220 */ /* 0x000fe20000410000 */
[----:B------:R-:W-:-:S02]  /*6fa0*/  UIADD3 UR38, UR38, 0x1, URZ ;  /* 0x0000000126267890 */ /* 0x000fc4000fffe03f */
[----:B------:R-:W-:Y:S02]  /*6fb0*/  USEL UR36, UR36, URZ, UP0 ;  /* 0x0000003f24247287 */ /* 0x000fe40008000000 */
[----:B0-----:R-:W-:-:S12]  /*6fc0*/  ULOP3.LUT UR37, UR37, UR4, URZ, 0x3c, !UPT ;  /* 0x0000000425257292 */ /* 0x001fd8000f8e3c3f */
.L_x_125:
[----:B------:R-:W0:Y:S01]  /*6fd0*/  S2R R6, SR_CgaCtaId ;  /* 0x0000000000067919 */ /* 0x000e220000008800 */
[----:B------:R-:W-:Y:S01]  /*6fe0*/  MOV R3, 0x400 ;  /* 0x0000040000037802 */ /* 0x000fe20000000f00 */
[----:B------:R-:W-:Y:S01]  /*6ff0*/  BSSY B0, `(.L_x_148) ;  /* 0x00001cb000007945 */ /* 0x000fe20003800000 */
[----:B------:R-:W-:Y:S02]  /*7000*/  BAR.SYNC.DEFER_BLOCKING 0x5, 0x200 ;  /* 0x0148000000007b1d */ /* 0x000fe40000010000 */
[----:B0-----:R-:W-:-:S05]  /*7010*/  LEA R3, R6, R3, 0x18 ;  /* 0x0000000306037211 */ /* 0x001fca00078ec0ff */
[----:B------:R-:W0:Y:S02]  /*7020*/  LDS.128 R36, [R3+0x19cd0] ;  /* 0x019cd00003247984 */ /* 0x000e240000000c00 */
[----:B0-----:R-:W-:Y:S01]  /*7030*/  R2UR UR5, R38 ;  /* 0x00000000260572ca */ /* 0x001fe200000e0000 */
[----:B------:R-:W-:Y:S06]  /*7040*/  BAR.ARV 0x4, 0x200 ;  /* 0x0108000000007b1d */ /* 0x000fec0000002000 */
[----:B------:R-:W-:Y:S08]  /*7050*/  @P0 BRA `(.L_x_149) ;  /* 0x0000001400100947 */ /* 0x000ff00003800000 */
[----:B------:R-:W0:Y:S01]  /*7060*/  S2R R63, SR_TID.X ;  /* 0x00000000003f7919 */ /* 0x000e220000002100 */
[----:B------:R-:W-:Y:S01]  /*7070*/  ULDC.64 UR6, c[0x4][0x38] ;  /* 0x01000e0000067ab9 */ /* 0x000fe20000000a00 */
[----:B0-----:R-:W-:-:S05]  /*7080*/  IMAD.SHL.U32 R6, R63, 0x4, RZ ;  /* 0x000000043f067824 */ /* 0x001fca00078e00ff */
[----:B------:R-:W-:-:S04]  /*7090*/  LOP3.LUT R6, R6, 0xc, RZ, 0xc0, !PT ;  /* 0x0000000c06067812 */ /* 0x000fc800078ec0ff */
[----:B------:R-:W-:-:S05]  /*70a0*/  IADD3 R6, P0, R6, UR6, RZ ;  /* 0x0000000606067c10 */ /* 0x000fca000ff1e0ff */
[----:B------:R-:W-:Y:S01]  /*70b0*/  IMAD.X R7, RZ, RZ, UR7, P0 ;  /* 0x00000007ff077e24 */ /* 0x000fe200080e06ff */
[----:B------:R-:W0:Y:S01]  /*70c0*/  S2R R36, SR_SWINHI ;  /* 0x0000000000247919 */ /* 0x000e220000002f00 */
[----:B------:R-:W-:Y:S01]  /*70d0*/  F2FP.BF16.F32.PACK_AB R56, R5, R56 ;  /* 0x000000380538723e */ /* 0x000fe200000010ff */
[----:B------:R-:W-:Y:S02]  /*70e0*/  ULDC.64 UR6, c[0x0][0xbd8] ;  /* 0x0002f60000067ab9 */ /* 0x000fe40000000a00 */
[----:B------:R1:W2:Y:S01]  /*70f0*/  LDG.E.CONSTANT R6, desc[UR54][R6.64] ;  /* 0x0000003606067981 */ /* 0x0002a2000c1e9900 */
[----:B------:R-:W-:Y:S01]  /*7100*/  LOP3.LUT P0, R5, R63, 0x3, RZ, 0xc0, !PT ;  /* 0x000000033f057812 */ /* 0x000fe2000780c0ff */
[----:B------:R-:W-:Y:S01]  /*7110*/  ULEA UR4, UP1, UR40, UR6, 0x2 ;  /* 0x0000000628047291 */ /* 0x000fe2000f82103f */
[----:B------:R-:W-:Y:S01]  /*7120*/  F2FP.BF16.F32.PACK_AB R4, R55, R4 ;  /* 0x000000043704723e */ /* 0x000fe200000010ff */
[----:B------:R-:W-:Y:S01]  /*7130*/  UISETP.NE.U32.AND UP0, UPT, UR6, URZ, UPT ;  /* 0x0000003f0600728c */ /* 0x000fe2000bf05070 */
[----:B------:R-:W-:Y:S01]  /*7140*/  F2FP.BF16.F32.PACK_AB R51, R51, R52 ;  /* 0x000000343333723e */ /* 0x000fe200000010ff */
[----:B------:R-:W-:Y:S01]  /*7150*/  ULEA.HI.X UR6, UR40, UR7, UR39, 0x2, UP1 ;  /* 0x0000000728067291 */ /* 0x000fe200088f1427 */
[----:B------:R-:W-:Y:S01]  /*7160*/  ISETP.EQ.OR P0, PT, R5, 0x3, !P0 ;  /* 0x000000030500780c */ /* 0x000fe20004702670 */
[----:B------:R-:W-:Y:S01]  /*7170*/  UISETP.NE.AND.EX UP0, UPT, UR7, URZ, UPT, UP0 ;  /* 0x0000003f0700728c */ /* 0x000fe2000bf05300 */
[----:B------:R-:W-:-:S02]  /*7180*/  F2FP.BF16.F32.PACK_AB R32, R31, R32 ;  /* 0x000000201f20723e */ /* 0x000fc400000010ff */
[----:B------:R-:W-:Y:S02]  /*7190*/  F2FP.BF16.F32.PACK_AB R25, R25, R26 ;  /* 0x0000001a1919723e */ /* 0x000fe400000010ff */
[----:B------:R-:W-:Y:S02]  /*71a0*/  SEL R31, R4, R51, P0 ;  /* 0x00000033041f7207 */ /* 0x000fe40000000000 */
[----:B------:R-:W-:Y:S02]  /*71b0*/  SEL R26, R51, R4, P0 ;  /* 0x00000004331a7207 */ /* 0x000fe40000000000 */
[----:B------:R-:W-:Y:S02]  /*71c0*/  F2FP.BF16.F32.PACK_AB R11, R11, R12 ;  /* 0x0000000c0b0b723e */ /* 0x000fe400000010ff */
[----:B------:R-:W-:Y:S02]  /*71d0*/  F2FP.BF16.F32.PACK_AB R53, R53, R54 ;  /* 0x000000363535723e */ /* 0x000fe400000010ff */
[----:B------:R-:W-:-:S02]  /*71e0*/  F2FP.BF16.F32.PACK_AB R50, R49, R50 ;  /* 0x000000323132723e */ /* 0x000fc400000010ff */
[----:B------:R-:W-:Y:S02]  /*71f0*/  F2FP.BF16.F32.PACK_AB R10, R9, R10 ;  /* 0x0000000a090a723e */ /* 0x000fe400000010ff */
[----:B------:R-:W-:Y:S02]  /*7200*/  F2FP.BF16.F32.PACK_AB R12, R135, R8 ;  /* 0x00000008870c723e */ /* 0x000fe400000010ff */
[----:B------:R-:W-:Y:S02]  /*7210*/  F2FP.BF16.F32.PACK_AB R35, R35, R40 ;  /* 0x000000282323723e */ /* 0x000fe400000010ff */
[----:B------:R-:W-:Y:S02]  /*7220*/  MOV R4, R3 ;  /* 0x0000000300047202 */ /* 0x000fe40000000f00 */
[----:B0-----:R-:W-:Y:S02]  /*7230*/  MOV R5, R36 ;  /* 0x0000002400057202 */ /* 0x001fe40000000f00 */
[----:B------:R-:W-:-:S02]  /*7240*/  SEL R49, R53, R50, P0 ;  /* 0x0000003235317207 */ /* 0x000fc40000000000 */
[----:B------:R-:W-:Y:S01]  /*7250*/  F2FP.BF16.F32.PACK_AB R47, R47, R48 ;  /* 0x000000302f2f723e */ /* 0x000fe200000010ff */
[----:B------:R-:W-:Y:S01]  /*7260*/  IMAD.WIDE R8, R154, 0x2, R4 ;  /* 0x000000029a087825 */ /* 0x000fe200078e0204 */
[----:B------:R-:W-:Y:S02]  /*7270*/  F2FP.BF16.F32.PACK_AB R44, R43, R44 ;  /* 0x0000002c2b2c723e */ /* 0x000fe400000010ff */
[----:B------:R-:W-:Y:S02]  /*7280*/  F2FP.BF16.F32.PACK_AB R27, R27, R28 ;  /* 0x0000001c1b1b723e */ /* 0x000fe400000010ff */
[----:B------:R-:W-:Y:S02]  /*7290*/  F2FP.BF16.F32.PACK_AB R24, R21, R24 ;  /* 0x000000181518723e */ /* 0x000fe400000010ff */
[----:B------:R-:W-:Y:S02]  /*72a0*/  SEL R50, R50, R53, P0 ;  /* 0x0000003532327207 */ /* 0x000fe40000000000 */
[----:B------:R-:W-:-:S02]  /*72b0*/  F2FP.BF16.F32.PACK_AB R13, R13, R14 ;  /* 0x0000000e0d0d723e */ /* 0x000fc400000010ff */
[----:B------:R-:W-:Y:S02]  /*72c0*/  SEL R53, R11, R12, P0 ;  /* 0x0000000c0b357207 */ /* 0x000fe40000000000 */
[----:B------:R-:W-:Y:S02]  /*72d0*/  SEL R52, R12, R11, P0 ;  /* 0x0000000b0c347207 */ /* 0x000fe40000000000 */
[C---:B-1----:R-:W-:Y:S02]  /*72e0*/  LOP3.LUT R7, R8.reuse, 0x180, RZ, 0xc0, !PT ;  /* 0x0000018008077812 */ /* 0x042fe400078ec0ff */
[----:B------:R-:W-:Y:S02]  /*72f0*/  F2FP.BF16.F32.PACK_AB R59, R59, R60 ;  /* 0x0000003c3b3b723e */ /* 0x000fe400000010ff */
[----:B------:R-:W-:Y:S02]  /*7300*/  SEL R43, R35, R32, P0 ;  /* 0x00000020232b7207 */ /* 0x000fe40000000000 */
[----:B------:R-:W-:-:S02]  /*7310*/  IADD3 R12, P5, R8, 0x20, RZ ;  /* 0x00000020080c7810 */ /* 0x000fc40007fbe0ff */
        /* <DEDUP_REMOVED lines=8> */
[----:B------:R-:W-:Y:S02]  /*73a0*/  SEL R34, R10, R13, P0 ;  /* 0x0000000d0a227207 */ /* 0x000fe40000000000 */
[----:B------:R-:W-:Y:S02]  /*73b0*/  SHF.R.U64 R7, R7, 0x3, RZ ;  /* 0x0000000307077819 */ /* 0x000fe400000012ff */
[----:B------:R-:W-:Y:S02]  /*73c0*/  SEL R47, R59, R56, P0 ;  /* 0x000000383b2f7207 */ /* 0x000fe40000000000 */
[----:B------:R-:W-:-:S02]  /*73d0*/  LOP3.LUT R10, R12, 0x180, RZ, 0xc0, !PT ;  /* 0x000001800c0a7812 */ /* 0x000fc400078ec0ff */
[----:B------:R-:W-:Y:S02]  /*73e0*/  F2FP.BF16.F32.PACK_AB R58, R57, R58 ;  /* 0x0000003a393a723e */ /* 0x000fe400000010ff */
[----:B------:R-:W-:Y:S02]  /*73f0*/  SEL R56, R56, R59, P0 ;  /* 0x0000003b38387207 */ /* 0x000fe40000000000 */
[C---:B------:R-:W-:Y:S02]  /*7400*/  IADD3 R14, P4, R8.reuse, 0x3000, RZ ;  /* 0x00003000080e7810 */ /* 0x040fe40007f9e0ff */
[C---:B------:R-:W-:Y:S02]  /*7410*/  IADD3 R55, P3, R8.reuse, 0x3020, RZ ;  /* 0x0000302008377810 */ /* 0x040fe40007f7e0ff */
[C---:B------:R-:W-:Y:S01]  /*7420*/  IADD3 R57, P2, R8.reuse, 0x6000, RZ ;  /* 0x0000600008397810 */ /* 0x040fe20007f5e0ff */
[----:B------:R-:W-:Y:S01]  /*7430*/  IMAD.X R21, RZ, RZ, R9, P4 ;  /* 0x000000ffff157224 */ /* 0x000fe200020e0609 */
[----:B------:R-:W-:-:S02]  /*7440*/  IADD3 R59, P1, R8, 0x6020, RZ ;  /* 0x00006020083b7810 */ /* 0x000fc40007f3e0ff */
[----:B------:R-:W-:Y:S01]  /*7450*/  LOP3.LUT R8, R7, R8, RZ, 0x3c, !PT ;  /* 0x0000000807087212 */ /* 0x000fe200078e3cff */
[--C-:B------:R-:W-:Y:S01]  /*7460*/  IMAD.X R13, RZ, RZ, R9.reuse, P2 ;  /* 0x000000ffff0d7224 */ /* 0x100fe200010e0609 */
[----:B------:R-:W-:Y:S01]  /*7470*/  SHF.R.U64 R7, R10, 0x3, RZ ;  /* 0x000000030a077819 */ /* 0x000fe200000012ff */
[----:B------:R-:W-:Y:S01]  /*7480*/  IMAD.X R11, RZ, RZ, R9, P1 ;  /* 0x000000ffff0b7224 */ /* 0x000fe200008e0609 */
[----:B------:R-:W-:Y:S02]  /*7490*/  F2FP.BF16.F32.PACK_AB R45, R45, R46 ;  /* 0x0000002e2d2d723e */ /* 0x000fe400000010ff */
[----:B------:R-:W-:Y:S02]  /*74a0*/  LOP3.LUT R24, R7, R12, RZ, 0x3c, !PT ;  /* 0x0000000c07187212 */ /* 0x000fe400078e3cff */
[----:B------:R-:W-:Y:S02]  /*74b0*/  LOP3.LUT R7, R14, 0x180, RZ, 0xc0, !PT ;  /* 0x000001800e077812 */ /* 0x000fe400078ec0ff */
[----:B------:R-:W-:-:S02]  /*74c0*/  F2FP.BF16.F32.PACK_AB R30, R29, R30 ;  /* 0x0000001e1d1e723e */ /* 0x000fc400000010ff */
[----:B------:R-:W-:Y:S02]  /*74d0*/  F2FP.BF16.F32.PACK_AB R61, R61, R62 ;  /* 0x0000003e3d3d723e */ /* 0x000fe400000010ff */
[----:B------:R-:W-:Y:S01]  /*74e0*/  F2FP.BF16.F32.PACK_AB R20, R15, R20 ;  /* 0x000000140f14723e */ /* 0x000fe200000010ff */
[----:B------:R-:W-:Y:S01]  /*74f0*/  IMAD.X R15, RZ, RZ, R9, P3 ;  /* 0x000000ffff0f7224 */ /* 0x000fe200018e0609 */
[----:B------:R-:W-:Y:S02]  /*7500*/  SEL R51, R45, R42, P0 ;  /* 0x0000002a2d337207 */ /* 0x000fe40000000000 */
[----:B------:R-:W-:Y:S02]  /*7510*/  SEL R42, R42, R45, P0 ;  /* 0x0000002d2a2a7207 */ /* 0x000fe40000000000 */
[----:B------:R-:W-:Y:S02]  /*7520*/  SHF.R.U64 R7, R7, 0x3, RZ ;  /* 0x0000000307077819 */ /* 0x000fe400000012ff */
[----:B------:R-:W-:-:S02]  /*7530*/  SEL R45, R33, R30, P0 ;  /* 0x0000001e212d7207 */ /* 0x000fc40000000000 */
[----:B------:R-:W-:Y:S02]  /*7540*/  LOP3.LUT R10, R55, 0x180, RZ, 0xc0, !PT ;  /* 0x00000180370a7812 */ /* 0x000fe400078ec0ff */
[----:B------:R-:W-:Y:S02]  /*7550*/  LOP3.LUT R36, R59, 0x180, RZ, 0xc0, !PT ;  /* 0x000001803b247812 */ /* 0x000fe400078ec0ff */
[----:B------:R-:W-:Y:S02]  /*7560*/  SEL R30, R30, R33, P0 ;  /* 0x000000211e1e7207 */ /* 0x000fe40000000000 */
[----:B------:R-:W-:Y:S02]  /*7570*/  SEL R29, R61, R58, P0 ;  /* 0x0000003a3d1d7207 */ /* 0x000fe40000000000 */
[----:B------:R-:W-:Y:S02]  /*7580*/  SEL R33, R25, R20, P0 ;  /* 0x0000001419217207 */ /* 0x000fe40000000000 */
[----:B------:R-:W-:Y:S01]  /*7590*/  SEL R40, R20, R25, P0 ;  /* 0x0000001914287207 */ /* 0x000fe20000000000 */
[----:B------:R-:W-:Y:S01]  /*75a0*/  IMAD.X R25, RZ, RZ, R9, P5 ;  /* 0x000000ffff197224 */ /* 0x000fe200028e0609 */
[----:B------:R-:W-:-:S02]  /*75b0*/  SEL R58, R58, R61, P0 ;  /* 0x0000003d3a3a7207 */ /* 0x000fc40000000000 */
[----:B------:R-:W-:Y:S02]  /*75c0*/  LOP3.LUT R20, R7, R14, RZ, 0x3c, !PT ;  /* 0x0000000e07147212 */ /* 0x000fe400078e3cff */
[----:B------:R-:W-:Y:S02]  /*75d0*/  SHF.R.U64 R10, R10, 0x3, RZ ;  /* 0x000000030a0a7819 */ /* 0x000fe400000012ff */
[----:B------:R-:W-:Y:S02]  /*75e0*/  SHF.R.U64 R36, R36, 0x3, RZ ;  /* 0x0000000324247819 */ /* 0x000fe400000012ff */
[----:B------:R-:W-:Y:S02]  /*75f0*/  LOP3.LUT R14, R10, R55, RZ, 0x3c, !PT ;  /* 0x000000370a0e7212 */ /* 0x000fe400078e3cff */
[----:B------:R-:W-:Y:S02]  /*7600*/  LOP3.LUT R10, R36, R59, RZ, 0x3c, !PT ;  /* 0x0000003b240a7212 */ /* 0x000fe400078e3cff */
[----:B------:R-:W-:-:S02]  /*7610*/  MOV R59, R20 ;  /* 0x00000014003b7202 */ /* 0x000fc40000000f00 */
[----:B------:R-:W-:Y:S02]  /*7620*/  LOP3.LUT R12, R57, 0x180, RZ, 0xc0, !PT ;  /* 0x00000180390c7812 */ /* 0x000fe400078ec0ff */
[----:B------:R-:W-:Y:S02]  /*7630*/  MOV R61, R8 ;  /* 0x00000008003d7202 */ /* 0x000fe40000000f00 */
[----:B------:R-:W-:Y:S02]  /*7640*/  SHF.R.U64 R12, R12, 0x3, RZ ;  /* 0x000000030c0c7819 */ /* 0x000fe400000012ff */
[----:B------:R-:W-:Y:S02]  /*7650*/  MOV R54, R10 ;  /* 0x0000000a00367202 */ /* 0x000fe40000000f00 */
[----:B------:R-:W-:Y:S02]  /*7660*/  LOP3.LUT R12, R12, R57, RZ, 0x3c, !PT ;  /* 0x000000390c0c7212 */ /* 0x000fe400078e3cff */
[----:B------:R-:W-:-:S02]  /*7670*/  MOV R57, R14 ;  /* 0x0000000e00397202 */ /* 0x000fc40000000f00 */
[----:B------:R-:W-:Y:S02]  /*7680*/  MOV R55, R12 ;  /* 0x0000000c00377202 */ /* 0x000fe40000000f00 */
[----:B------:R-:W-:Y:S02]  /*7690*/  MOV R60, R24 ;  /* 0x00000018003c7202 */ /* 0x000fe40000000f00 */
[----:B------:R-:W-:Y:S02]  /*76a0*/  PLOP3.LUT P1, PT, PT, PT, UP0, 0x80, 0x0 ;  /* 0x000000000000781c */ /* 0x000fe40003f2f008 */
[----:B--2---:R-:W-:Y:S01]  /*76b0*/  LOP3.LUT R7, R6, 0x2, RZ, 0x3c, !PT ;  /* 0x0000000206077812 */ /* 0x004fe200078e3cff */
[----:B------:R-:W-:Y:S04]  /*76c0*/  SHFL.IDX PT, R29, R29, R6, 0x1c1f ;  /* 0x001c1f061d1d7589 */ /* 0x000fe800000e0000 */
[----:B------:R-:W0:Y:S04]  /*76d0*/  SHFL.IDX PT, R58, R58, R7, 0x1c1f ;  /* 0x001c1f073a3a7589 */ /* 0x000e2800000e0000 */
[----:B------:R-:W-:Y:S04]  /*76e0*/  SHFL.IDX PT, R47, R47, R6, 0x1c1f ;  /* 0x001c1f062f2f7589 */ /* 0x000fe800000e0000 */
[----:B------:R-:W1:Y:S04]  /*76f0*/  SHFL.IDX PT, R56, R56, R7, 0x1c1f ;  /* 0x001c1f0738387589 */ /* 0x000e6800000e0000 */
[----:B------:R-:W-:Y:S04]  /*7700*/  SHFL.IDX PT, R31, R31, R6, 0x1c1f ;  /* 0x001c1f061f1f7589 */ /* 0x000fe800000e0000 */
[----:B------:R-:W2:Y:S04]  /*7710*/  SHFL.IDX PT, R26, R26, R7, 0x1c1f ;  /* 0x001c1f071a1a7589 */ /* 0x000ea800000e0000 */
[----:B------:R-:W-:Y:S04]  /*7720*/  SHFL.IDX PT, R49, R49, R6, 0x1c1f ;  /* 0x001c1f0631317589 */ /* 0x000fe800000e0000 */
[----:B------:R-:W3:Y:S01]  /*7730*/  SHFL.IDX PT, R50, R50, R7, 0x1c1f ;  /* 0x001c1f0732327589 */ /* 0x000ee200000e0000 */
[----:B0-----:R-:W-:-:S02]  /*7740*/  SEL R8, R29, R58, P0 ;  /* 0x0000003a1d087207 */ /* 0x001fc40000000000 */
[----:B------:R-:W-:Y:S01]  /*7750*/  SEL R10, R58, R29, P0 ;  /* 0x0000001d3a0a7207 */ /* 0x000fe20000000000 */
[----:B------:R-:W-:Y:S04]  /*7760*/  SHFL.IDX PT, R27, R27, R6, 0x1c1f ;  /* 0x001c1f061b1b7589 */ /* 0x000fe800000e0000 */
[----:B------:R-:W0:Y:S01]  /*7770*/  SHFL.IDX PT, R36, R34, R7, 0x1c1f ;  /* 0x001c1f0722247589 */ /* 0x000e2200000e0000 */
[----:B-1----:R-:W-:Y:S02]  /*7780*/  SEL R9, R47, R56, P0 ;  /* 0x000000382f097207 */ /* 0x002fe40000000000 */
[----:B------:R-:W-:Y:S01]  /*7790*/  SEL R11, R56, R47, P0 ;  /* 0x0000002f380b7207 */ /* 0x000fe20000000000 */
[----:B------:R-:W-:Y:S04]  /*77a0*/  SHFL.IDX PT, R41, R41, R6, 0x1c1f ;  /* 0x001c1f0629297589 */ /* 0x000fe800000e0000 */
[----:B------:R-:W-:Y:S01]  /*77b0*/  SHFL.IDX PT, R43, R43, R6, 0x1c1f ;  /* 0x001c1f062b2b7589 */ /* 0x000fe200000e0000 */
[----:B--2---:R-:W-:-:S02]  /*77c0*/  SEL R12, R31, R26, P0 ;  /* 0x0000001a1f0c7207 */ /* 0x004fc40000000000 */
[----:B------:R-:W-:Y:S01]  /*77d0*/  SEL R14, R26, R31, P0 ;  /* 0x0000001f1a0e7207 */ /* 0x000fe20000000000 */
[----:B------:R-:W-:Y:S04]  /*77e0*/  SHFL.IDX PT, R51, R51, R6, 0x1c1f ;  /* 0x001c1f0633337589 */ /* 0x000fe800000e0000 */
[----:B------:R-:W1:Y:S01]  /*77f0*/  SHFL.IDX PT, R44, R44, R7, 0x1c1f ;  /* 0x001c1f072c2c7589 */ /* 0x000e6200000e0000 */
[----:B---3--:R-:W-:Y:S02]  /*7800*/  SEL R13, R49, R50, P0 ;  /* 0x00000032310d7207 */ /* 0x008fe40000000000 */
[----:B------:R-:W-:Y:S01]  /*7810*/  SEL R15, R50, R49, P0 ;  /* 0x00000031320f7207 */ /* 0x000fe20000000000 */
[----:B------:R-:W2:Y:S04]  /*7820*/  SHFL.IDX PT, R32, R32, R7, 0x1c1f ;  /* 0x001c1f0720207589 */ /* 0x000ea800000e0000 */
[----:B------:R0:W3:Y:S04]  /*7830*/  SHFL.IDX PT, R38, R42, R7, 0x1c1f ;  /* 0x001c1f072a267589 */ /* 0x0000e800000e0000 */
[----:B------:R-:W-:Y:S04]  /*7840*/  SHFL.IDX PT, R35, R35, R6, 0x1c1f ;  /* 0x001c1f0623237589 */ /* 0x000fe800000e0000 */
[----:B------:R-:W-:Y:S01]  /*7850*/  SHFL.IDX PT, R45, R45, R6, 0x1c1f ;  /* 0x001c1f062d2d7589 */ /* 0x000fe200000e0000 */
[----:B0-----:R-:W-:-:S03]  /*7860*/  SEL R42, R36, R27, P0 ;  /* 0x0000001b242a7207 */ /* 0x001fc60000000000 */
[----:B------:R2:W0:Y:S04]  /*7870*/  SHFL.IDX PT, R20, R28, R7, 0x1c1f ;  /* 0x001c1f071c147589 */ /* 0x00042800000e0000 */
[----:B------:R4:W0:Y:S01]  /*7880*/  SHFL.IDX PT, R46, R30, R7, 0x1c1f ;  /* 0x001c1f071e2e7589 */ /* 0x00082200000e0000 */
[----:B-1----:R-:W-:Y:S02]  /*7890*/  SEL R24, R41, R44, P0 ;  /* 0x0000002c29187207 */ /* 0x002fe40000000000 */
[----:B------:R-:W-:Y:S01]  /*78a0*/  SEL R26, R44, R41, P0 ;  /* 0x000000292c1a7207 */ /* 0x000fe20000000000 */
[----:B------:R-:W-:Y:S01]  /*78b0*/  SHFL.IDX PT, R21, R33, R6, 0x1c1f ;  /* 0x001c1f0621157589 */ /* 0x000fe200000e0000 */
[----:B--2---:R-:W-:-:S03]  /*78c0*/  SEL R28, R43, R32, P0 ;  /* 0x000000202b1c7207 */ /* 0x004fc60000000000 */
[----:B------:R1:W2:Y:S01]  /*78d0*/  SHFL.IDX PT, R48, R40, R7, 0x1c1f ;  /* 0x001c1f0728307589 */ /* 0x0002a200000e0000 */
[----:B---3--:R-:W-:Y:S02]  /*78e0*/  SEL R25, R51, R38, P0 ;  /* 0x0000002633197207 */ /* 0x008fe40000000000 */
[----:B----4-:R-:W-:Y:S01]  /*78f0*/  SEL R30, R32, R43, P0 ;  /* 0x0000002b201e7207 */ /* 0x010fe20000000000 */
[----:B------:R3:W-:Y:S04]  /*7900*/  SHFL.IDX PT, R53, R53, R6, 0x1c1f ;  /* 0x001c1f0635357589 */ /* 0x0007e800000e0000 */
[----:B------:R4:W2:Y:S01]  /*7910*/  SHFL.IDX PT, R52, R52, R7, 0x1c1f ;  /* 0x001c1f0734347589 */ /* 0x0008a200000e0000 */
[----:B-1----:R-:W-:Y:S01]  /*7920*/  SEL R40, R27, R36, P0 ;  /* 0x000000241b287207 */ /* 0x002fe20000000000 */
[----:B------:R-:W-:Y:S01]  /*7930*/  BAR.SYNC.DEFER_BLOCKING 0x1, 0x180 ;  /* 0x0046000000007b1d */ /* 0x000fe20000010000 */
[----:B------:R-:W-:Y:S01]  /*7940*/  SEL R27, R38, R51, P0 ;  /* 0x00000033261b7207 */ /* 0x000fe20000000000 */
[----:B---3--:R-:W-:Y:S01]  /*7950*/  IMAD.U32 R6, RZ, RZ, UR4 ;  /* 0x00000004ff067e24 */ /* 0x008fe2000f8e00ff */
[----:B0-----:R-:W-:-:S02]  /*7960*/  SEL R32, R35, R20, P0 ;  /* 0x0000001423207207 */ /* 0x001fc40000000000 */
[----:B------:R-:W-:Y:S01]  /*7970*/  SEL R34, R20, R35, P0 ;  /* 0x0000002314227207 */ /* 0x000fe20000000000 */
[----:B----4-:R-:W-:Y:S01]  /*7980*/  IMAD.U32 R7, RZ, RZ, UR6 ;  /* 0x00000006ff077e24 */ /* 0x010fe2000f8e00ff */
[----:B------:R-:W-:Y:S01]  /*7990*/  SEL R29, R45, R46, P0 ;  /* 0x0000002e2d1d7207 */ /* 0x000fe20000000000 */
[----:B------:R-:W-:Y:S01]  /*79a0*/  ULDC.64 UR6, c[0x0][0xbe0] ;  /* 0x0002f80000067ab9 */ /* 0x000fe20000000a00 */
[----:B------:R-:W-:Y:S02]  /*79b0*/  SEL R31, R46, R45, P0 ;  /* 0x0000002d2e1f7207 */ /* 0x000fe40000000000 */
[----:B--2---:R-:W-:Y:S02]  /*79c0*/  SEL R33, R21, R48, P0 ;  /* 0x0000003015217207 */ /* 0x004fe40000000000 */
[----:B------:R-:W-:Y:S02]  /*79d0*/  SEL R35, R48, R21, P0 ;  /* 0x0000001530237207 */ /* 0x000fe40000000000 */
[----:B------:R-:W-:-:S02]  /*79e0*/  SEL R41, R53, R52, P0 ;  /* 0x0000003435297207 */ /* 0x000fc40000000000 */
[----:B------:R-:W-:Y:S01]  /*79f0*/  SEL R43, R52, R53, P0 ;  /* 0x00000035342b7207 */ /* 0x000fe20000000000 */
[----:B------:R0:W-:Y:S04]  /*7a00*/  STSM.16.M88.4 [R61], R8 ;  /* 0x000000083d007844 */ /* 0x0001e80000000200 */
[----:B------:R1:W-:Y:S04]  /*7a10*/  STSM.16.M88.4 [R60], R12 ;  /* 0x0000000c3c007844 */ /* 0x0003e80000000200 */
[----:B------:R1:W-:Y:S04]  /*7a20*/  STSM.16.M88.4 [R59], R24 ;  /* 0x000000183b007844 */ /* 0x0003e80000000200 */
[----:B------:R1:W-:Y:S04]  /*7a30*/  STSM.16.M88.4 [R57], R28 ;  /* 0x0000001c39007844 */ /* 0x0003e80000000200 */
[----:B------:R1:W-:Y:S04]  /*7a40*/  STSM.16.M88.4 [R55], R32 ;  /* 0x0000002037007844 */ /* 0x0003e80000000200 */
[----:B------:R1:W-:Y:S01]  /*7a50*/  STSM.16.M88.4 [R54], R40 ;  /* 0x0000002836007844 */ /* 0x0003e20000000200 */
[----:B------:R-:W-:Y:S01]  /*7a60*/  UISETP.NE.U32.AND UP1, UPT, UR6, URZ, UPT ;  /* 0x0000003f0600728c */ /* 0x000fe2000bf25070 */
[----:B------:R-:W-:Y:S03]  /*7a70*/  BAR.SYNC.DEFER_BLOCKING 0x1, 0x180 ;  /* 0x0046000000007b1d */ /* 0x000fe60000010000 */
[----:B------:R-:W-:-:S05]  /*7a80*/  UISETP.NE.AND.EX UP1, UPT, UR7, URZ, UPT, UP1 ;  /* 0x0000003f0700728c */ /* 0x000fca000bf25310 */
[----:B------:R-:W2:Y:S01]  /*7a90*/  LDC R36, c[0x0][0xa88] ;  /* 0x0002a200ff247b82 */ /* 0x000ea20000000800 */
[----:B------:R-:W-:-:S05]  /*7aa0*/  PLOP3.LUT P0, PT, PT, PT, UP1, 0x80, 0x0 ;  /* 0x000000000000781c */ /* 0x000fca0003f0f018 */
[----:B------:R-:W-:Y:S02]  /*7ab0*/  @UP1 ULDC.64 UR6, c[0x0][0xbe0] ;  /* 0x0002f80000061ab9 */ /* 0x000fe40000000a00 */
[----:B------:R-:W-:-:S06]  /*7ac0*/  @UP1 UIMAD.WIDE UR6, UR40, 0x4, UR6 ;  /* 0x00000004280618a5 */ /* 0x000fcc000f8e0206 */
[----:B0-----:R-:W-:Y:S02]  /*7ad0*/  IMAD.U32 R10, RZ, RZ, UR6 ;  /* 0x00000006ff0a7e24 */ /* 0x001fe4000f8e00ff */
[----:B------:R-:W-:Y:S01]  /*7ae0*/  IMAD.U32 R11, RZ, RZ, UR7 ;  /* 0x00000007ff0b7e24 */ /* 0x000fe2000f8e00ff */
[----:B------:R-:W3:Y:S01]  /*7af0*/  @P1 LDG.E R8, desc[UR54][R6.64] ;  /* 0x0000003606081981 */ /* 0x000ee2000c1e1900 */
[----:B------:R-:W-:Y:S01]  /*7b00*/  IMAD R9, R18, 0x20, R16 ;  /* 0x0000002012097824 */ /* 0x000fe200078e0210 */
[----:B------:R-:W-:-:S03]  /*7b10*/  UMOV UR4, URZ ;  /* 0x0000003f00047c82 */ /* 0x000fc60008000000 */
[----:B------:R-:W-:Y:S01]  /*7b20*/  IMAD.WIDE R4, R9, 0x2, R4 ;  /* 0x0000000209047825 */ /* 0x000fe200078e0204 */
[----:B--2---:R1:W5:Y:S02]  /*7b30*/  @P0 LDG.E R36, desc[UR54][R10.64] ;  /* 0x000000360a240981 */ /* 0x004364000c1e1900 */
[----:B------:R-:W-:Y:S02]  /*7b40*/  IADD3 R9, P6, R4, 0x1800, RZ ;  /* 0x0000180004097810 */ /* 0x000fe40007fde0ff */
[----:B---3--:R-:W-:Y:S01]  /*7b50*/  @P1 R2UR UR4, R8 ;  /* 0x00000000080412ca */ /* 0x008fe200000e0000 */
[----:B-1----:R-:W-:-:S14]  /*7b60*/  @P0 BRA `(.L_x_150) ;  /* 0x0000000000100947 */ /* 0x002fdc0003800000 */
[----:B------:R-:W-:Y:S05]  /*7b70*/  @!P1 BRA `(.L_x_150) ;  /* 0x00000000000c9947 */ /* 0x000fea0003800000 */
[----:B------:R-:W2:Y:S04]  /*7b80*/  LDG.E R11, desc[UR54][R6.64] ;  /* 0x00000036060b7981 */ /* 0x000ea8000c1e1900 */
[----:B-----5:R-:W2:Y:S02]  /*7b90*/  LDG.E R36, desc[UR54][R6.64+0x4] ;  /* 0x0000043606247981 */ /* 0x020ea4000c1e1900 */
[----:B--2---:R-:W-:-:S07]  /*7ba0*/  IMAD.IADD R36, R36, 0x1, -R11 ;  /* 0x0000000124247824 */ /* 0x004fce00078e0a0b */
.L_x_150:
[----:B------:R-:W-:Y:S01]  /*7bb0*/  LOP3.LUT R6, R9, 0x180, RZ, 0xc0, !PT ;  /* 0x0000018009067812 */ /* 0x000fe200078ec0ff */
[----:B------:R-:W-:Y:S01]  /*7bc0*/  USHF.R.S32.HI UR11, URZ, 0x1f, UR42 ;  /* 0x0000001f3f0b7899 */ /* 0x000fe2000801142a */
[----:B------:R-:W-:Y:S01]  /*7bd0*/  IMAD R11, R17, 0xc0, R153 ;  /* 0x000000c0110b7824 */ /* 0x000fe200078e0299 */
[----:B------:R-:W-:Y:S01]  /*7be0*/  ULDC.64 UR12, c[0x0][0xb70] ;  /* 0x0002dc00000c7ab9 */ /* 0x000fe20000000a00 */
[----:B------:R-:W-:Y:S01]  /*7bf0*/  USHF.R.S32.HI UR9, URZ, 0x1f, UR4 ;  /* 0x0000001f3f097899 */ /* 0x000fe20008011404 */
[----:B------:R-:W-:Y:S01]  /*7c00*/  SHF.R.U64 R6, R6, 0x3, RZ ;  /* 0x0000000306067819 */ /* 0x000fe200000012ff */
[----:B------:R-:W-:Y:S01]  /*7c10*/  UIMAD UR10, UR11, UR12, URZ ;  /* 0x0000000c0b0a72a4 */ /* 0x000fe2000f8e023f */
[----:B------:R-:W-:Y:S01]  /*7c20*/  SHF.R.S32.HI R7, RZ, 0x1f, R11 ;  /* 0x0000001fff077819 */ /* 0x000fe2000001140b */
[----:B------:R-:W-:Y:S01]  /*7c30*/  UMOV UR8, UR4 ;  /* 0x0000000400087c82 */ /* 0x000fe20008000000 */
[----:B------:R-:W-:Y:S01]  /*7c40*/  USEL UR39, UR39, URZ, !UP0 ;  /* 0x0000003f27277287 */ /* 0x000fe2000c000000 */
[----:B------:R-:W-:Y:S01]  /*7c50*/  LOP3.LUT R6, R6, R9, RZ, 0x3c, !PT ;  /* 0x0000000906067212 */ /* 0x000fe200078e3cff */
[----:B------:R-:W-:Y:S01]  /*7c60*/  UIMAD.WIDE.U32 UR6, UR42, UR12, UR8 ;  /* 0x0000000c2a0672a5 */ /* 0x000fe2000f8e0008 */
[----:B------:R-:W-:Y:S01]  /*7c70*/  IADD3 R9, P4, R4, 0x4800, RZ ;  /* 0x0000480004097810 */ /* 0x000fe20007f9e0ff */
[----:B------:R-:W-:Y:S01]  /*7c80*/  UIMAD UR10, UR42, UR13, UR10 ;  /* 0x0000000d2a0a72a4 */ /* 0x000fe2000f8e020a */
[----:B------:R-:W-:Y:S01]  /*7c90*/  LOP3.LUT P0, RZ, R22, 0x3, RZ, 0xc0, !PT ;  /* 0x0000000316ff7812 */ /* 0x000fe2000780c0ff */
[----:B------:R-:W-:Y:S01]  /*7ca0*/  USEL UR40, UR40, URZ, !UP0 ;  /* 0x0000003f28287287 */ /* 0x000fe2000c000000 */
[----:B------:R-:W-:Y:S01]  /*7cb0*/  LOP3.LUT R8, R9, 0x180, RZ, 0xc0, !PT ;  /* 0x0000018009087812 */ /* 0x000fe200078ec0ff */
[----:B------:R-:W-:Y:S01]  /*7cc0*/  ULDC.64 UR12, c[0x0][0xb78] ;  /* 0x0002de00000c7ab9 */ /* 0x000fe20000000a00 */
[----:B------:R-:W-:Y:S01]  /*7cd0*/  UIADD3 UR7, UR7, UR10, URZ ;  /* 0x0000000a07077290 */ /* 0x000fe2000fffe03f */
[----:B------:R-:W-:Y:S01]  /*7ce0*/  IADD3 R29, P5, R4, 0x3000, RZ ;  /* 0x00003000041d7810 */ /* 0x000fe20007fbe0ff */
[----:B------:R-:W-:Y:S01]  /*7cf0*/  UIMAD UR8, UR39, UR12, URZ ;  /* 0x0000000c270872a4 */ /* 0x000fe2000f8e023f */
[----:B------:R-:W-:Y:S01]  /*7d00*/  SHF.R.U64 R8, R8, 0x3, RZ ;  /* 0x0000000308087819 */ /* 0x000fe200000012ff */
[----:B------:R-:W-:Y:S01]  /*7d10*/  UIMAD.WIDE.U32 UR6, UR40, UR12, UR6 ;  /* 0x0000000c280672a5 */ /* 0x000fe2000f8e0006 */
[----:B------:R-:W-:Y:S01]  /*7d20*/  IADD3 R33, P3, R4, 0x6000, RZ ;  /* 0x0000600004217810 */ /* 0x000fe20007f7e0ff */
[----:B------:R-:W-:Y:S01]  /*7d30*/  UIMAD UR8, UR40, UR13, UR8 ;  /* 0x0000000d280872a4 */ /* 0x000fe2000f8e0208 */
[----:B------:R-:W-:-:S02]  /*7d40*/  LOP3.LUT R8, R8, R9, RZ, 0x3c, !PT ;  /* 0x0000000908087212 */ /* 0x000fc400078e3cff */
[----:B------:R-:W-:Y:S01]  /*7d50*/  ULDC.64 UR12, c[0x0][0xb40] ;  /* 0x0002d000000c7ab9 */ /* 0x000fe20000000a00 */
[----:B------:R-:W-:Y:S02]  /*7d60*/  IADD3 R9, P1, R11, UR6, RZ ;  /* 0x000000060b097c10 */ /* 0x000fe4000ff3e0ff */
[----:B------:R-:W-:Y:S01]  /*7d70*/  IMAD.U32 R10, RZ, RZ, UR8 ;  /* 0x00000008ff0a7e24 */ /* 0x000fe2000f8e00ff */
[----:B------:R-:W-:Y:S02]  /*7d80*/  LOP3.LUT R25, R4, 0x180, RZ, 0xc0, !PT ;  /* 0x0000018004197812 */ /* 0x000fe400078ec0ff */
[----:B------:R-:W-:Y:S02]  /*7d90*/  LEA R40, P2, R9, UR12, 0x2 ;  /* 0x0000000c09287c11 */ /* 0x000fe4000f8410ff */
[----:B------:R-:W-:Y:S01]  /*7da0*/  IADD3.X R10, R7, UR7, R10, P1, !PT ;  /* 0x00000007070a7c10 */ /* 0x000fe20008ffe40a */
[C---:B------:R-:W-:Y:S01]  /*7db0*/  VIADD R7, R11.reuse, 0x8 ;  /* 0x000000080b077836 */ /* 0x040fe20000000000 */
[----:B-----5:R-:W-:-:S02]  /*7dc0*/  ISETP.GE.OR P1, PT, R11, R36, P0 ;  /* 0x000000240b00720c */ /* 0x020fc40000726670 */
[----:B------:R-:W-:Y:S01]  /*7dd0*/  LEA.HI.X R41, R9, UR13, R10, 0x2, P2 ;  /* 0x0000000d09297c11 */ /* 0x000fe200090f140a */
[----:B------:R-:W-:Y:S01]  /*7de0*/  ULDC.64 UR12, c[0x0][0xaa0] ;  /* 0x0002a800000c7ab9 */ /* 0x000fe20000000a00 */
[----:B------:R-:W-:Y:S01]  /*7df0*/  IADD3 R11, P2, R4, 0x7800, RZ ;  /* 0x00007800040b7810 */ /* 0x000fe20007f5e0ff */
[--C-:B------:R-:W-:Y:S01]  /*7e00*/  IMAD.MOV.U32 R20, RZ, RZ, R16.reuse ;  /* 0x000000ffff147224 */ /* 0x100fe200078e0010 */
[----:B------:R-:W-:Y:S01]  /*7e10*/  LOP3.LUT R28, R29, 0x180, RZ, 0xc0, !PT ;  /* 0x000001801d1c7812 */ /* 0x000fe200078ec0ff */
[--C-:B------:R-:W-:Y:S01]  /*7e20*/  IMAD.X R9, RZ, RZ, R5.reuse, P4 ;  /* 0x000000ffff097224 */ /* 0x100fe200020e0605 */
[----:B------:R-:W-:Y:S02]  /*7e30*/  LOP3.LUT R32, R33, 0x180, RZ, 0xc0, !PT ;  /* 0x0000018021207812 */ /* 0x000fe400078ec0ff */
[----:B------:R-:W-:Y:S02]  /*7e40*/  SHF.R.U64 R25, R25, 0x3, RZ ;  /* 0x0000000319197819 */ /* 0x000fe400000012ff */
[----:B------:R-:W-:Y:S01]  /*7e50*/  ISETP.GE.OR P0, PT, R7, R36, P0 ;  /* 0x000000240700720c */ /* 0x000fe20000706670 */
[----:B------:R-:W-:Y:S01]  /*7e60*/  UIMAD UR6, UR9, UR12, URZ ;  /* 0x0000000c090672a4 */ /* 0x000fe2000f8e023f */
[----:B------:R-:W-:Y:S01]  /*7e70*/  LOP3.LUT R10, R11, 0x180, RZ, 0xc0, !PT ;  /* 0x000001800b0a7812 */ /* 0x000fe200078ec0ff */
[----:B------:R-:W-:Y:S01]  /*7e80*/  IMAD.U32 R19, RZ, RZ, UR12 ;  /* 0x0000000cff137e24 */ /* 0x000fe2000f8e00ff */
[----:B------:R-:W-:Y:S01]  /*7e90*/  SHF.R.U64 R28, R28, 0x3, RZ ;  /* 0x000000031c1c7819 */ /* 0x000fe200000012ff */
[--C-:B------:R-:W-:Y:S01]  /*7ea0*/  IMAD.X R7, RZ, RZ, R5.reuse, P6 ;  /* 0x000000ffff077224 */ /* 0x100fe200030e0605 */
[----:B------:R-:W-:Y:S01]  /*7eb0*/  SHF.R.U64 R32, R32, 0x3, RZ ;  /* 0x0000000320207819 */ /* 0x000fe200000012ff */
[--C-:B------:R-:W-:Y:S01]  /*7ec0*/  IMAD.X R13, RZ, RZ, R5.reuse, P2 ;  /* 0x000000ffff0d7224 */ /* 0x100fe200010e0605 */
[----:B------:R-:W-:Y:S01]  /*7ed0*/  LOP3.LUT R24, R25, R4, RZ, 0x3c, !PT ;  /* 0x0000000419187212 */ /* 0x000fe200078e3cff */
[----:B------:R-:W-:Y:S01]  /*7ee0*/  IMAD.MOV.U32 R25, RZ, RZ, R5 ;  /* 0x000000ffff197224 */ /* 0x000fe200078e0005 */
[----:B------:R-:W-:Y:S01]  /*7ef0*/  SHF.R.U64 R4, R10, 0x3, RZ ;  /* 0x000000030a047819 */ /* 0x000fe200000012ff */
[----:B------:R-:W-:Y:S01]  /*7f00*/  @!P1 STG.E desc[UR54][R40.64], R0 ;  /* 0x0000000028009986 */ /* 0x000fe2000c101936 */
[----:B------:R-:W-:-:S02]  /*7f10*/  SHF.R.S32.HI R21, RZ, 0x1f, R16 ;  /* 0x0000001fff157819 */ /* 0x000fc40000011410 */
[----:B------:R-:W-:Y:S01]  /*7f20*/  LOP3.LUT R28, R28, R29, RZ, 0x3c, !PT ;  /* 0x0000001d1c1c7212 */ /* 0x000fe200078e3cff */
[--C-:B------:R-:W-:Y:S01]  /*7f30*/  IMAD.X R29, RZ, RZ, R5.reuse, P5 ;  /* 0x000000ffff1d7224 */ /* 0x100fe200028e0605 */
[----:B------:R-:W-:Y:S01]  /*7f40*/  LOP3.LUT R32, R32, R33, RZ, 0x3c, !PT ;  /* 0x0000002120207212 */ /* 0x000fe200078e3cff */
[----:B------:R-:W-:Y:S01]  /*7f50*/  IMAD.X R33, RZ, RZ, R5, P3 ;  /* 0x000000ffff217224 */ /* 0x000fe200018e0605 */
[----:B------:R-:W-:Y:S01]  /*7f60*/  LOP3.LUT R12, R4, R11, RZ, 0x3c, !PT ;  /* 0x0000000b040c7212 */ /* 0x000fe200078e3cff */
[----:B------:R-:W-:Y:S02]  /*7f70*/  UIMAD UR6, UR4, UR13, UR6 ;  /* 0x0000000d040672a4 */ /* 0x000fe4000f8e0206 */
[----:B------:R-:W-:Y:S01]  /*7f80*/  IMAD.WIDE.U32 R20, R19, UR4, R20 ;  /* 0x0000000413147c25 */ /* 0x000fe2000f8e0014 */
[----:B------:R0:W-:Y:S04]  /*7f90*/  @!P0 STG.E desc[UR54][R40.64+0x20], R2 ;  /* 0x0000200228008986 */ /* 0x0001e8000c101936 */
[----:B------:R-:W5:Y:S01]  /*7fa0*/  LD.E.128 R24, desc[UR54][R24.64] ;  /* 0x0000003618187980 */ /* 0x000f62000c101d00 */
[----:B------:R-:W-:Y:S01]  /*7fb0*/  VIADD R21, R21, UR6 ;  /* 0x0000000615157c36 */ /* 0x000fe20008000000 */
[----:B------:R-:W-:-:S02]  /*7fc0*/  ULDC.64 UR6, c[0x0][0xae0] ;  /* 0x0002b80000067ab9 */ /* 0x000fc40000000a00 */
[----:B------:R-:W5:Y:S04]  /*7fd0*/  LD.E.128 R4, desc[UR54][R6.64] ;  /* 0x0000003606047980 */ /* 0x000f68000c101d00 */
[----:B------:R-:W5:Y:S04]  /*7fe0*/  LD.E.128 R28, desc[UR54][R28.64] ;  /* 0x000000361c1c7980 */ /* 0x000f68000c101d00 */
[----:B------:R-:W5:Y:S04]  /*7ff0*/  LD.E.128 R8, desc[UR54][R8.64] ;  /* 0x0000003608087980 */ /* 0x000f68000c101d00 */
[----:B------:R-:W5:Y:S04]  /*8000*/  LD.E.128 R32, desc[UR54][R32.64] ;  /* 0x0000003620207980 */ /* 0x000f68000c101d00 */
[----:B------:R-:W5:Y:S01]  /*8010*/  LD.E.128 R12, desc[UR54][R12.64] ;  /* 0x000000360c0c7980 */ /* 0x000f62000c101d00 */
[----:B------:R-:W-:-:S02]  /*8020*/  UIMAD UR4, UR11, UR6, URZ ;  /* 0x000000060b0472a4 */ /* 0x000fc4000f8e023f */
[----:B0-----:R-:W-:Y:S01]  /*8030*/  IMAD.U32 R41, RZ, RZ, UR6 ;  /* 0x00000006ff297e24 */ /* 0x001fe2000f8e00ff */
[----:B------:R-:W-:Y:S01]  /*8040*/  BSSY B1, `(.L_x_151) ;  /* 0x000002d000017945 */ /* 0x000fe20003800000 */
[----:B------:R-:W-:Y:S01]  /*8050*/  @!PT LDS RZ, [RZ] ;  /* 0x00000000fffff984 */ /* 0x000fe20000000800 */
[----:B------:R-:W-:Y:S01]  /*8060*/  @!PT LDS RZ, [RZ] ;  /* 0x00000000fffff984 */ /* 0x000fe20000000800 */
[----:B------:R-:W-:Y:S01]  /*8070*/  @!PT LDS RZ, [RZ] ;  /* 0x00000000fffff984 */ /* 0x000fe20000000800 */
[----:B------:R-:W-:Y:S01]  /*8080*/  @!PT LDS RZ, [RZ] ;  /* 0x00000000fffff984 */ /* 0x000fe20000000800 */
[----:B------:R0:W-:Y:S06]  /*8090*/  MEMBAR.ALL.CTA ;  /* 0x0000000000007992 */ /* 0x0001ec0000008000 */
[----:B0-----:R-:W0:Y:S01]  /*80a0*/  FENCE.VIEW.ASYNC.S ;  /* 0x00000000000073c6 */ /* 0x001e220000000000 */
[----:B------:R-:W-:Y:S01]  /*80b0*/  IMAD R36, R17, -0xc0, R36 ;  /* 0xffffff4011247824 */ /* 0x000fe200078e0224 */
[----:B------:R-:W-:Y:S01]  /*80c0*/  UIMAD UR4, UR42, UR7, UR4 ;  /* 0x000000072a0472a4 */ /* 0x000fe2000f8e0204 */
[----:B------:R-:W-:-:S02]  /*80d0*/  VIADD R0, R3, 0x19c20 ;  /* 0x00019c2003007836 */ /* 0x000fc40000000000 */
[----:B------:R-:W-:Y:S01]  /*80e0*/  IMAD.WIDE.U32 R2, R41, UR42, R20 ;  /* 0x0000002a29027c25 */ /* 0x000fe2000f8e0014 */
[CC--:B------:R-:W-:Y:S01]  /*80f0*/  ISETP.GE.AND P0, PT, R18.reuse, R36.reuse, PT ;  /* 0x000000241200720c */ /* 0x0c0fe20003f06270 */
[----:B------:R-:W-:Y:S01]  /*8100*/  ULDC.64 UR6, c[0x0][0xae8] ;  /* 0x0002ba0000067ab9 */ /* 0x000fe20000000a00 */
[----:B------:R-:W-:Y:S01]  /*8110*/  PRMT R0, RZ, 0x654, R0 ;  /* 0x00000654ff007816 */ /* 0x000fe20000000000 */
[----:B------:R-:W-:Y:S01]  /*8120*/  VIADD R3, R3, UR4 ;  /* 0x0000000403037c36 */ /* 0x000fe20008000000 */
[----:B------:R-:W-:Y:S01]  /*8130*/  UIMAD UR4, UR39, UR6, URZ ;  /* 0x00000006270472a4 */ /* 0x000fe2000f8e023f */
[----:B------:R-:W-:Y:S02]  /*8140*/  VIADD R19, R18, 0x60 ;  /* 0x0000006012137836 */ /* 0x000fe40000000000 */
[----:B------:R-:W-:Y:S01]  /*8150*/  IMAD.U32 R41, RZ, RZ, UR6 ;  /* 0x00000006ff297e24 */ /* 0x000fe2000f8e00ff */
[----:B------:R-:W-:Y:S02]  /*8160*/  UIMAD UR4, UR40, UR7, UR4 ;  /* 0x00000007280472a4 */ /* 0x000fe4000f8e0204 */
[----:B------:R-:W-:Y:S01]  /*8170*/  ISETP.GE.AND P3, PT, R19, R36, PT ;  /* 0x000000241300720c */ /* 0x000fe20003f66270 */
[----:B------:R-:W-:Y:S01]  /*8180*/  IMAD.WIDE.U32 R40, R41, UR40, R2 ;  /* 0x0000002829287c25 */ /* 0x000fe2000f8e0002 */
[----:B------:R-:W-:-:S03]  /*8190*/  SHF.R.S32.HI R19, RZ, 0x1f, R18 ;  /* 0x0000001fff137819 */ /* 0x000fc60000011412 */
[----:B------:R-:W-:Y:S02]  /*81a0*/  VIADD R45, R41, UR4 ;  /* 0x00000004292d7c36 */ /* 0x000fe40008000000 */
[----:B------:R-:W-:Y:S01]  /*81b0*/  IMAD.WIDE R20, R17, 0xc0, R18 ;  /* 0x000000c011147825 */ /* 0x000fe200078e0212 */
[----:B0-----:R0:W-:Y:S01]  /*81c0*/  SYNCS.ARRIVE.TRANS64.RED.A1T0 RZ, [R0+URZ], RZ ;  /* 0x000000ff00ff79a7 */ /* 0x0011e2000810043f */
[----:B------:R-:W-:Y:S05]  /*81d0*/  @P0 BRA `(.L_x_152) ;  /* 0x00000000004c0947 */ /* 0x000fea0003800000 */
[----:B------:R-:W-:Y:S01]  /*81e0*/  ULDC.64 UR6, c[0x0][0xad8] ;  /* 0x0002b60000067ab9 */ /* 0x000fe20000000a00 */
[C---:B0-----:R-:W-:Y:S01]  /*81f0*/  VIADD R0, R16.reuse, 0x20 ;  /* 0x0000002010007836 */ /* 0x041fe20000000000 */
[----:B------:R-:W-:Y:S01]  /*8200*/  ULDC UR4, c[0x0][0xa8c] ;  /* 0x0002a30000047ab9 */ /* 0x000fe20000000800 */
[C---:B------:R-:W-:Y:S01]  /*8210*/  VIADD R36, R16.reuse, 0x40 ;  /* 0x0000004010247836 */ /* 0x040fe20000000000 */
[----:B------:R-:W-:Y:S01]  /*8220*/  ISETP.GE.AND P0, PT, R16, UR4, PT ;  /* 0x0000000410007c0c */ /* 0x000fe2000bf06270 */
[----:B------:R-:W-:Y:S01]  /*8230*/  IMAD R17, R21, UR6, RZ ;  /* 0x0000000615117c24 */ /* 0x000fe2000f8e02ff */
[----:B------:R-:W-:Y:S01]  /*8240*/  ISETP.GE.AND P1, PT, R0, UR4, PT ;  /* 0x0000000400007c0c */ /* 0x000fe2000bf26270 */
[----:B------:R-:W-:Y:S01]  /*8250*/  IMAD.MOV.U32 R2, RZ, RZ, R40 ;  /* 0x000000ffff027224 */ /* 0x000fe200078e0028 */
[----:B------:R-:W-:Y:S01]  /*8260*/  ISETP.GE.AND P2, PT, R36, UR4, PT ;  /* 0x0000000424007c0c */ /* 0x000fe2000bf46270 */
[----:B------:R-:W-:Y:S02]  /*8270*/  IMAD.MOV.U32 R3, RZ, RZ, R45 ;  /* 0x000000ffff037224 */ /* 0x000fe400078e002d */
[----:B------:R-:W-:-:S02]  /*8280*/  IMAD R17, R20, UR7, R17 ;  /* 0x0000000714117c24 */ /* 0x000fc4000f8e0211 */
[----:B------:R-:W-:Y:S01]  /*8290*/  IMAD.WIDE.U32 R2, R20, UR6, R2 ;  /* 0x0000000614027c25 */ /* 0x000fe2000f8e0002 */
[----:B------:R-:W-:-:S03]  /*82a0*/  ULDC.64 UR6, c[0x0][0xa80] ;  /* 0x0002a00000067ab9 */ /* 0x000fc60000000a00 */
[----:B------:R-:W-:Y:S01]  /*82b0*/  IMAD.IADD R3, R3, 0x1, R17 ;  /* 0x0000000103037824 */ /* 0x000fe200078e0211 */
[----:B------:R-:W-:-:S04]  /*82c0*/  LEA R42, P4, R2, UR6, 0x1 ;  /* 0x00000006022a7c11 */ /* 0x000fc8000f8808ff */
[----:B------:R-:W-:-:S05]  /*82d0*/  LEA.HI.X R43, R2, UR7, R3, 0x1, P4 ;  /* 0x00000007022b7c11 */ /* 0x000fca000a0f0c03 */
[----:B-----5:R1:W-:Y:S04]  /*82e0*/  @!P0 STG.E.128 desc[UR54][R42.64], R24 ;  /* 0x000000182a008986 */ /* 0x0203e8000c101d36 */
[----:B------:R1:W-:Y:S04]  /*82f0*/  @!P1 STG.E.128 desc[UR54][R42.64+0x40], R28 ;  /* 0x0000401c2a009986 */ /* 0x0003e8000c101d36 */
[----:B------:R1:W-:Y:S02]  /*8300*/  @!P2 STG.E.128 desc[UR54][R42.64+0x80], R32 ;  /* 0x000080202a00a986 */ /* 0x0003e4000c101d36 */
.L_x_152:
[----:B------:R-:W-:Y:S05]  /*8310*/  BSYNC B1 ;  /* 0x0000000000017941 */ /* 0x000fea0003800000 */
.L_x_151:
[----:B------:R-:W-:Y:S05]  /*8320*/  @P3 BRA `(.L_x_153) ;  /* 0x00000008005c3947 */ /* 0x000fea0003800000 */
[----:B------:R-:W-:Y:S01]  /*8330*/  IADD3 R17, P0, R20, 0x60, RZ ;  /* 0x0000006014117810 */ /* 0x000fe20007f1e0ff */
[----:B------:R-:W-:Y:S01]  /*8340*/  ULDC.64 UR6, c[0x0][0xad8] ;  /* 0x0002b60000067ab9 */ /* 0x000fe20000000a00 */
[----:B------:R-:W-:Y:S01]  /*8350*/  IMAD.MOV.U32 R2, RZ, RZ, R40 ;  /* 0x000000ffff027224 */ /* 0x000fe200078e0028 */
[----:B------:R-:W-:Y:S01]  /*8360*/  ULDC UR4, c[0x0][0xa8c] ;  /* 0x0002a30000047ab9 */ /* 0x000fe20000000800 */
[----:B------:R-:W-:Y:S01]  /*8370*/  IMAD.MOV.U32 R3, RZ, RZ, R45 ;  /* 0x000000ffff037224 */ /* 0x000fe200078e002d */
[C---:B------:R-:W-:Y:S01]  /*8380*/  ISETP.GE.AND P1, PT, R16.reuse, UR4, PT ;  /* 0x0000000410007c0c */ /* 0x040fe2000bf26270 */
[----:B------:R-:W-:Y:S02]  /*8390*/  IMAD.X R20, RZ, RZ, R21, P0 ;  /* 0x000000ffff147224 */ /* 0x000fe400000e0615 */
[----:B0-----:R-:W-:Y:S02]  /*83a0*/  VIADD R0, R16, 0x20 ;  /* 0x0000002010007836 */ /* 0x001fe40000000000 */
[----:B------:R-:W-:-:S02]  /*83b0*/  IMAD R20, R20, UR6, RZ ;  /* 0x0000000614147c24 */ /* 0x000fc4000f8e02ff */
[----:B------:R-:W-:Y:S01]  /*83c0*/  IMAD.WIDE.U32 R2, R17, UR6, R2 ;  /* 0x0000000611027c25 */ /* 0x000fe2000f8e0002 */
[----:B------:R-:W-:-:S03]  /*83d0*/  ISETP.GE.AND P2, PT, R0, UR4, PT ;  /* 0x0000000400007c0c */ /* 0x000fc6000bf46270 */
[----:B------:R-:W-:Y:S01]  /*83e0*/  IMAD R17, R17, UR7, R20 ;  /* 0x0000000711117c24 */ /* 0x000fe2000f8e0214 */
[----:B------:R-:W-:Y:S01]  /*83f0*/  ULDC.64 UR6, c[0x0][0xa80] ;  /* 0x0002a00000067ab9 */ /* 0x000fe20000000a00 */
[----:B------:R-:W-:Y:S01]  /*8400*/  VIADD R0, R16, 0x40 ;  /* 0x0000004010007836 */ /* 0x000fe20000000000 */
[----:B------:R-:W-:Y:S01]  /*8410*/  LEA R20, P0, R2, UR6, 0x1 ;  /* 0x0000000602147c11 */ /* 0x000fe2000f8008ff */
[----:B------:R-:W-:-:S05]  /*8420*/  IMAD.IADD R3, R3, 0x1, R17 ;  /* 0x0000000103037824 */ /* 0x000fca00078e0211 */
[----:B------:R-:W-:Y:S02]  /*8430*/  LEA.HI.X R21, R2, UR7, R3, 0x1, P0 ;  /* 0x0000000702157c11 */ /* 0x000fe400080f0c03 */
[----:B------:R-:W-:-:S03]  /*8440*/  ISETP.GE.AND P0, PT, R0, UR4, PT ;  /* 0x0000000400007c0c */ /* 0x000fc6000bf06270 */
[----:B-----5:R2:W-:Y:S04]  /*8450*/  @!P1 STG.E.128 desc[UR54][R20.64], R4 ;  /* 0x0000000414009986 */ /* 0x0205e8000c101d36 */
[----:B------:R2:W-:Y:S06]  /*8460*/  @!P2 STG.E.128 desc[UR54][R20.64+0x40], R8 ;  /* 0x000040081400a986 */ /* 0x0005ec000c101d36 */
[----:B------:R-:W-:Y:S05]  /*8470*/  @P0 BRA `(.L_x_153) ;  /* 0x0000000800080947 */ /* 0x000fea0003800000 */
[----:B------:R3:W-:Y:S01]  /*8480*/  STG.E.128 desc[UR54][R20.64+0x80], R12 ;  /* 0x0000800c14007986 */ /* 0x0007e2000c101d36 */
[----:B------:R-:W-:Y:S05]  /*8490*/  BRA `(.L_x_153) ;  /* 0x0000000800007947 */ /* 0x000fea0003800000 */
.L_x_149:
[----:B------:R-:W-:Y:S01]  /*84a0*/  ULDC.64 UR6, c[0x0][0xbd8] ;  /* 0x0002f60000067ab9 */ /* 0x000fe20000000a00 */
[----:B------:R-:W-:Y:S01]  /*84b0*/  IMAD.MOV.U32 R7, RZ, RZ, RZ ;  /* 0x000000ffff077224 */ /* 0x000fe200078e00ff */
[----:B------:R-:W-:Y:S02]  /*84c0*/  UISETP.NE.U32.AND UP0, UPT, UR6, URZ, UPT ;  /* 0x0000003f0600728c */ /* 0x000fe4000bf05070 */
[----:B------:R-:W-:Y:S02]  /*84d0*/  ULEA UR6, UP1, UR40, UR6, 0x2 ;  /* 0x0000000628067291 */ /* 0x000fe4000f82103f */
[----:B------:R-:W-:Y:S02]  /*84e0*/  UISETP.NE.AND.EX UP0, UPT, UR7, URZ, UPT, UP0 ;  /* 0x0000003f0700728c */ /* 0x000fe4000bf05300 */
[----:B------:R-:W-:Y:S02]  /*84f0*/  ULEA.HI.X UR7, UR40, UR7, UR39, 0x2, UP1 ;  /* 0x0000000728077291 */ /* 0x000fe400088f1427 */
[----:B------:R-:W-:Y:S01]  /*8500*/  IMAD.U32 R2, RZ, RZ, UR6 ;  /* 0x00000006ff027e24 */ /* 0x000fe2000f8e00ff */
[----:B------:R-:W0:Y:S01]  /*8510*/  LDC R0, c[0x0][0xa88] ;  /* 0x0002a200ff007b82 */ /* 0x000e220000000800 */
[----:B------:R-:W-:-:S02]  /*8520*/  PLOP3.LUT P1, PT, PT, PT, UP0, 0x80, 0x0 ;  /* 0x000000000000781c */ /* 0x000fc40003f2f008 */
[----:B------:R-:W-:Y:S01]  /*8530*/  IMAD.U32 R3, RZ, RZ, UR7 ;  /* 0x00000007ff037e24 */ /* 0x000fe2000f8e00ff */
[----:B------:R-:W-:Y:S02]  /*8540*/  ULDC.64 UR6, c[0x0][0xbe0] ;  /* 0x0002f80000067ab9 */ /* 0x000fe40000000a00 */
[----:B------:R-:W-:-:S04]  /*8550*/  UISETP.NE.U32.AND UP1, UPT, UR6, URZ, UPT ;  /* 0x0000003f0600728c */ /* 0x000fc8000bf25070 */
[----:B------:R-:W-:-:S04]  /*8560*/  UISETP.NE.AND.EX UP1, UPT, UR7, URZ, UPT, UP1 ;  /* 0x0000003f0700728c */ /* 0x000fc8000bf25310 */
[----:B------:R1:W5:Y:S02]  /*8570*/  @P1 LDG.E R7, desc[UR54][R2.64] ;  /* 0x0000003602071981 */ /* 0x000364000c1e1900 */
[----:B------:R-:W-:-:S05]  /*8580*/  PLOP3.LUT P2, PT, PT, PT, UP1, 0x80, 0x0 ;  /* 0x000000000000781c */ /* 0x000fca0003f4f018 */
[----:B------:R-:W-:Y:S02]  /*8590*/  @UP1 ULDC.64 UR6, c[0x0][0xbe0] ;  /* 0x0002f80000061ab9 */ /* 0x000fe40000000a00 */
[----:B------:R-:W-:-:S06]  /*85a0*/  @UP1 UIMAD.WIDE UR6, UR40, 0x4, UR6 ;  /* 0x00000004280618a5 */ /* 0x000fcc000f8e0206 */
[----:B------:R-:W-:Y:S02]  /*85b0*/  IMAD.U32 R4, RZ, RZ, UR6 ;  /* 0x00000006ff047e24 */ /* 0x000fe4000f8e00ff */
[----:B------:R-:W-:-:S05]  /*85c0*/  IMAD.U32 R5, RZ, RZ, UR7 ;  /* 0x00000007ff057e24 */ /* 0x000fca000f8e00ff */
[----:B0-----:R1:W5:Y:S01]  /*85d0*/  @P2 LDG.E R0, desc[UR54][R4.64] ;  /* 0x0000003604002981 */ /* 0x001362000c1e1900 */
[----:B------:R-:W-:Y:S01]  /*85e0*/  ISETP.GT.AND P0, PT, R155, 0xbf, PT ;  /* 0x000000bf9b00780c */ /* 0x000fe20003f04270 */
[----:B------:R-:W-:-:S12]  /*85f0*/  @P2 BRA `(.L_x_154) ;  /* 0x0000000000102947 */ /* 0x000fd80003800000 */
[----:B------:R-:W-:Y:S05]  /*8600*/  @!P1 BRA `(.L_x_154) ;  /* 0x00000000000c9947 */ /* 0x000fea0003800000 */
[----:B-1----:R-:W2:Y:S04]  /*8610*/  LDG.E R5, desc[UR54][R2.64] ;  /* 0x0000003602057981 */ /* 0x002ea8000c1e1900 */
[----:B-----5:R-:W2:Y:S02]  /*8620*/  LDG.E R0, desc[UR54][R2.64+0x4] ;  /* 0x0000043602007981 */ /* 0x020ea4000c1e1900 */
[----:B--2---:R-:W-:-:S07]  /*8630*/  IMAD.IADD R0, R0, 0x1, -R5 ;  /* 0x0000000100007824 */ /* 0x004fce00078e0a05 */
.L_x_154:
[----:B------:R-:W-:Y:S01]  /*8640*/  USHF.R.S32.HI UR7, URZ, 0x1f, UR42 ;  /* 0x0000001f3f077899 */ /* 0x000fe2000801142a */
[----:B------:R-:W-:Y:S01]  /*8650*/  BSSY B1, `(.L_x_155) ;  /* 0x000001e000017945 */ /* 0x000fe20003800000 */
[----:B------:R-:W-:Y:S01]  /*8660*/  USEL UR40, UR40, URZ, !UP0 ;  /* 0x0000003f28287287 */ /* 0x000fe2000c000000 */
[----:B------:R-:W-:Y:S01]  /*8670*/  SHF.R.S32.HI R9, RZ, 0x1f, R16 ;  /* 0x0000001fff097819 */ /* 0x000fe20000011410 */
[----:B------:R-:W-:Y:S01]  /*8680*/  USEL UR39, UR39, URZ, !UP0 ;  /* 0x0000003f27277287 */ /* 0x000fe2000c000000 */
[----:B-----5:R-:W-:Y:S01]  /*8690*/  SHF.R.S32.HI R6, RZ, 0x1f, R7 ;  /* 0x0000001fff067819 */ /* 0x020fe20000011407 */
[----:B------:R-:W-:Y:S10]  /*86a0*/  @P0 BRA `(.L_x_156) ;  /* 0x0000000000600947 */ /* 0x000ff40003800000 */
[----:B-1----:R-:W0:Y:S02]  /*86b0*/  S2R R2, SR_TID.X ;  /* 0x0000000000027919 */ /* 0x002e240000002100 */
[----:B0-----:R-:W-:-:S04]  /*86c0*/  IMAD R2, R17, 0xc0, R2 ;  /* 0x000000c011027824 */ /* 0x001fc800078e0202 */
[----:B------:R-:W-:-:S05]  /*86d0*/  VIADD R3, R2, 0xffffff80 ;  /* 0xffffff8002037836 */ /* 0x000fca0000000000 */
[----:B------:R-:W-:-:S13]  /*86e0*/  ISETP.GE.AND P0, PT, R3, R0, PT ;  /* 0x000000000300720c */ /* 0x000fda0003f06270 */
[----:B------:R-:W-:Y:S05]  /*86f0*/  @P0 BRA `(.L_x_156) ;  /* 0x00000000004c0947 */ /* 0x000fea0003800000 */
[C---:B------:R-:W-:Y:S01]  /*8700*/  IADD3 R2, P0, R3.reuse, R7, RZ ;  /* 0x0000000703027210 */ /* 0x040fe20007f1e0ff */
[----:B------:R-:W-:Y:S02]  /*8710*/  ULDC.64 UR8, c[0x0][0xb70] ;  /* 0x0002dc0000087ab9 */ /* 0x000fe40000000a00 */
[----:B------:R-:W-:Y:S01]  /*8720*/  UIMAD UR4, UR7, UR8, URZ ;  /* 0x00000008070472a4 */ /* 0x000fe2000f8e023f */
[----:B------:R-:W-:Y:S01]  /*8730*/  LEA.HI.X.SX32 R3, R3, R6, 0x1, P0 ;  /* 0x0000000603037211 */ /* 0x000fe200000f0eff */
[----:B------:R-:W-:Y:S02]  /*8740*/  IMAD.U32 R5, RZ, RZ, UR8 ;  /* 0x00000008ff057e24 */ /* 0x000fe4000f8e00ff */
[----:B------:R-:W-:Y:S02]  /*8750*/  UIMAD UR4, UR42, UR9, UR4 ;  /* 0x000000092a0472a4 */ /* 0x000fe4000f8e0204 */
[----:B------:R-:W-:Y:S01]  /*8760*/  IMAD.WIDE.U32 R2, R5, UR42, R2 ;  /* 0x0000002a05027c25 */ /* 0x000fe2000f8e0002 */
[----:B------:R-:W-:-:S02]  /*8770*/  ULDC.64 UR8, c[0x0][0xb78] ;  /* 0x0002de0000087ab9 */ /* 0x000fc40000000a00 */
[----:B------:R-:W-:Y:S01]  /*8780*/  UIMAD UR6, UR39, UR8, URZ ;  /* 0x00000008270672a4 */ /* 0x000fe2000f8e023f */
[----:B------:R-:W-:Y:S02]  /*8790*/  VIADD R3, R3, UR4 ;  /* 0x0000000403037c36 */ /* 0x000fe40008000000 */
[----:B------:R-:W-:Y:S01]  /*87a0*/  IMAD.U32 R5, RZ, RZ, UR8 ;  /* 0x00000008ff057e24 */ /* 0x000fe2000f8e00ff */
[----:B------:R-:W-:-:S03]  /*87b0*/  UIMAD UR6, UR40, UR9, UR6 ;  /* 0x00000009280672a4 */ /* 0x000fc6000f8e0206 */
[----:B------:R-:W-:Y:S01]  /*87c0*/  IMAD.WIDE.U32 R2, R5, UR40, R2 ;  /* 0x0000002805027c25 */ /* 0x000fe2000f8e0002 */
[----:B------:R-:W-:-:S03]  /*87d0*/  ULDC.64 UR8, c[0x0][0xb40] ;  /* 0x0002d00000087ab9 */ /* 0x000fc60000000a00 */
[----:B------:R-:W-:Y:S01]  /*87e0*/  VIADD R3, R3, UR6 ;  /* 0x0000000603037c36 */ /* 0x000fe20008000000 */
[----:B------:R-:W-:-:S04]  /*87f0*/  LEA R4, P0, R2, UR8, 0x2 ;  /* 0x0000000802047c11 */ /* 0x000fc8000f8010ff */
[----:B------:R-:W-:Y:S01]  /*8800*/  LEA.HI.X R5, R2, UR9, R3, 0x2, P0 ;  /* 0x0000000902057c11 */ /* 0x000fe200080f1403 */
[----:B------:R-:W-:-:S05]  /*8810*/  IMAD.MOV.U32 R3, RZ, RZ, -0x800000 ;  /* 0xff800000ff037424 */ /* 0x000fca00078e00ff */
[----:B------:R0:W-:Y:S03]  /*8820*/  STG.E desc[UR54][R4.64], R3 ;  /* 0x0000000304007986 */ /* 0x0001e6000c101936 */
.L_x_156:
[----:B------:R-:W-:Y:S05]  /*8830*/  BSYNC B1 ;  /* 0x0000000000017941 */ /* 0x000fea0003800000 */
.L_x_155:
[----:B------:R-:W-:Y:S01]  /*8840*/  ULDC.64 UR8, c[0x0][0xaa0] ;  /* 0x0002a80000087ab9 */ /* 0x000fe20000000a00 */
[----:B-1----:R-:W-:Y:S01]  /*8850*/  IMAD.MOV.U32 R2, RZ, RZ, R16 ;  /* 0x000000ffff027224 */ /* 0x002fe200078e0010 */
[----:B------:R-:W-:Y:S01]  /*8860*/  BSSY B1, `(.L_x_157) ;  /* 0x000002d000017945 */ /* 0x000fe20003800000 */
[----:B0-----:R-:W-:Y:S02]  /*8870*/  IMAD.MOV.U32 R3, RZ, RZ, R9 ;  /* 0x000000ffff037224 */ /* 0x001fe400078e0009 */
[----:B------:R-:W-:Y:S02]  /*8880*/  IMAD R4, R6, UR8, RZ ;  /* 0x0000000806047c24 */ /* 0x000fe4000f8e02ff */
[----:B------:R-:W-:-:S04]  /*8890*/  IMAD.WIDE.U32 R2, R7, UR8, R2 ;  /* 0x0000000807027c25 */ /* 0x000fc8000f8e0002 */
[----:B------:R-:W-:Y:S01]  /*88a0*/  IMAD R7, R7, UR9, R4 ;  /* 0x0000000907077c24 */ /* 0x000fe2000f8e0204 */
[----:B------:R-:W-:Y:S01]  /*88b0*/  ULDC.64 UR8, c[0x0][0xae0] ;  /* 0x0002b80000087ab9 */ /* 0x000fe20000000a00 */
[--C-:B------:R-:W-:Y:S01]  /*88c0*/  IMAD.MOV.U32 R6, RZ, RZ, R18.reuse ;  /* 0x000000ffff067224 */ /* 0x100fe200078e0012 */
[----:B------:R-:W-:Y:S01]  /*88d0*/  UIMAD UR4, UR7, UR8, URZ ;  /* 0x00000008070472a4 */ /* 0x000fe2000f8e023f */
[----:B------:R-:W-:Y:S01]  /*88e0*/  IMAD.IADD R3, R3, 0x1, R7 ;  /* 0x0000000103037824 */ /* 0x000fe200078e0207 */
[----:B------:R-:W-:Y:S01]  /*88f0*/  SHF.R.S32.HI R7, RZ, 0x1f, R18 ;  /* 0x0000001fff077819 */ /* 0x000fe20000011412 */
[----:B------:R-:W-:Y:S01]  /*8900*/  IMAD.U32 R5, RZ, RZ, UR8 ;  /* 0x00000008ff057e24 */ /* 0x000fe2000f8e00ff */
[----:B------:R-:W-:Y:S01]  /*8910*/  UIMAD UR4, UR42, UR9, UR4 ;  /* 0x000000092a0472a4 */ /* 0x000fe2000f8e0204 */
[----:B------:R-:W-:Y:S02]  /*8920*/  ULDC.64 UR6, c[0x0][0xae8] ;  /* 0x0002ba0000067ab9 */ /* 0x000fe40000000a00 */
[----:B------:R-:W-:-:S04]  /*8930*/  IMAD.WIDE.U32 R2, R5, UR42, R2 ;  /* 0x0000002a05027c25 */ /* 0x000fc8000f8e0002 */
[----:B------:R-:W-:Y:S02]  /*8940*/  IMAD R5, R17, -0xc0, R0 ;  /* 0xffffff4011057824 */ /* 0x000fe400078e0200 */
[----:B------:R-:W-:Y:S01]  /*8950*/  VIADD R3, R3, UR4 ;  /* 0x0000000403037c36 */ /* 0x000fe20008000000 */
[----:B------:R-:W-:Y:S01]  /*8960*/  UIMAD UR4, UR39, UR6, URZ ;  /* 0x00000006270472a4 */ /* 0x000fe2000f8e023f */
[C---:B------:R-:W-:Y:S01]  /*8970*/  VIADD R0, R18.reuse, 0x60 ;  /* 0x0000006012007836 */ /* 0x040fe20000000000 */
[-C--:B------:R-:W-:Y:S01]  /*8980*/  ISETP.GE.AND P0, PT, R18, R5.reuse, PT ;  /* 0x000000051200720c */ /* 0x080fe20003f06270 */
[----:B------:R-:W-:Y:S01]  /*8990*/  IMAD.U32 R9, RZ, RZ, UR6 ;  /* 0x00000006ff097e24 */ /* 0x000fe2000f8e00ff */
[----:B------:R-:W-:Y:S01]  /*89a0*/  UIMAD UR4, UR40, UR7, UR4 ;  /* 0x00000007280472a4 */ /* 0x000fe2000f8e0204 */
[----:B------:R-:W-:Y:S01]  /*89b0*/  IMAD.WIDE R6, R17, 0xc0, R6 ;  /* 0x000000c011067825 */ /* 0x000fe200078e0206 */
[----:B------:R-:W-:-:S03]  /*89c0*/  ISETP.GE.AND P1, PT, R0, R5, PT ;  /* 0x000000050000720c */ /* 0x000fc60003f26270 */
[----:B------:R-:W-:-:S04]  /*89d0*/  IMAD.WIDE.U32 R4, R9, UR40, R2 ;  /* 0x0000002809047c25 */ /* 0x000fc8000f8e0002 */
[----:B------:R-:W-:Y:S02]  /*89e0*/  VIADD R11, R5, UR4 ;  /* 0x00000004050b7c36 */ /* 0x000fe40008000000 */
[----:B------:R-:W-:Y:S05]  /*89f0*/  @P0 BRA `(.L_x_158) ;  /* 0x00000000004c0947 */ /* 0x000fea0003800000 */
[----:B------:R-:W-:Y:S01]  /*8a00*/  ULDC.64 UR6, c[0x0][0xad8] ;  /* 0x0002b60000067ab9 */ /* 0x000fe20000000a00 */
[C---:B------:R-:W-:Y:S01]  /*8a10*/  VIADD R0, R16.reuse, 0x20 ;  /* 0x0000002010007836 */ /* 0x040fe20000000000 */
        /* <DEDUP_REMOVED lines=14> */
[----:B------:R0:W-:Y:S04]  /*8b00*/  @!P2 STG.E.128 desc[UR54][R8.64], RZ ;  /* 0x000000ff0800a986 */ /* 0x0001e8000c101d36 */
[----:B------:R0:W-:Y:S04]  /*8b10*/  @!P3 STG.E.128 desc[UR54][R8.64+0x40], RZ ;  /* 0x000040ff0800b986 */ /* 0x0001e8000c101d36 */
[----:B------:R0:W-:Y:S02]  /*8b20*/  @!P4 STG.E.128 desc[UR54][R8.64+0x80], RZ ;  /* 0x000080ff0800c986 */ /* 0x0001e4000c101d36 */
.L_x_158:
[----:B------:R-:W-:Y:S05]  /*8b30*/  BSYNC B1 ;  /* 0x0000000000017941 */ /* 0x000fea0003800000 */
.L_x_157:
[----:B------:R-:W-:Y:S05]  /*8b40*/  @P1 BRA `(.L_x_153) ;  /* 0x0000000000541947 */ /* 0x000fea0003800000 */
[----:B------:R-:W-:Y:S01]  /*8b50*/  IADD3 R5, P0, R6, 0x60, RZ ;  /* 0x0000006006057810 */ /* 0x000fe20007f1e0ff */
[C---:B------:R-:W-:Y:S01]  /*8b60*/  VIADD R0, R16.reuse, 0x20 ;  /* 0x0000002010007836 */ /* 0x040fe20000000000 */
[----:B------:R-:W-:Y:S01]  /*8b70*/  ULDC UR4, c[0x0][0xa8c] ;  /* 0x0002a30000047ab9 */ /* 0x000fe20000000800 */
[----:B------:R-:W-:Y:S01]  /*8b80*/  ULDC.64 UR6, c[0x0][0xad8] ;  /* 0x0002b60000067ab9 */ /* 0x000fe20000000a00 */
[----:B------:R-:W-:Y:S01]  /*8b90*/  IMAD.MOV.U32 R2, RZ, RZ, R4 ;  /* 0x000000ffff027224 */ /* 0x000fe200078e0004 */
[----:B------:R-:W-:Y:S01]  /*8ba0*/  ISETP.GE.AND P1, PT, R16, UR4, PT ;  /* 0x0000000410007c0c */ /* 0x000fe2000bf26270 */
[----:B------:R-:W-:Y:S01]  /*8bb0*/  IMAD.X R6, RZ, RZ, R7, P0 ;  /* 0x000000ffff067224 */ /* 0x000fe200000e0607 */
[----:B------:R-:W-:Y:S01]  /*8bc0*/  ISETP.GE.AND P2, PT, R0, UR4, PT ;  /* 0x0000000400007c0c */ /* 0x000fe2000bf46270 */
[----:B------:R-:W-:Y:S02]  /*8bd0*/  IMAD.MOV.U32 R3, RZ, RZ, R11 ;  /* 0x000000ffff037224 */ /* 0x000fe400078e000b */
[----:B------:R-:W-:-:S02]  /*8be0*/  IMAD R6, R6, UR6, RZ ;  /* 0x0000000606067c24 */ /* 0x000fc4000f8e02ff */
[----:B------:R-:W-:Y:S02]  /*8bf0*/  VIADD R0, R16, 0x40 ;  /* 0x0000004010007836 */ /* 0x000fe40000000000 */
[----:B------:R-:W-:-:S03]  /*8c00*/  IMAD.WIDE.U32 R2, R5, UR6, R2 ;  /* 0x0000000605027c25 */ /* 0x000fc6000f8e0002 */
[----:B------:R-:W-:Y:S01]  /*8c10*/  ISETP.GE.AND P3, PT, R0, UR4, PT ;  /* 0x0000000400007c0c */ /* 0x000fe2000bf66270 */
[----:B------:R-:W-:Y:S01]  /*8c20*/  IMAD R5, R5, UR7, R6 ;  /* 0x0000000705057c24 */ /* 0x000fe2000f8e0206 */
[----:B------:R-:W-:Y:S02]  /*8c30*/  ULDC.64 UR6, c[0x0][0xa80] ;  /* 0x0002a00000067ab9 */ /* 0x000fe40000000a00 */
[----:B------:R-:W-:Y:S01]  /*8c40*/  LEA R4, P0, R2, UR6, 0x1 ;  /* 0x0000000602047c11 */ /* 0x000fe2000f8008ff */
[----:B------:R-:W-:-:S05]  /*8c50*/  IMAD.IADD R3, R3, 0x1, R5 ;  /* 0x0000000103037824 */ /* 0x000fca00078e0205 */
[----:B------:R-:W-:-:S05]  /*8c60*/  LEA.HI.X R5, R2, UR7, R3, 0x1, P0 ;  /* 0x0000000702057c11 */ /* 0x000fca00080f0c03 */
[----:B------:R4:W-:Y:S04]  /*8c70*/  @!P1 STG.E.128 desc[UR54][R4.64], RZ ;  /* 0x000000ff04009986 */ /* 0x0009e8000c101d36 */
[----:B------:R4:W-:Y:S04]  /*8c80*/  @!P2 STG.E.128 desc[UR54][R4.64+0x40], RZ ;  /* 0x000040ff0400a986 */ /* 0x0009e8000c101d36 */
[----:B------:R4:W-:Y:S02]  /*8c90*/  @!P3 STG.E.128 desc[UR54][R4.64+0x80], RZ ;  /* 0x000080ff0400b986 */ /* 0x0009e4000c101d36 */
.L_x_153:
[----:B------:R-:W-:Y:S05]  /*8ca0*/  BSYNC B0 ;  /* 0x0000000000007941 */ /* 0x000fea0003800000 */
.L_x_148:
[----:B------:R-:W-:Y:S02]  /*8cb0*/  ULDC UR4, c[0x0][0xc14] ;  /* 0x0003050000047ab9 */ /* 0x000fe40000000800 */
[----:B------:R-:W-:-:S13]  /*8cc0*/  ISETP.GE.AND P0, PT, R39, UR4, PT ;  /* 0x0000000427007c0c */ /* 0x000fda000bf06270 */
[----:B------:R-:W-:Y:S05]  /*8cd0*/  @!P0 BRA `(.L_x_159) ;  /* 0xffffff8000248947 */ /* 0x000fea000383ffff */
[----:B------:R-:W-:Y:S05]  /*8ce0*/  EXIT ;  /* 0x000000000000794d */ /* 0x000fea0003800000 */
.L_x_122:
[----:B------:R-:W-:-:S08]  /*8cf0*/  NOP ;  /* 0x0000000000007918 */ /* 0x000fd00000000000 */
[----:B------:R-:W0:-:S00]  /*8d00*/  USETMAXREG.DEALLOC.CTAPOOL 0x20 ;  /* 0x00000020000079c8 */ /* 0x000e0000080e0500 */
[----:B0-----:R-:W-:Y:S01]  /*8d10*/  LOP3.LUT R2, R0, 0x3, RZ, 0xc0, !PT ;  /* 0x0000000300027812 */ /* 0x001fe200078ec0ff */
[----:B------:R-:W-:-:S05]  /*8d20*/  IMAD.MOV.U32 R4, RZ, RZ, RZ ;  /* 0x000000ffff047224 */ /* 0x000fca00078e00ff */
[----:B------:R-:W0:Y:S02]  /*8d30*/  SHFL.IDX PT, R2, R2, RZ, 0x1f ;  /* 0x00001fff02027589 */ /* 0x000e2400000e0000 */
[----:B0-----:R-:W-:-:S04]  /*8d40*/  ISETP.NE.AND P0, PT, R2, RZ, PT ;  /* 0x000000ff0200720c */ /* 0x001fc80003f05270 */
[----:B------:R-:W-:-:S05]  /*8d50*/  P2R R2, PR, RZ, 0x1 ;  /* 0x00000001ff027803 */ /* 0x000fca0000000000 */
[----:B------:R0:W-:Y:S04]  /*8d60*/  STL [R1], R2 ;  /* 0x0000000201007387 */ /* 0x0001e80000100800 */
[----:B------:R-:W-:Y:S05]  /*8d70*/  @!P0 BRA `(.L_x_160) ;  /* 0x0000000000248947 */ /* 0x000fea0003800000 */
[----:B------:R-:W1:Y:S08]  /*8d80*/  S2UR UR5, SR_CgaCtaId ;  /* 0x00000000000579c3 */ /* 0x000e700000008800 */
[----:B------:R-:W-:Y:S06]  /*8d90*/  BAR.SYNC.DEFER_BLOCKING 0x5, 0x200 ;  /* 0x0148000000007b1d */ /* 0x000fec0000010000 */
[----:B------:R-:W-:-:S02]  /*8da0*/  UMOV UR4, 0x400 ;  /* 0x0000040000047882 */ /* 0x000fc40000000000 */
[----:B-1----:R-:W-:-:S09]  /*8db0*/  ULEA UR4, UR5, UR4, 0x18 ;  /* 0x0000000405047291 */ /* 0x002fd2000f8ec03f */
[----:B------:R-:W1:Y:S02]  /*8dc0*/  LDS.128 R24, [UR4+0x19cd0] ;  /* 0x019cd004ff187984 */ /* 0x000e640008000c00 */
[----:B-1----:R-:W-:Y:S02]  /*8dd0*/  R2UR UR51, R27 ;  /* 0x000000001b3372ca */ /* 0x002fe400000e0000 */
[----:B------:R-:W-:Y:S01]  /*8de0*/  R2UR UR38, R26 ;  /* 0x000000001a2672ca */ /* 0x000fe200000e0000 */
[----:B------:R-:W-:Y:S06]  /*8df0*/  BAR.ARV 0x4, 0x200 ;  /* 0x0108000000007b1d */ /* 0x000fec0000002000 */
[----:B------:R-:W-:Y:S08]  /*8e00*/  BRA `(.L_x_161) ;  /* 0x0000000800187947 */ /* 0x000ff00003800000 */
.L_x_160:
[----:B0-----:R-:W0:Y:S01]  /*8e10*/  S2R R2, SR_TID.X ;  /* 0x0000000000027919 */ /* 0x001e220000002100 */
[----:B------:R-:W-:Y:S01]  /*8e20*/  ULDC UR4, c[0x0][0xc14] ;  /* 0x0003050000047ab9 */ /* 0x000fe20000000800 */
[----:B------:R-:W1:Y:S01]  /*8e30*/  LDC R9, c[0x0][0xc10] ;  /* 0x00030400ff097b82 */ /* 0x000e620000000800 */
[----:B0-----:R-:W-:-:S04]  /*8e40*/  LOP3.LUT R5, R2, 0x1f, RZ, 0xc0, !PT ;  /* 0x0000001f02057812 */ /* 0x001fc800078ec0ff */
[----:B------:R-:W-:-:S04]  /*8e50*/  ISETP.NE.AND P0, PT, R5, 0x1f, PT ;  /* 0x0000001f0500780c */ /* 0x000fc80003f05270 */
[----:B------:R-:W-:-:S13]  /*8e60*/  ISETP.GE.OR P1, PT, R5, UR4, !P0 ;  /* 0x0000000405007c0c */ /* 0x000fda000c726670 */
[----:B------:R-:W0:Y:S02]  /*8e70*/  @!P1 LDC.64 R2, c[0x0][0xc58] ;  /* 0x00031600ff029b82 */ /* 0x000e240000000a00 */
[----:B0-----:R-:W-:-:S05]  /*8e80*/  @!P1 IMAD.WIDE.U32 R2, R5, 0x4, R2 ;  /* 0x0000000405029825 */ /* 0x001fca00078e0002 */
[----:B------:R-:W2:Y:S01]  /*8e90*/  @!P1 LDG.E R4, desc[UR54][R2.64] ;  /* 0x0000003602049981 */ /* 0x000ea2000c1e1900 */
[C---:B------:R-:W-:Y:S01]  /*8ea0*/  ISETP.NE.AND P1, PT, R5.reuse, RZ, PT ;  /* 0x000000ff0500720c */ /* 0x040fe20003f25270 */
[----:B------:R-:W-:Y:S01]  /*8eb0*/  UMOV UR51, URZ ;  /* 0x0000003f00337c82 */ /* 0x000fe20008000000 */
[C---:B------:R-:W-:Y:S01]  /*8ec0*/  ISETP.GE.U32.AND P2, PT, R5.reuse, 0x2, PT ;  /* 0x000000020500780c */ /* 0x040fe20003f46070 */
[----:B------:R-:W-:Y:S01]  /*8ed0*/  IMAD.MOV.U32 R24, RZ, RZ, RZ ;  /* 0x000000ffff187224 */ /* 0x000fe200078e00ff */
[C---:B------:R-:W-:Y:S02]  /*8ee0*/  ISETP.GE.U32.AND P3, PT, R5.reuse, 0x4, PT ;  /* 0x000000040500780c */ /* 0x040fe40003f66070 */
[C---:B------:R-:W-:Y:S02]  /*8ef0*/  ISETP.GE.U32.AND P4, PT, R5.reuse, 0x8, PT ;  /* 0x000000080500780c */ /* 0x040fe40003f86070 */
[----:B------:R-:W-:Y:S01]  /*8f00*/  ISETP.GE.U32.AND P5, PT, R5, 0x10, PT ;  /* 0x000000100500780c */ /* 0x000fe20003fa6070 */
[----:B--2---:R-:W0:Y:S02]  /*8f10*/  SHFL.UP PT, R6, R4, 0x1, RZ ;  /* 0x0420000004067989 */ /* 0x004e2400000e00ff */
[----:B0-----:R-:W-:-:S05]  /*8f20*/  SEL R7, R6, RZ, P1 ;  /* 0x000000ff06077207 */ /* 0x001fca0000800000 */
[----:B------:R-:W-:-:S05]  /*8f30*/  IMAD.IADD R7, R4, 0x1, R7 ;  /* 0x0000000104077824 */ /* 0x000fca00078e0207 */
[----:B------:R-:W0:Y:S02]  /*8f40*/  SHFL.UP PT, R6, R7, 0x2, RZ ;  /* 0x0440000007067989 */ /* 0x000e2400000e00ff */
        /* <DEDUP_REMOVED lines=10> */
[----:B------:R-:W-:Y:S02]  /*8ff0*/  IMAD.IADD R8, R2, 0x1, R7 ;  /* 0x0000000102087824 */ /* 0x000fe400078e0207 */
[----:B------:R-:W0:Y:S03]  /*9000*/  S2R R7, SR_CTAID.X ;  /* 0x0000000000077919 */ /* 0x000e260000002500 */
[----:B------:R-:W1:Y:S02]  /*9010*/  SHFL.IDX PT, R6, R8, 0x1f, 0x1f ;  /* 0x03e01f0008067f89 */ /* 0x000e6400000e0000 */
[----:B-1----:R-:W-:-:S04]  /*9020*/  IMAD R6, R6, R9, RZ ;  /* 0x0000000906067224 */ /* 0x002fc800078e02ff */
[----:B------:R-:W-:Y:S01]  /*9030*/  IMAD.MOV.U32 R3, RZ, RZ, R6 ;  /* 0x000000ffff037224 */ /* 0x000fe200078e0006 */
[----:B0-----:R-:W-:-:S13]  /*9040*/  ISETP.GT.AND P6, PT, R6, R7, PT ;  /* 0x000000070600720c */ /* 0x001fda0003fc4270 */
[----:B------:R-:W-:Y:S05]  /*9050*/  @P6 BRA `(.L_x_162) ;  /* 0x0000000000a06947 */ /* 0x000fea0003800000 */
[----:B------:R-:W-:Y:S01]  /*9060*/  IMAD.MOV.U32 R6, RZ, RZ, R3 ;  /* 0x000000ffff067224 */ /* 0x000fe200078e0003 */
[----:B------:R-:W-:Y:S01]  /*9070*/  UMOV UR51, URZ ;  /* 0x0000003f00337c82 */ /* 0x000fe20008000000 */
[----:B------:R-:W-:Y:S01]  /*9080*/  ULDC UR6, c[0x0][0xc14] ;  /* 0x0003050000067ab9 */ /* 0x000fe20000000800 */
[----:B------:R-:W-:-:S05]  /*9090*/  ULDC UR5, c[0x0][0xc14] ;  /* 0x0003050000057ab9 */ /* 0x000fca0000000800 */
.L_x_166:
[----:B------:R-:W-:-:S03]  /*90a0*/  UIADD3 UR4, UR51, 0x1f, URZ ;  /* 0x0000001f33047890 */ /* 0x000fc6000fffe03f */
[----:B------:R-:W-:Y:S01]  /*90b0*/  UMOV UR51, UR5 ;  /* 0x0000000500337c82 */ /* 0x000fe20008000000 */
[----:B------:R-:W-:-:S06]  /*90c0*/  UISETP.GE.AND UP0, UPT, UR4, UR6, UPT ;  /* 0x000000060400728c */ /* 0x000fcc000bf06270 */
[----:B------:R-:W-:-:S13]  /*90d0*/  PLOP3.LUT P6, PT, PT, PT, UP0, 0x40, 0x0 ;  /* 0x000000000000781c */ /* 0x000fda0003fce808 */
[----:B------:R-:W-:Y:S05]  /*90e0*/  @!P6 BRA `(.L_x_163) ;  /* 0x000000040034e947 */ /* 0x000fea0003800000 */
[----:B------:R-:W-:Y:S01]  /*90f0*/  UMOV UR51, UR4 ;  /* 0x0000000400337c82 */ /* 0x000fe20008000000 */
[----:B------:R-:W-:Y:S01]  /*9100*/  BSSY B0, `(.L_x_164) ;  /* 0x0000008000007945 */ /* 0x000fe20003800000 */
[----:B------:R-:W-:Y:S02]  /*9110*/  VIADD R9, R5, UR51 ;  /* 0x0000003305097c36 */ /* 0x000fe40008000000 */
[----:B------:R-:W-:-:S03]  /*9120*/  IMAD.MOV.U32 R4, RZ, RZ, RZ ;  /* 0x000000ffff047224 */ /* 0x000fc600078e00ff */
[----:B------:R-:W-:-:S13]  /*9130*/  ISETP.GE.OR P6, PT, R9, UR6, !P0 ;  /* 0x0000000609007c0c */ /* 0x000fda000c7c6670 */
[----:B------:R-:W-:Y:S05]  /*9140*/  @P6 BRA `(.L_x_165) ;  /* 0x00000000000c6947 */ /* 0x000fea0003800000 */
[----:B------:R-:W0:Y:S02]  /*9150*/  LDC.64 R2, c[0x0][0xc58] ;  /* 0x00031600ff027b82 */ /* 0x000e240000000a00 */
[----:B0-----:R-:W-:-:S05]  /*9160*/  IMAD.WIDE R2, R9, 0x4, R2 ;  /* 0x0000000409027825 */ /* 0x001fca00078e0202 */
[----:B------:R0:W5:Y:S02]  /*9170*/  LDG.E R4, desc[UR54][R2.64] ;  /* 0x0000003602047981 */ /* 0x000164000c1e1900 */
.L_x_165:
[----:B------:R-:W-:Y:S05]  /*9180*/  BSYNC B0 ;  /* 0x0000000000007941 */ /* 0x000fea0003800000 */
.L_x_164:
[----:B0----5:R-:W0:Y:S02]  /*9190*/  SHFL.UP PT, R2, R4, 0x1, RZ ;  /* 0x0420000004027989 */ /* 0x021e2400000e00ff */
        /* <DEDUP_REMOVED lines=14> */
[----:B------:R-:W0:Y:S03]  /*9280*/  LDC R9, c[0x0][0xc10] ;  /* 0x00030400ff097b82 */ /* 0x000e260000000800 */
[----:B------:R-:W0:Y:S02]  /*9290*/  SHFL.IDX PT, R12, R8, 0x1f, 0x1f ;  /* 0x03e01f00080c7f89 */ /* 0x000e2400000e0000 */
[----:B0-----:R-:W-:-:S04]  /*92a0*/  IMAD R3, R12, R9, RZ ;  /* 0x000000090c037224 */ /* 0x001fc800078e02ff */
[----:B------:R-:W-:-:S05]  /*92b0*/  IMAD.IADD R6, R3, 0x1, R6 ;  /* 0x0000000103067824 */ /* 0x000fca00078e0206 */
[----:B------:R-:W-:-:S13]  /*92c0*/  ISETP.GT.AND P6, PT, R6, R7, PT ;  /* 0x000000070600720c */ /* 0x000fda0003fc4270 */
[----:B------:R-:W-:Y:S05]  /*92d0*/  @!P6 BRA `(.L_x_166) ;  /* 0xfffffffc0070e947 */ /* 0x000fea000383ffff */
.L_x_162:
[----:B------:R-:W-:-:S04]  /*92e0*/  IMAD.IADD R11, R6, 0x1, -R3 ;  /* 0x00000001060b7824 */ /* 0x000fc800078e0a03 */
[----:B------:R-:W-:-:S05]  /*92f0*/  IMAD R2, R8, R9, R11 ;  /* 0x0000000908027224 */ /* 0x000fca00078e020b */
[----:B------:R-:W-:-:S13]  /*9300*/  ISETP.GT.AND P0, PT, R2, R7, PT ;  /* 0x000000070200720c */ /* 0x000fda0003f04270 */
[----:B------:R-:W-:Y:S02]  /*9310*/  VOTEU.ANY UR5, UPT, !P0 ;  /* 0x0000000000057886 */ /* 0x000fe400040e0100 */
[----:B------:R-:W-:Y:S02]  /*9320*/  UPOPC UR4, UR5 ;  /* 0x00000005000472bf */ /* 0x000fe40008000000 */
[----:B------:R-:W-:-:S04]  /*9330*/  ISETP.NE.AND P0, PT, RZ, UR5, PT ;  /* 0x00000005ff007c0c */ /* 0x000fc8000bf05270 */
[----:B------:R-:W-:-:S05]  /*9340*/  IMAD.U32 R13, RZ, RZ, UR4 ;  /* 0x00000004ff0d7e24 */ /* 0x000fca000f8e00ff */
[----:B------:R-:W0:Y:S02]  /*9350*/  SHFL.IDX PT, R4, R4, R13, 0x1f ;  /* 0x00001f0d04047589 */ /* 0x000e2400000e0000 */
[----:B0-----:R-:W-:-:S04]  /*9360*/  IABS R6, R4 ;  /* 0x0000000400067213 */ /* 0x001fc80000000000 */
[----:B------:R-:W0:Y:S08]  /*9370*/  I2F.RP R10, R6 ;  /* 0x00000006000a7306 */ /* 0x000e300000209400 */
[----:B0-----:R-:W0:Y:S02]  /*9380*/  MUFU.RCP R10, R10 ;  /* 0x0000000a000a7308 */ /* 0x001e240000001000 */
[----:B0-----:R-:W-:-:S06]  /*9390*/  VIADD R2, R10, 0xffffffe ;  /* 0x0ffffffe0a027836 */ /* 0x001fcc0000000000 */
[----:B------:R0:W1:Y:S01]  /*93a0*/  F2I.FTZ.U32.TRUNC.NTZ R3, R2 ;  /* 0x0000000200037305 */ /* 0x000062000021f000 */
[----:B------:R-:W-:Y:S05]  /*93b0*/  @!P0 BRA `(.L_x_167) ;  /* 0x00000000000c8947 */ /* 0x000fea0003800000 */
[----:B------:R-:W-:-:S06]  /*93c0*/  UIADD3 UR5, UR4, -0x1, URZ ;  /* 0xffffffff04057890 */ /* 0x000fcc000fffe03f */
[----:B------:R-:W-:-:S05]  /*93d0*/  IMAD.U32 R13, RZ, RZ, UR5 ;  /* 0x00000005ff0d7e24 */ /* 0x000fca000f8e00ff */
[----:B------:R2:W3:Y:S02]  /*93e0*/  SHFL.IDX PT, R24, R8, R13, 0x1f ;  /* 0x00001f0d08187589 */ /* 0x0004e400000e0000 */
.L_x_167:
[----:B01----:R-:W-:Y:S01]  /*93f0*/  IMAD.MOV R2, RZ, RZ, -R3 ;  /* 0x000000ffff027224 */ /* 0x003fe200078e0a03 */
[----:B------:R-:W-:Y:S01]  /*9400*/  UIADD3 UR51, UR4, UR51, URZ ;  /* 0x0000003304337290 */ /* 0x000fe2000fffe03f */
[----:B---3--:R-:W-:Y:S02]  /*9410*/  IMAD R24, R24, R9, R11 ;  /* 0x0000000918187224 */ /* 0x008fe400078e020b */
[----:B------:R-:W-:Y:S01]  /*9420*/  IMAD.MOV.U32 R11, RZ, RZ, R2 ;  /* 0x000000ffff0b7224 */ /* 0x000fe200078e0002 */
[----:B------:R-:W-:Y:S01]  /*9430*/  IABS R2, R4 ;  /* 0x0000000400027213 */ /* 0x000fe20000000000 */
[----:B------:R-:W-:Y:S02]  /*9440*/  IMAD.IADD R9, R7, 0x1, -R24 ;  /* 0x0000000107097824 */ /* 0x000fe400078e0a18 */
[----:B------:R-:W-:Y:S02]  /*9450*/  IMAD R7, R11, R6, RZ ;  /* 0x000000060b077224 */ /* 0x000fe400078e02ff */
[----:B------:R-:W-:Y:S01]  /*9460*/  IMAD.MOV R10, RZ, RZ, -R2 ;  /* 0x000000ffff0a7224 */ /* 0x000fe200078e0a02 */
[----:B--2---:R-:W-:Y:S01]  /*9470*/  IABS R8, R9 ;  /* 0x0000000900087213 */ /* 0x004fe20000000000 */
[----:B------:R-:W-:-:S04]  /*9480*/  IMAD.MOV.U32 R2, RZ, RZ, RZ ;  /* 0x000000ffff027224 */ /* 0x000fc800078e00ff */
[----:B------:R-:W-:-:S04]  /*9490*/  IMAD.HI.U32 R2, R3, R7, R2 ;  /* 0x0000000703027227 */ /* 0x000fc800078e0002 */
[----:B------:R-:W-:Y:S02]  /*94a0*/  IMAD.MOV.U32 R3, RZ, RZ, R8 ;  /* 0x000000ffff037224 */ /* 0x000fe400078e0008 */
[----:B------:R-:W-:Y:S02]  /*94b0*/  IMAD.MOV.U32 R7, RZ, RZ, R10 ;  /* 0x000000ffff077224 */ /* 0x000fe400078e000a */
[----:B------:R-:W-:-:S04]  /*94c0*/  IMAD.HI.U32 R2, R2, R3, RZ ;  /* 0x0000000302027227 */ /* 0x000fc800078e00ff */
[----:B------:R-:W-:-:S05]  /*94d0*/  IMAD R3, R2, R7, R3 ;  /* 0x0000000702037224 */ /* 0x000fca00078e0203 */
[----:B------:R-:W-:-:S13]  /*94e0*/  ISETP.GT.U32.AND P1, PT, R6, R3, PT ;  /* 0x000000030600720c */ /* 0x000fda0003f24070 */
[----:B------:R-:W-:Y:S02]  /*94f0*/  @!P1 IMAD.IADD R3, R3, 0x1, -R6 ;  /* 0x0000000103039824 */ /* 0x000fe400078e0a06 */
[----:B------:R-:W-:Y:S01]  /*9500*/  @!P1 VIADD R2, R2, 0x1 ;  /* 0x0000000102029836 */ /* 0x000fe20000000000 */
[----:B------:R-:W-:Y:S02]  /*9510*/  ISETP.NE.AND P1, PT, R4, RZ, PT ;  /* 0x000000ff0400720c */ /* 0x000fe40003f25270 */
[----:B------:R-:W-:Y:S02]  /*9520*/  ISETP.GE.U32.AND P0, PT, R3, R6, PT ;  /* 0x000000060300720c */ /* 0x000fe40003f06070 */
[----:B------:R-:W-:-:S04]  /*9530*/  LOP3.LUT R3, R9, R4, RZ, 0x3c, !PT ;  /* 0x0000000409037212 */ /* 0x000fc800078e3cff */
[----:B------:R-:W-:-:S07]  /*9540*/  ISETP.GE.AND P2, PT, R3, RZ, PT ;  /* 0x000000ff0300720c */ /* 0x000fce0003f46270 */
[----:B------:R-:W-:-:S06]  /*9550*/  @P0 VIADD R2, R2, 0x1 ;  /* 0x0000000102020836 */ /* 0x000fcc0000000000 */
[----:B------:R-:W-:Y:S01]  /*9560*/  @!P2 IMAD.MOV R2, RZ, RZ, -R2 ;  /* 0x000000ffff02a224 */ /* 0x000fe200078e0a02 */
[----:B------:R-:W-:-:S04]  /*9570*/  @!P1 LOP3.LUT R2, RZ, R4, RZ, 0x33, !PT ;  /* 0x00000004ff029212 */ /* 0x000fc800078e33ff */
[----:B------:R-:W-:Y:S01]  /*9580*/  R2UR UR38, R2 ;  /* 0x00000000022672ca */ /* 0x000fe200000e0000 */
[----:B------:R-:W-:-:S04]  /*9590*/  IMAD.MOV R25, RZ, RZ, -R2 ;  /* 0x000000ffff197224 */ /* 0x000fc800078e0a02 */
[----:B------:R-:W-:Y:S01]  /*95a0*/  IMAD R25, R4, R25, R9 ;  /* 0x0000001904197224 */ /* 0x000fe200078e0209 */
[----:B------:R-:W-:Y:S09]  /*95b0*/  BRA `(.L_x_168) ;  /* 0x00000000000c7947 */ /* 0x000ff20003800000 */
.L_x_163:
[----:B------:R-:W-:Y:S01]  /*95c0*/  IMAD.MOV.U32 R24, RZ, RZ, R7 ;  /* 0x000000ffff187224 */ /* 0x000fe200078e0007 */
[----:B------:R-:W-:Y:S01]  /*95d0*/  UMOV UR38, URZ ;  /* 0x0000003f00267c82 */ /* 0x000fe20008000000 */
[----:B------:R-:W-:-:S07]  /*95e0*/  IMAD.MOV.U32 R25, RZ, RZ, RZ ;  /* 0x000000ffff197224 */ /* 0x000fce00078e00ff */
.L_x_168:
[----:B------:R-:W-:Y:S01]  /*95f0*/  ISETP.NE.AND P0, PT, R5, RZ, PT ;  /* 0x000000ff0500720c */ /* 0x000fe20003f05270 */
[----:B------:R-:W-:Y:S02]  /*9600*/  IMAD.U32 R26, RZ, RZ, UR38 ;  /* 0x00000026ff1a7e24 */ /* 0x000fe4000f8e00ff */
[----:B------:R-:W-:-:S10]  /*9610*/  IMAD.U32 R27, RZ, RZ, UR51 ;  /* 0x00000033ff1b7e24 */ /* 0x000fd4000f8e00ff */
[----:B------:R-:W0:Y:S01]  /*9620*/  @!P0 S2R R3, SR_CgaCtaId ;  /* 0x0000000000038919 */ /* 0x000e220000008800 */
[----:B------:R-:W-:-:S04]  /*9630*/  @!P0 MOV R2, 0x400 ;  /* 0x0000040000028802 */ /* 0x000fc80000000f00 */
[----:B0-----:R-:W-:-:S05]  /*9640*/  @!P0 LEA R2, R3, R2, 0x18 ;  /* 0x0000000203028211 */ /* 0x001fca00078ec0ff */
[----:B------:R1:W-:Y:S01]  /*9650*/  @!P0 STS.128 [R2+0x19cd0], R24 ;  /* 0x019cd01802008388 */ /* 0x0003e20000000c00 */
[----:B------:R-:W-:Y:S06]  /*9660*/  BAR.ARV 0x5, 0x200 ;  /* 0x0148000000007b1d */ /* 0x000fec0000002000 */
.L_x_161:
[----:B------:R-:W-:Y:S01]  /*9670*/  ULDC UR4, c[0x0][0xc14] ;  /* 0x0003050000047ab9 */ /* 0x000fe20000000800 */
[----:B------:R-:W-:Y:S01]  /*9680*/  IMAD.MOV.U32 R18, RZ, RZ, 0x1 ;  /* 0x00000001ff127424 */ /* 0x000fe200078e00ff */
[----:B------:R-:W-:Y:S01]  /*9690*/  UISETP.GE.AND UP0, UPT, UR51, UR4, UPT ;  /* 0x000000043300728c */ /* 0x000fe2000bf06270 */
[----:B------:R-:W-:Y:S02]  /*96a0*/  IMAD.MOV.U32 R29, RZ, RZ, RZ ;  /* 0x000000ffff1d7224 */ /* 0x000fe400078e00ff */
[----:B------:R-:W-:-:S03]  /*96b0*/  IMAD.MOV.U32 R17, RZ, RZ, RZ ;  /* 0x000000ffff117224 */ /* 0x000fc600078e00ff */
[----:B------:R-:W-:-:S13]  /*96c0*/  PLOP3.LUT P0, PT, PT, PT, UP0, 0x80, 0x0 ;  /* 0x000000000000781c */ /* 0x000fda0003f0f008 */
[----:B------:R-:W-:Y:S05]  /*96d0*/  @P0 BRA `(.L_x_169) ;  /* 0x0000003800100947 */ /* 0x000fea0003800000 */
[----:B------:R-:W2:Y:S01]  /*96e0*/  S2R R8, SR_TID.X ;  /* 0x0000000000087919 */ /* 0x000ea20000002100 */
[----:B------:R-:W-:Y:S01]  /*96f0*/  IMAD.SHL.U32 R9, R0, 0x800, RZ ;  /* 0x0000080000097824 */ /* 0x000fe200078e00ff */
[----:B------:R-:W-:Y:S01]  /*9700*/  ULOP3.LUT UR41, UR48, 0x1, URZ, 0xfc, !UPT ;  /* 0x0000000130297892 */ /* 0x000fe2000f8efc3f */
[----:B------:R-:W-:Y:S01]  /*9710*/  IMAD.MOV.U32 R23, RZ, RZ, 0x40 ;  /* 0x00000040ff177424 */ /* 0x000fe200078e00ff */
[----:B------:R-:W3:Y:S01]  /*9720*/  S2R R6, SR_TID.X ;  /* 0x0000000000067919 */ /* 0x000ee20000002100 */
[----:B------:R-:W-:Y:S01]  /*9730*/  IMAD.MOV.U32 R18, RZ, RZ, 0x1 ;  /* 0x00000001ff127424 */ /* 0x000fe200078e00ff */
[----:B------:R-:W-:Y:S01]  /*9740*/  ULOP3.LUT UR50, UR48, 0x2, URZ, 0xfc, !UPT ;  /* 0x0000000230327892 */ /* 0x000fe2000f8efc3f */
[----:B------:R-:W-:Y:S01]  /*9750*/  IMAD.MOV.U32 R17, RZ, RZ, RZ ;  /* 0x000000ffff117224 */ /* 0x000fe200078e00ff */
[----:B------:R-:W-:Y:S01]  /*9760*/  ULDC UR49, c[0x0][0xc] ;  /* 0x0000030000317ab9 */ /* 0x000fe20000000800 */
[----:B------:R-:W-:Y:S01]  /*9770*/  IMAD.MOV.U32 R29, RZ, RZ, RZ ;  /* 0x000000ffff1d7224 */ /* 0x000fe200078e00ff */
[----:B------:R-:W-:Y:S01]  /*9780*/  ULDC.64 UR52, c[0x0][0x198] ;  /* 0x0000660000347ab9 */ /* 0x000fe20000000a00 */
[----:B--2---:R-:W-:Y:S01]  /*9790*/  SHF.R.U32.HI R4, RZ, 0x1, R8 ;  /* 0x00000001ff047819 */ /* 0x004fe20000011608 */
[C---:B01----:R-:W-:Y:S01]  /*97a0*/  IMAD.SHL.U32 R2, R8.reuse, 0x20, RZ ;  /* 0x0000002008027824 */ /* 0x043fe200078e00ff */
[C---:B------:R-:W-:Y:S01]  /*97b0*/  LOP3.LUT P0, RZ, R8.reuse, 0x4, RZ, 0xc0, !PT ;  /* 0x0000000408ff7812 */ /* 0x040fe2000780c0ff */
[----:B------:R-:W-:Y:S01]  /*97c0*/  IMAD.SHL.U32 R0, R8, 0x80, RZ ;  /* 0x0000008008007824 */ /* 0x000fe200078e00ff */
[----:B------:R-:W-:-:S02]  /*97d0*/  LOP3.LUT R5, R4, 0x20, RZ, 0xc0, !PT ;  /* 0x0000002004057812 */ /* 0x000fc400078ec0ff */
[----:B---3--:R-:W-:Y:S02]  /*97e0*/  LOP3.LUT R6, R6, 0x7f, RZ, 0xc0, !PT ;  /* 0x0000007f06067812 */ /* 0x008fe400078ec0ff */
[----:B------:R-:W-:Y:S02]  /*97f0*/  LOP3.LUT R3, R2, 0x80, RZ, 0xc0, !PT ;  /* 0x0000008002037812 */ /* 0x000fe400078ec0ff */
[----:B------:R-:W-:Y:S01]  /*9800*/  LOP3.LUT R7, R5, 0x10, R8, 0xf8, !PT ;  /* 0x0000001005077812 */ /* 0x000fe200078ef808 */
[----:B------:R-:W-:Y:S01]  /*9810*/  IMAD.SHL.U32 R5, R6, 0x10, RZ ;  /* 0x0000001006057824 */ /* 0x000fe200078e00ff */
[----:B------:R-:W-:Y:S01]  /*9820*/  LOP3.LUT R3, R3, 0x10, R4, 0xf8, !PT ;  /* 0x0000001003037812 */ /* 0x000fe200078ef804 */
[C---:B------:R-:W-:Y:S01]  /*9830*/  IMAD.SHL.U32 R6, R8.reuse, 0x4, RZ ;  /* 0x0000000408067824 */ /* 0x040fe200078e00ff */
[----:B------:R-:W-:Y:S01]  /*9840*/  LOP3.LUT R7, R7, 0x380, R0, 0xf8, !PT ;  /* 0x0000038007077812 */ /* 0x000fe200078ef800 */
[----:B------:R-:W-:Y:S01]  /*9850*/  IMAD.SHL.U32 R4, R8, 0x10, RZ ;  /* 0x0000001008047824 */ /* 0x000fe200078e00ff */
[----:B------:R-:W-:-:S02]  /*9860*/  LOP3.LUT R2, R2, 0x360, RZ, 0xc0, !PT ;  /* 0x0000036002027812 */ /* 0x000fc400078ec0ff */
[----:B------:R-:W-:Y:S02]  /*9870*/  LOP3.LUT R0, R0, 0x400, RZ, 0xc0, !PT ;  /* 0x0000040000007812 */ /* 0x000fe400078ec0ff */
[----:B------:R-:W-:Y:S02]  /*9880*/  LOP3.LUT R2, R2, 0x400, R5, 0xf8, !PT ;  /* 0x0000040002027812 */ /* 0x000fe400078ef805 */
[----:B------:R-:W-:Y:S02]  /*9890*/  LOP3.LUT R3, R3, 0x10, R6, 0x78, !PT ;  /* 0x0000001003037812 */ /* 0x000fe400078e7806 */
[----:B------:R-:W-:Y:S02]  /*98a0*/  LOP3.LUT R0, R0, 0x800, R9, 0xf8, !PT ;  /* 0x0000080000007812 */ /* 0x000fe400078ef809 */
[----:B------:R-:W-:Y:S02]  /*98b0*/  LOP3.LUT R7, R7, 0x70, R4, 0x78, !PT ;  /* 0x0000007007077812 */ /* 0x000fe400078e7804 */
[----:B------:R-:W-:-:S02]  /*98c0*/  LOP3.LUT R28, R2, R3, RZ, 0xfc, !PT ;  /* 0x00000003021c7212 */ /* 0x000fc400078efcff */
[----:B------:R-:W-:Y:S02]  /*98d0*/  LOP3.LUT R22, R0, R7, RZ, 0xfc, !PT ;  /* 0x0000000700167212 */ /* 0x000fe400078efcff */
[----:B------:R-:W-:-:S07]  /*98e0*/  SEL R23, R23, 0xffffffc0, !P0 ;  /* 0xffffffc017177807 */ /* 0x000fce0004000000 */
.L_x_231:
[----:B------:R-:W-:Y:S01]  /*98f0*/  ULDC.64 UR4, c[0x0][0xc60] ;  /* 0x0003180000047ab9 */ /* 0x000fe20000000a00 */
[----:B------:R-:W-:Y:S01]  /*9900*/  ULDC.64 UR12, c[0x0][0xa20] ;  /* 0x00028800000c7ab9 */ /* 0x000fe20000000a00 */
[----:B------:R-:W-:Y:S01]  /*9910*/  UIMAD.WIDE UR4, UR51, 0x4, UR4 ;  /* 0x00000004330478a5 */ /* 0x000fe2000f8e0204 */
[----:B------:R-:W-:Y:S01]  /*9920*/  ULDC.64 UR8, c[0x0][0xa00] ;  /* 0x0002800000087ab9 */ /* 0x000fe20000000a00 */
[----:B------:R-:W-:Y:S01]  /*9930*/  ULDC.64 UR10, c[0x0][0xa08] ;  /* 0x00028200000a7ab9 */ /* 0x000fe20000000a00 */
[----:B-----5:R-:W-:Y:S01]  /*9940*/  IMAD.MOV.U32 R26, RZ, RZ, RZ ;  /* 0x000000ffff1a7224 */ /* 0x020fe200078e00ff */
[----:B------:R-:W-:Y:S02]  /*9950*/  ULDC UR43, c[0x0][0x2e0] ;  /* 0x0000b800002b7ab9 */ /* 0x000fe40000000800 */
[----:B------:R-:W-:Y:S02]  /*9960*/  IMAD.U32 R2, RZ, RZ, UR4 ;  /* 0x00000004ff027e24 */ /* 0x000fe4000f8e00ff */
[----:B------:R-:W-:Y:S01]  /*9970*/  IMAD.U32 R3, RZ, RZ, UR5 ;  /* 0x00000005ff037e24 */ /* 0x000fe2000f8e00ff */
[----:B------:R-:W-:-:S04]  /*9980*/  ULDC.64 UR4, c[0x0][0xa28] ;  /* 0x00028a0000047ab9 */ /* 0x000fc80000000a00 */
[----:B------:R-:W2:Y:S01]  /*9990*/  LDG.E R2, desc[UR54][R2.64] ;  /* 0x0000003602027981 */ /* 0x000ea2000c1e1900 */
[----:B------:R-:W-:Y:S01]  /*99a0*/  UISETP.NE.U32.AND UP0, UPT, UR4, URZ, UPT ;  /* 0x0000003f0400728c */ /* 0x000fe2000bf05070 */
[----:B------:R-:W-:Y:S01]  /*99b0*/  ISETP.NE.U32.AND P0, PT, RZ, UR10, PT ;  /* 0x0000000aff007c0c */ /* 0x000fe2000bf05070 */
[----:B------:R-:W-:Y:S02]  /*99c0*/  UISETP.NE.U32.AND UP1, UPT, UR12, URZ, UPT ;  /* 0x0000003f0c00728c */ /* 0x000fe4000bf25070 */
[----:B------:R-:W-:Y:S01]  /*99d0*/  UISETP.NE.AND.EX UP0, UPT, UR5, URZ, UPT, UP0 ;  /* 0x0000003f0500728c */ /* 0x000fe2000bf05300 */
[----:B------:R-:W-:Y:S01]  /*99e0*/  ISETP.NE.AND.EX P0, PT, RZ, UR11, PT, P0 ;  /* 0x0000000bff007c0c */ /* 0x000fe2000bf05300 */
[----:B------:R-:W-:Y:S02]  /*99f0*/  UISETP.NE.AND.EX UP1, UPT, UR13, URZ, UPT, UP1 ;  /* 0x0000003f0d00728c */ /* 0x000fe4000bf25310 */
[----:B------:R-:W-:Y:S02]  /*9a00*/  UISETP.NE.U32.AND UP2, UPT, UR8, URZ, UPT ;  /* 0x0000003f0800728c */ /* 0x000fe4000bf45070 */
[----:B------:R-:W-:-:S02]  /*9a10*/  PLOP3.LUT P1, PT, PT, PT, UP0, 0x80, 0x0 ;  /* 0x000000000000781c */ /* 0x000fc40003f2f008 */
[----:B------:R-:W-:Y:S01]  /*9a20*/  UISETP.NE.AND.EX UP2, UPT, UR9, URZ, UPT, UP2 ;  /* 0x0000003f0900728c */ /* 0x000fe2000bf45320 */
[----:B------:R-:W-:-:S05]  /*9a30*/  PLOP3.LUT P3, PT, PT, PT, UP1, 0x80, 0x0 ;  /* 0x000000000000781c */ /* 0x000fca0003f6f018 */
[----:B------:R-:W-:Y:S02]  /*9a40*/  PLOP3.LUT P2, PT, PT, PT, UP2, 0x80, 0x0 ;  /* 0x000000000000781c */ /* 0x000fe40003f4f028 */
[----:B--2---:R-:W-:-:S13]  /*9a50*/  R2UR UR47, R2 ;  /* 0x00000000022f72ca */ /* 0x004fda00000e0000 */
[----:B------:R-:W-:Y:S02]  /*9a60*/  USHF.R.S32.HI UR14, URZ, 0x1f, UR47 ;  /* 0x0000001f3f0e7899 */ /* 0x000fe4000801142f */
[----:B------:R-:W-:Y:S02]  /*9a70*/  @UP0 ULEA UR4, UP3, UR47, UR4, 0x2 ;  /* 0x000000042f040291 */ /* 0x000fe4000f86103f */
[----:B------:R-:W-:Y:S02]  /*9a80*/  USHF.L.U32 UR45, UR47, 0x2, URZ ;  /* 0x000000022f2d7899 */ /* 0x000fe4000800063f */
[----:B------:R-:W-:Y:S02]  /*9a90*/  @UP0 ULEA.HI.X UR5, UR47, UR5, UR14, 0x2, UP3 ;  /* 0x000000052f050291 */ /* 0x000fe400098f140e */
[----:B------:R-:W-:Y:S01]  /*9aa0*/  UIADD3 UR7, UP0, UR45, UR10, URZ ;  /* 0x0000000a2d077290 */ /* 0x000fe2000ff1e03f */
[----:B------:R-:W-:Y:S01]  /*9ab0*/  IMAD.U32 R2, RZ, RZ, UR4 ;  /* 0x00000004ff027e24 */ /* 0x000fe2000f8e00ff */
[----:B------:R-:W-:-:S02]  /*9ac0*/  USHF.L.U64.HI UR46, UR47, 0x2, UR14 ;  /* 0x000000022f2e7899 */ /* 0x000fc4000801020e */
[----:B------:R-:W-:Y:S01]  /*9ad0*/  IMAD.U32 R3, RZ, RZ, UR5 ;  /* 0x00000005ff037e24 */ /* 0x000fe2000f8e00ff */
[----:B------:R-:W-:Y:S02]  /*9ae0*/  @UP1 UIADD3 UR6, UP3, UR45, UR12, URZ ;  /* 0x0000000c2d061290 */ /* 0x000fe4000ff7e03f */
[----:B------:R-:W-:Y:S02]  /*9af0*/  UIADD3.X UR5, UR46, UR11, URZ, UP0, !UPT ;  /* 0x0000000b2e057290 */ /* 0x000fe400087fe43f */
[----:B01----:R0:W2:Y:S01]  /*9b00*/  @P1 LDG.E R0, desc[UR54][R2.64] ;  /* 0x0000003602001981 */ /* 0x0030a2000c1e1900 */
[----:B------:R-:W-:Y:S01]  /*9b10*/  @UP2 ULEA UR4, UP0, UR47, UR8, 0x2 ;  /* 0x000000082f042291 */ /* 0x000fe2000f80103f */
[----:B------:R-:W-:Y:S02]  /*9b20*/  IMAD.U32 R4, RZ, RZ, UR6 ;  /* 0x00000006ff047e24 */ /* 0x000fe4000f8e00ff */
[----:B0-----:R-:W-:Y:S01]  /*9b30*/  IMAD.U32 R2, RZ, RZ, UR7 ;  /* 0x00000007ff027e24 */ /* 0x001fe2000f8e00ff */
[----:B------:R-:W-:Y:S01]  /*9b40*/  @UP1 UIADD3.X UR7, UR46, UR13, URZ, UP3, !UPT ;  /* 0x0000000d2e071290 */ /* 0x000fe20009ffe43f */
[----:B------:R-:W-:Y:S01]  /*9b50*/  IMAD.U32 R3, RZ, RZ, UR5 ;  /* 0x00000005ff037e24 */ /* 0x000fe2000f8e00ff */
[----:B------:R-:W-:-:S04]  /*9b60*/  @UP2 ULEA.HI.X UR5, UR47, UR9, UR14, 0x2, UP0 ;  /* 0x000000092f052291 */ /* 0x000fc800080f140e */
[----:B------:R-:W-:Y:S01]  /*9b70*/  IMAD.U32 R5, RZ, RZ, UR7 ;  /* 0x00000007ff057e24 */ /* 0x000fe2000f8e00ff */
[----:B------:R-:W3:Y:S04]  /*9b80*/  @P0 LDG.E R6, desc[UR54][R2.64] ;  /* 0x0000003602060981 */ /* 0x000ee8000c1e1900 */
[----:B------:R0:W4:Y:S02]  /*9b90*/  @P3 LDG.E R7, desc[UR54][R4.64] ;  /* 0x0000003604073981 */ /* 0x000124000c1e1900 */
[----:B0-----:R-:W-:Y:S02]  /*9ba0*/  IMAD.U32 R4, RZ, RZ, UR4 ;  /* 0x00000004ff047e24 */ /* 0x001fe4000f8e00ff */
[----:B------:R-:W-:Y:S01]  /*9bb0*/  IMAD.U32 R5, RZ, RZ, UR5 ;  /* 0x00000005ff057e24 */ /* 0x000fe2000f8e00ff */
[----:B------:R-:W-:-:S04]  /*9bc0*/  ULDC.64 UR4, c[0x0][0x3f8] ;  /* 0x0000fe0000047ab9 */ /* 0x000fc80000000a00 */
[----:B------:R0:W5:Y:S01]  /*9bd0*/  @P2 LDG.E R26, desc[UR54][R4.64] ;  /* 0x00000036041a2981 */ /* 0x000162000c1e1900 */
[----:B------:R-:W-:-:S04]  /*9be0*/  UISETP.NE.U32.AND UP0, UPT, UR4, URZ, UPT ;  /* 0x0000003f0400728c */ /* 0x000fc8000bf05070 */
[----:B------:R-:W-:-:S03]  /*9bf0*/  UISETP.NE.AND.EX UP0, UPT, UR5, URZ, UPT, UP0 ;  /* 0x0000003f0500728c */ /* 0x000fc6000bf05300 */
[----:B------:R-:W-:Y:S02]  /*9c00*/  ULDC UR5, c[0x0][0x404] ;  /* 0x0001010000057ab9 */ /* 0x000fe40000000800 */
[----:B------:R-:W-:-:S04]  /*9c10*/  USEL UR5, UR5, 0x1, UP0 ;  /* 0x0000000105057887 */ /* 0x000fc80008000000 */
[----:B------:R-:W-:Y:S01]  /*9c20*/  UIMAD UR43, UR5, UR43, URZ ;  /* 0x0000002b052b72a4 */ /* 0x000fe2000f8e023f */
[----:B------:R-:W-:Y:S01]  /*9c30*/  UMOV UR44, URZ ;  /* 0x0000003f002c7c82 */ /* 0x000fe20008000000 */
[----:B------:R-:W-:Y:S01]  /*9c40*/  UMOV UR4, URZ ;  /* 0x0000003f00047c82 */ /* 0x000fe20008000000 */
[----:B--2---:R-:W-:Y:S02]  /*9c50*/  @P1 R2UR UR44, R0 ;  /* 0x00000000002c12ca */ /* 0x004fe400000e0000 */
[----:B---3--:R-:W-:Y:S02]  /*9c60*/  @P0 R2UR UR4, R6 ;  /* 0x00000000060402ca */ /* 0x008fe400000e0000 */
[----:B----4-:R-:W-:Y:S01]  /*9c70*/  @P3 R2UR UR43, R7 ;  /* 0x00000000072b32ca */ /* 0x010fe200000e0000 */
[----:B0-----:R-:W-:-:S14]  /*9c80*/  @P3 BRA `(.L_x_170) ;  /* 0x0000000000183947 */ /* 0x001fdc0003800000 */
[----:B------:R-:W-:Y:S05]  /*9c90*/  @!P0 BRA `(.L_x_170) ;  /* 0x0000000000148947 */ /* 0x000fea0003800000 */
[----:B------:R-:W2:Y:S04]  /*9ca0*/  LDG.E R4, desc[UR54][R2.64] ;  /* 0x0000003602047981 */ /* 0x000ea8000c1e1900 */
[----:B------:R-:W3:Y:S01]  /*9cb0*/  LDG.E R0, desc[UR54][R2.64+0x4] ;  /* 0x0000043602007981 */ /* 0x000ee2000c1e1900 */
[----:B--2---:R-:W-:Y:S02]  /*9cc0*/  R2UR UR5, R4 ;  /* 0x00000000040572ca */ /* 0x004fe400000e0000 */
[----:B---3--:R-:W-:-:S13]  /*9cd0*/  R2UR UR43, R0 ;  /* 0x00000000002b72ca */ /* 0x008fda00000e0000 */
[----:B------:R-:W-:-:S12]  /*9ce0*/  UIADD3 UR43, -UR5, UR43, URZ ;  /* 0x0000002b052b7290 */ /* 0x000fd8000fffe13f */
.L_x_170:
[----:B------:R-:W-:Y:S01]  /*9cf0*/  UIADD3 UR43, -UR44, UR43, URZ ;  /* 0x0000002b2c2b7290 */ /* 0x000fe2000fffe13f */
[----:B------:R-:W-:Y:S01]  /*9d00*/  BSSY B6, `(.L_x_171) ;  /* 0x0000288000067945 */ /* 0x000fe20003800000 */
[----:B------:R-:W-:Y:S02]  /*9d10*/  UIADD3 UR44, UR4, UR44, URZ ;  /* 0x0000002c042c7290 */ /* 0x000fe4000fffe03f */
[----:B------:R-:W-:Y:S02]  /*9d20*/  UIADD3 UR42, UR43, 0x7f, URZ ;  /* 0x0000007f2b2a7890 */ /* 0x000fe4000fffe03f */
[----:B------:R-:W-:Y:S02]  /*9d30*/  ISETP.LT.AND P0, PT, RZ, UR43, PT ;  /* 0x0000002bff007c0c */ /* 0x000fe4000bf01270 */
[----:B------:R-:W-:-:S04]  /*9d40*/  USHF.R.S32.HI UR5, URZ, 0x1f, UR42 ;  /* 0x0000001f3f057899 */ /* 0x000fc8000801142a */
[----:B------:R-:W-:-:S07]  /*9d50*/  ULEA.HI UR42, UR5, UR42, URZ, 0x7 ;  /* 0x0000002a052a7291 */ /* 0x000fce000f8f383f */
[----:B------:R-:W-:Y:S05]  /*9d60*/  @P0 BRA `(.L_x_172) ;  /* 0x0000000000440947 */ /* 0x000fea0003800000 */
[----:B------:R-:W0:Y:S02]  /*9d70*/  S2R R0, SR_TID.X ;  /* 0x0000000000007919 */ /* 0x000e240000002100 */
[----:B0-----:R-:W-:-:S04]  /*9d80*/  LOP3.LUT R0, R0, 0x7f, RZ, 0xc0, !PT ;  /* 0x0000007f00007812 */ /* 0x001fc800078ec0ff */
[----:B------:R-:W-:-:S13]  /*9d90*/  ISETP.NE.AND P0, PT, R0, RZ, PT ;  /* 0x000000ff0000720c */ /* 0x000fda0003f05270 */
[----:B------:R-:W-:Y:S05]  /*9da0*/  @P0 BRA `(.L_x_173) ;  /* 0x0000002400f40947 */ /* 0x000fea0003800000 */
[----:B------:R-:W0:Y:S01]  /*9db0*/  S2R R7, SR_LANEID ;  /* 0x0000000000077919 */ /* 0x000e220000000000 */
[----:B------:R-:W-:Y:S01]  /*9dc0*/  VOTEU.ANY UR4, UPT, PT ;  /* 0x0000000000047886 */ /* 0x000fe200038e0100 */
[----:B------:R-:W1:Y:S01]  /*9dd0*/  LDC.64 R2, c[0x0][0xc38] ;  /* 0x00030e00ff027b82 */ /* 0x000e620000000a00 */
[----:B------:R-:W0:Y:S08]  /*9de0*/  FLO.U32 R0, UR4 ;  /* 0x0000000400007d00 */ /* 0x000e3000080e0000 */
[----:B------:R-:W1:Y:S01]  /*9df0*/  POPC R5, UR4 ;  /* 0x0000000400057d09 */ /* 0x000e620008000000 */
[----:B0-----:R-:W-:-:S13]  /*9e00*/  ISETP.EQ.U32.AND P0, PT, R0, R7, PT ;  /* 0x000000070000720c */ /* 0x001fda0003f02070 */
[----:B-1----:R-:W2:Y:S01]  /*9e10*/  @P0 ATOMG.E.ADD.STRONG.GPU PT, R3, desc[UR54][R2.64], R5 ;  /* 0x00000005020309a8 */ /* 0x002ea200081ee1f6 */
[----:B------:R-:W0:Y:S02]  /*9e20*/  S2R R4, SR_LTMASK ;  /* 0x0000000000047919 */ /* 0x000e240000003900 */
[----:B0-----:R-:W-:-:S04]  /*9e30*/  LOP3.LUT R4, R4, UR4, RZ, 0xc0, !PT ;  /* 0x0000000404047c12 */ /* 0x001fc8000f8ec0ff */
[----:B------:R-:W0:Y:S01]  /*9e40*/  POPC R7, R4 ;  /* 0x0000000400077309 */ /* 0x000e220000000000 */
[----:B--2---:R-:W0:Y:S02]  /*9e50*/  SHFL.IDX PT, R0, R3, R0, 0x1f ;  /* 0x00001f0003007589 */ /* 0x004e2400000e0000 */
[----:B0-----:R-:W-:Y:S01]  /*9e60*/  IADD3 R24, R0, UR49, R7 ;  /* 0x0000003100187c10 */ /* 0x001fe2000fffe007 */
[----:B------:R-:W-:Y:S06]  /*9e70*/  BRA `(.L_x_173) ;  /* 0x0000002400c07947 */ /* 0x000fec0003800000 */
.L_x_172:
[----:B------:R-:W0:Y:S01]  /*9e80*/  S2UR UR4, SR_CgaCtaId ;  /* 0x00000000000479c3 */ /* 0x000e220000008800 */
[----:B------:R-:W-:Y:S02]  /*9e90*/  UMOV UR40, 0x400 ;  /* 0x0000040000287882 */ /* 0x000fe40000000000 */
[----:B0-----:R-:W-:-:S04]  /*9ea0*/  ULEA UR40, UR4, UR40, 0x18 ;  /* 0x0000002804287291 */ /* 0x001fc8000f8ec03f */
        /* <DEDUP_REMOVED lines=9> */
[----:B------:R-:W0:Y:S01]  /*9f40*/  LDC.64 R2, c[0x4][R2] ;  /* 0x0100000002027b82 */ /* 0x000e220000000a00 */
        /* <DEDUP_REMOVED lines=9> */
[----:B0----5:R-:W-:Y:S05]  /*9fe0*/  CALL.ABS.NOINC R2 ;  /* 0x0000000002007343 */ /* 0x021fea0003c00000 */
.L_x_174:
[----:B------:R-:W-:-:S06]  /*9ff0*/  UIADD3 UR4, UR40, 0x9000, URZ ;  /* 0x0000900028047890 */ /* 0x000fcc000fffe03f */
[----:B------:R-:W-:-:S05]  /*a000*/  IMAD.U32 R16, RZ, RZ, UR4 ;  /* 0x00000004ff107e24 */ /* 0x000fca000f8e00ff */
[----:B------:R-:W-:-:S13]  /*a010*/  LOP3.LUT P0, RZ, R16, 0x9f, RZ, 0xc0, !PT ;  /* 0x0000009f10ff7812 */ /* 0x000fda000780c0ff */
        /* <DEDUP_REMOVED lines=17> */
.L_x_175:
        /* <DEDUP_REMOVED lines=20> */
.L_x_176:
        /* <DEDUP_REMOVED lines=18> */
.L_x_177:
[----:B------:R-:W-:Y:S01]  /*a390*/  ULDC.64 UR4, c[0x0][0x9f8] ;  /* 0x00027e0000047ab9 */ /* 0x000fe20000000a00 */
[----:B------:R-:W-:Y:S01]  /*a3a0*/  IMAD.U32 R19, RZ, RZ, UR47 ;  /* 0x0000002fff137e24 */ /* 0x000fe2000f8e00ff */
[----:B------:R-:W-:Y:S01]  /*a3b0*/  UISETP.NE.U32.AND UP0, UPT, UR4, URZ, UPT ;  /* 0x0000003f0400728c */ /* 0x000fe2000bf05070 */
[----:B------:R-:W0:Y:S01]  /*a3c0*/  S2R R27, SR_TID.X ;  /* 0x00000000001b7919 */ /* 0x000e220000002100 */
[----:B------:R-:W1:Y:S01]  /*a3d0*/  LDC R0, c[0x0][0x428] ;  /* 0x00010a00ff007b82 */ /* 0x000e620000000800 */
[----:B-----5:R-:W-:Y:S01]  /*a3e0*/  IMAD R26, R25, 0xc0, R26 ;  /* 0x000000c0191a7824 */ /* 0x020fe200078e021a */
[----:B------:R-:W-:Y:S01]  /*a3f0*/  UISETP.NE.AND.EX UP0, UPT, UR5, URZ, UPT, UP0 ;  /* 0x0000003f0500728c */ /* 0x000fe2000bf05300 */
[----:B------:R-:W-:-:S05]  /*a400*/  ULDC.64 UR14, c[0x0][0xa08] ;  /* 0x00028200000e7ab9 */ /* 0x000fca0000000a00 */
[----:B------:R-:W-:-:S05]  /*a410*/  PLOP3.LUT P0, PT, PT, PT, UP0, 0x80, 0x0 ;  /* 0x000000000000781c */ /* 0x000fca0003f0f008 */
[----:B------:R-:W-:-:S04]  /*a420*/  @UP0 UIADD3 UR4, UP1, UR45, UR4, URZ ;  /* 0x000000042d040290 */ /* 0x000fc8000ff3e03f */
[----:B------:R-:W-:Y:S02]  /*a430*/  @UP0 UIADD3.X UR5, UR46, UR5, URZ, UP1, !UPT ;  /* 0x000000052e050290 */ /* 0x000fe40008ffe43f */
[----:B------:R-:W-:-:S04]  /*a440*/  IMAD.U32 R2, RZ, RZ, UR4 ;  /* 0x00000004ff027e24 */ /* 0x000fc8000f8e00ff */
[----:B------:R-:W-:Y:S01]  /*a450*/  IMAD.U32 R3, RZ, RZ, UR5 ;  /* 0x00000005ff037e24 */ /* 0x000fe2000f8e00ff */
[----:B-1----:R-:W-:Y:S01]  /*a460*/  ISETP.NE.AND P2, PT, R0, 0x1, PT ;  /* 0x000000010000780c */ /* 0x002fe20003f45270 */
[----:B------:R-:W-:-:S03]  /*a470*/  ULDC.64 UR4, c[0x0][0xa00] ;  /* 0x0002800000047ab9 */ /* 0x000fc60000000a00 */
[----:B------:R1:W2:Y:S01]  /*a480*/  @P0 LDG.E R19, desc[UR54][R2.64] ;  /* 0x0000003602130981 */ /* 0x0002a2000c1e1900 */
[----:B0-----:R-:W-:-:S04]  /*a490*/  LOP3.LUT R21, R27, 0x7f, RZ, 0xc0, !PT ;  /* 0x0000007f1b157812 */ /* 0x001fc800078ec0ff */
[----:B------:R-:W-:Y:S02]  /*a4a0*/  ISETP.NE.AND P1, PT, R21, RZ, PT ;  /* 0x000000ff1500720c */ /* 0x000fe40003f25270 */
[----:B------:R-:W-:Y:S01]  /*a4b0*/  ISETP.NE.U32.AND P0, PT, RZ, UR4, PT ;  /* 0x00000004ff007c0c */ /* 0x000fe2000bf05070 */
[----:B-1----:R-:W0:Y:S03]  /*a4c0*/  LDC.64 R2, c[0x0][0x3f8] ;  /* 0x0000fe00ff027b82 */ /* 0x002e260000000a00 */
[----:B------:R-:W-:-:S05]  /*a4d0*/  ISETP.NE.AND.EX P0, PT, RZ, UR5, PT, P0 ;  /* 0x00000005ff007c0c */ /* 0x000fca000bf05300 */
[----:B------:R-:W1:Y:S01]  /*a4e0*/  @P2 LDC R0, c[0x0][0x42c] ;  /* 0x00010b00ff002b82 */ /* 0x000e620000000800 */
[----:B------:R-:W-:Y:S01]  /*a4f0*/  SEL R6, RZ, UR47, P0 ;  /* 0x0000002fff067c07 */ /* 0x000fe20008000000 */
[----:B------:R-:W-:Y:S01]  /*a500*/  VOTEU.ALL UP1, P1 ;  /* 0x00000000003f7886 */ /* 0x000fe20000820000 */
[----:B------:R-:W-:-:S05]  /*a510*/  R2UR UR37, R26 ;  /* 0x000000001a2572ca */ /* 0x000fca00000e0000 */
[----:B------:R-:W3:Y:S01]  /*a520*/  @P2 LDC R5, c[0x0][0x430] ;  /* 0x00010c00ff052b82 */ /* 0x000ee20000000800 */
[----:B------:R-:W-:Y:S01]  /*a530*/  R2UR UR39, R6 ;  /* 0x00000000062772ca */ /* 0x000fe200000e0000 */
[----:B------:R-:W-:-:S04]  /*a540*/  @!UP1 UIADD3 UR12, UP0, UR52, 0x270, URZ ;  /* 0x00000270340c9890 */ /* 0x000fc8000ff1e03f */
[----:B------:R-:W-:Y:S01]  /*a550*/  @!UP1 UIADD3.X UR13, URZ, UR53, URZ, UP0, !UPT ;  /* 0x000000353f0d9290 */ /* 0x000fe200087fe43f */
[----:B------:R-:W-:Y:S01]  /*a560*/  UMOV UR36, URZ ;  /* 0x0000003f00247c82 */ /* 0x000fe20008000000 */
[----:B------:R-:W-:Y:S01]  /*a570*/  UMOV UR4, 0x20 ;  /* 0x0000002000047882 */ /* 0x000fe20000000000 */
[----:B------:R-:W-:Y:S01]  /*a580*/  UMOV UR6, UR38 ;  /* 0x0000002600067c82 */ /* 0x000fe20008000000 */
[----:B------:R-:W-:Y:S01]  /*a590*/  UMOV UR5, UR37 ;  /* 0x0000002500057c82 */ /* 0x000fe20008000000 */
[----:B0-----:R-:W-:-:S03]  /*a5a0*/  LOP3.LUT P0, RZ, R2, UR14, RZ, 0xfc, !PT ;  /* 0x0000000e02ff7c12 */ /* 0x001fc6000f80fcff */
[----:B------:R-:W-:Y:S01]  /*a5b0*/  UMOV UR7, UR39 ;  /* 0x0000002700077c82 */ /* 0x000fe20008000000 */
[----:B------:R-:W-:Y:S01]  /*a5c0*/  @!UP1 UTMAPF.L2.4D [UR36], [UR12] ;  /* 0x000000240c0095b8 */ /* 0x000fe20008018000 */
[----:B-1----:R-:W-:Y:S01]  /*a5d0*/  @P2 IMAD.HI.U32 R0, R0, UR38, RZ ;  /* 0x0000002600002c27 */ /* 0x002fe2000f8e00ff */
[----:B------:R-:W-:Y:S01]  /*a5e0*/  UMOV UR8, 0x40 ;  /* 0x0000004000087882 */ /* 0x000fe20000000000 */
[----:B------:R-:W-:Y:S01]  /*a5f0*/  UMOV UR10, UR38 ;  /* 0x00000026000a7c82 */ /* 0x000fe20008000000 */
[----:B------:R-:W-:Y:S01]  /*a600*/  UMOV UR9, UR37 ;  /* 0x0000002500097c82 */ /* 0x000fe20008000000 */
[----:B------:R-:W-:Y:S01]  /*a610*/  UMOV UR11, UR39 ;  /* 0x00000027000b7c82 */ /* 0x000fe20008000000 */
[----:B------:R-:W-:Y:S01]  /*a620*/  LOP3.LUT P0, RZ, R3, UR15, RZ, 0xfc, P0 ;  /* 0x0000000f03ff7c12 */ /* 0x000fe2000800fcff */
[----:B------:R0:W-:Y:S01]  /*a630*/  @!UP1 UTMAPF.L2.4D [UR4], [UR12] ;  /* 0x000000040c0095b8 */ /* 0x0001e20008018000 */
[----:B------:R-:W-:Y:S01]  /*a640*/  SHF.R.U32.HI R4, RZ, 0x5, R27 ;  /* 0x00000005ff047819 */ /* 0x000fe2000001161b */
[----:B------:R-:W-:Y:S01]  /*a650*/  IMAD.U32 R16, RZ, RZ, UR38 ;  /* 0x00000026ff107e24 */ /* 0x000fe2000f8e00ff */
[----:B---3--:R-:W-:-:S02]  /*a660*/  @P2 SHF.R.U32.HI R16, RZ, R5, R0 ;  /* 0x00000005ff102219 */ /* 0x008fc40000011600 */
[----:B------:R-:W-:Y:S01]  /*a670*/  LOP3.LUT R4, R4, 0x3, RZ, 0xc0, !PT ;  /* 0x0000000304047812 */ /* 0x000fe200078ec0ff */
[----:B------:R1:W-:Y:S01]  /*a680*/  @!UP1 UTMAPF.L2.4D [UR8], [UR12] ;  /* 0x000000080c0095b8 */ /* 0x0003e20008018000 */
[----:B0-----:R-:W-:Y:S01]  /*a690*/  UMOV UR4, 0xffffffff ;  /* 0xffffffff00047882 */ /* 0x001fe20000000000 */
[----:B--2---:R-:W-:Y:S02]  /*a6a0*/  SHF.R.S32.HI R20, RZ, 0x1f, R19 ;  /* 0x0000001fff147819 */ /* 0x004fe40000011413 */
[----:B------:R-:W-:Y:S01]  /*a6b0*/  SEL R0, R19, RZ, !P0 ;  /* 0x000000ff13007207 */ /* 0x000fe20004000000 */
[----:B-1----:R-:W-:Y:S06]  /*a6c0*/  BRA.DIV UR4, `(.L_x_178) ;  /* 0x0000002e047c7947 */ /* 0x002fec000b800000 */
[----:B------:R0:W1:Y:S02]  /*a6d0*/  SHFL.IDX PT, R14, R4, RZ, 0x1f ;  /* 0x00001fff040e7589 */ /* 0x00006400000e0000 */
.L_x_250:
[----:B-1----:R-:W-:Y:S02]  /*a6e0*/  ISETP.NE.AND P0, PT, R14, RZ, PT ;  /* 0x000000ff0e00720c */ /* 0x002fe40003f05270 */
[----:B------:R-:W-:-:S11]  /*a6f0*/  PLOP3.LUT P6, PT, PT, PT, PT, 0x8, 0x0 ;  /* 0x000000000000781c */ /* 0x000fd60003fce170 */
[----:B------:R-:W-:Y:S05]  /*a700*/  @P0 BRA `(.L_x_179) ;  /* 0x00000008000c0947 */ /* 0x000fea0003800000 */
[----:B------:R-:W-:-:S06]  /*a710*/  ULEA.HI.SX32 UR4, UR42, 0xffffffff, 0x19 ;  /* 0xffffffff2a047891 */ /* 0x000fcc000f8fca3f */
[----:B------:R-:W-:Y:S01]  /*a720*/  IMAD.U32 R7, RZ, RZ, UR4 ;  /* 0x00000004ff077e24 */ /* 0x000fe2000f8e00ff */
[----:B------:R-:W-:-:S03]  /*a730*/  UMOV UR4, 0xffffffff ;  /* 0xffffffff00047882 */ /* 0x000fc60000000000 */
[----:B------:R-:W-:Y:S05]  /*a740*/  BRA.DIV UR4, `(.L_x_180) ;  /* 0x0000002e047c7947 */ /* 0x000fea000b800000 */
[----:B------:R-:W-:-:S13]  /*a750*/  ELECT P6, URZ, PT ;  /* 0x00000000003f782f */ /* 0x000fda00038c0000 */
.L_x_253:
[----:B------:R-:W-:Y:S05]  /*a760*/  @!P6 BRA `(.L_x_181) ;  /* 0x000000040078e947 */ /* 0x000fea0003800000 */
[----:B------:R-:W-:-:S04]  /*a770*/  ISETP.NE.U32.AND P0, PT, R2, RZ, PT ;  /* 0x000000ff0200720c */ /* 0x000fc80003f05070 */
[----:B------:R-:W-:-:S13]  /*a780*/  ISETP.NE.AND.EX P0, PT, R3, RZ, PT, P0 ;  /* 0x000000ff0300720c */ /* 0x000fda0003f05300 */
[----:B------:R-:W-:Y:S05]  /*a790*/  @!P0 BRA `(.L_x_182) ;  /* 0x0000000000488947 */ /* 0x000fea0003800000 */
[----:B------:R-:W1:Y:S01]  /*a7a0*/  LDC R8, c[0x0][0x41c] ;  /* 0x00010700ff087b82 */ /* 0x000e620000000800 */
[----:B------:R-:W-:Y:S01]  /*a7b0*/  IMAD.MOV.U32 R9, RZ, RZ, R7 ;  /* 0x000000ffff097224 */ /* 0x000fe200078e0007 */
[----:B------:R-:W-:Y:S02]  /*a7c0*/  ULDC.64 UR4, c[0x0][0x408] ;  /* 0x0001020000047ab9 */ /* 0x000fe40000000a00 */
[----:B------:R-:W-:-:S04]  /*a7d0*/  IMAD R0, R20, UR4, RZ ;  /* 0x0000000414007c24 */ /* 0x000fc8000f8e02ff */
[----:B------:R-:W-:Y:S01]  /*a7e0*/  IMAD R11, R19, UR5, R0 ;  /* 0x00000005130b7c24 */ /* 0x000fe2000f8e0200 */
[----:B-1----:R-:W-:-:S13]  /*a7f0*/  ISETP.NE.AND P0, PT, R8, 0x1, PT ;  /* 0x000000010800780c */ /* 0x002fda0003f05270 */
[----:B0-----:R-:W0:Y:S02]  /*a800*/  @P0 LDC.64 R4, c[0x0][0x420] ;  /* 0x00010800ff040b82 */ /* 0x001e240000000a00 */
[----:B0-----:R-:W-:-:S05]  /*a810*/  @P0 IMAD.HI.U32 R4, R7, R4, RZ ;  /* 0x0000000407040227 */ /* 0x001fca00078e00ff */
        /* <DEDUP_REMOVED lines=10> */
.L_x_182:
[----:B------:R-:W-:Y:S02]  /*a8c0*/  LEA R5, R17, UR40, 0x3 ;  /* 0x0000002811057c11 */ /* 0x000fe4000f8e18ff */
[----:B-1----:R-:W-:Y:S02]  /*a8d0*/  SHF.L.U32 R2, R18, 0x1f, RZ ;  /* 0x0000001f12027819 */ /* 0x002fe400000006ff */
[----:B------:R-:W-:Y:S02]  /*a8e0*/  ISETP.NE.AND P0, PT, R21, RZ, PT ;  /* 0x000000ff1500720c */ /* 0x000fe40003f05270 */
[----:B------:R-:W1:Y:S02]  /*a8f0*/  SYNCS.PHASECHK.TRANS64.TRYWAIT P2, [R5+URZ+0x19c80], R2 ;  /* 0x019c8002050075a7 */ /* 0x000e64000804017f */
[----:B-1----:R-:W-:Y:S09]  /*a900*/  @!P2 BRA `(.L_x_183) ;  /* 0x0000002c002ca947 */ /* 0x002ff20003800000 */
.L_x_254:
[----:B------:R-:W-:Y:S05]  /*a910*/  @P0 BRA `(.L_x_184) ;  /* 0x00000000001c0947 */ /* 0x000fea0003800000 */
[----:B------:R-:W0:Y:S02]  /*a920*/  S2R R3, SR_TID.X ;  /* 0x0000000000037919 */ /* 0x000e240000002100 */
[----:B0-----:R-:W-:Y:S01]  /*a930*/  LOP3.LUT R4, R3, 0x1f, RZ, 0xc0, !PT ;  /* 0x0000001f03047812 */ /* 0x001fe200078ec0ff */
[----:B------:R-:W-:-:S03]  /*a940*/  IMAD.MOV.U32 R3, RZ, RZ, 0x3000 ;  /* 0x00003000ff037424 */ /* 0x000fc600078e00ff */
[----:B------:R-:W-:Y:S01]  /*a950*/  ISETP.NE.AND P2, PT, R4, RZ, PT ;  /* 0x000000ff0400720c */ /* 0x000fe20003f45270 */
[----:B------:R2:W-:-:S12]  /*a960*/  SYNCS.ARRIVE.TRANS64 RZ, [R5+URZ+0x19c70], R3 ;  /* 0x019c700305ff79a7 */ /* 0x0005d8000800003f */
[----:B--2---:R-:W-:Y:S05]  /*a970*/  @!P2 BRA `(.L_x_184) ;  /* 0x000000000004a947 */ /* 0x004fea0003800000 */
[----:B------:R-:W-:Y:S01]  /*a980*/  BPT.TRAP 0x1 ;  /* 0x000000040000795c */ /* 0x000fe20000300000 */
.L_x_184:
[----:B0-----:R-:W-:Y:S01]  /*a990*/  IMAD.U32 R4, RZ, RZ, UR40 ;  /* 0x00000028ff047e24 */ /* 0x001fe2000f8e00ff */
[----:B------:R-:W-:Y:S01]  /*a9a0*/  R2UR UR9, R5 ;  /* 0x00000000050972ca */ /* 0x000fe200000e0000 */
[----:B------:R-:W-:Y:S01]  /*a9b0*/  UIADD3 UR4, UP0, UR52, 0x470, URZ ;  /* 0x0000047034047890 */ /* 0x000fe2000ff1e03f */
[----:B------:R-:W-:Y:S01]  /*a9c0*/  LEA R7, R7, UR44, 0x7 ;  /* 0x0000002c07077c11 */ /* 0x000fe2000f8e38ff */
[----:B------:R-:W-:Y:S01]  /*a9d0*/  IMAD R3, R17, 0x3000, R4 ;  /* 0x0000300011037824 */ /* 0x000fe200078e0204 */
[----:B------:R-:W-:Y:S01]  /*a9e0*/  R2UR UR12, R16 ;  /* 0x00000000100c72ca */ /* 0x000fe200000e0000 */
[----:B------:R-:W-:Y:S01]  /*a9f0*/  UIADD3.X UR5, URZ, UR53, URZ, UP0, !UPT ;  /* 0x000000353f057290 */ /* 0x000fe200087fe43f */
[----:B-----5:R-:W-:Y:S01]  /*aa00*/  R2UR UR13, R0 ;  /* 0x00000000000d72ca */ /* 0x020fe200000e0000 */
[----:B------:R-:W-:Y:S01]  /*aa10*/  UMOV UR10, URZ ;  /* 0x0000003f000a7c82 */ /* 0x000fe20008000000 */
        /* <DEDUP_REMOVED lines=10> */
[----:B0-----:R-:W-:Y:S01]  /*aac0*/  UMOV UR8, UR14 ;  /* 0x0000000e00087c82 */ /* 0x001fe20008000000 */
[----:B------:R-:W-:Y:S01]  /*aad0*/  UMOV UR10, UR16 ;  /* 0x00000010000a7c82 */ /* 0x000fe20008000000 */
[----:B------:R-:W-:Y:S01]  /*aae0*/  UMOV UR14, 0x40 ;  /* 0x00000040000e7882 */ /* 0x000fe20000000000 */
[----:B------:R0:W-:Y:S02]  /*aaf0*/  UTMALDG.4D [UR8], [UR4], desc[UR6] ;  /* 0x00000608040075b4 */ /* 0x0001e40008019000 */
[----:B0-----:R-:W-:Y:S01]  /*ab00*/  UMOV UR8, UR15 ;  /* 0x0000000f00087c82 */ /* 0x001fe20008000000 */
[----:B------:R-:W-:Y:S02]  /*ab10*/  UMOV UR10, UR14 ;  /* 0x0000000e000a7c82 */ /* 0x000fe40008000000 */
[----:B------:R0:W-:Y:S01]  /*ab20*/  UTMALDG.4D [UR8], [UR4], desc[UR6] ;  /* 0x00000608040075b4 */ /* 0x0001e20008019000 */
[----:B------:R-:W2:Y:S02]  /*ab30*/  SYNCS.PHASECHK.TRANS64.TRYWAIT P2, [R5+URZ+0x19c40], R2 ;  /* 0x019c4002050075a7 */ /* 0x000ea4000804017f */
[----:B0-2---:R-:W-:Y:S05]  /*ab40*/  @!P2 BRA `(.L_x_185) ;  /* 0x0000002800b0a947 */ /* 0x005fea0003800000 */
.L_x_255:
[----:B------:R-:W-:Y:S05]  /*ab50*/  @P0 BRA `(.L_x_186) ;  /* 0x00000000001c0947 */ /* 0x000fea0003800000 */
[----:B------:R-:W2:Y:S01]  /*ab60*/  S2R R4, SR_TID.X ;  /* 0x0000000000047919 */ /* 0x000ea20000002100 */
[----:B01----:R-:W-:-:S04]  /*ab70*/  IMAD.MOV.U32 R2, RZ, RZ, 0x3000 ;  /* 0x00003000ff027424 */ /* 0x003fc800078e00ff */
[----:B------:R3:W-:Y:S01]  /*ab80*/  SYNCS.ARRIVE.TRANS64 RZ, [R5+URZ+0x19c30], R2 ;  /* 0x019c300205ff79a7 */ /* 0x0007e2000800003f */
[----:B--2---:R-:W-:-:S04]  /*ab90*/  LOP3.LUT R4, R4, 0x1f, RZ, 0xc0, !PT ;  /* 0x0000001f04047812 */ /* 0x004fc800078ec0ff */
[----:B------:R-:W-:-:S13]  /*aba0*/  ISETP.NE.AND P0, PT, R4, RZ, PT ;  /* 0x000000ff0400720c */ /* 0x000fda0003f05270 */
[----:B---3--:R-:W-:Y:S05]  /*abb0*/  @!P0 BRA `(.L_x_186) ;  /* 0x0000000000048947 */ /* 0x008fea0003800000 */
[----:B------:R-:W-:Y:S01]  /*abc0*/  BPT.TRAP 0x1 ;  /* 0x000000040000795c */ /* 0x000fe20000300000 */
.L_x_186:
        /* <DEDUP_REMOVED lines=16> */
[----:B--2---:R-:W-:Y:S01]  /*acd0*/  UMOV UR8, UR14 ;  /* 0x0000000e00087c82 */ /* 0x004fe20008000000 */
[----:B------:R-:W-:Y:S01]  /*ace0*/  UMOV UR10, UR16 ;  /* 0x00000010000a7c82 */ /* 0x000fe20008000000 */
[----:B------:R-:W-:Y:S01]  /*acf0*/  UMOV UR14, 0x40 ;  /* 0x00000040000e7882 */ /* 0x000fe20000000000 */
[----:B------:R2:W-:Y:S02]  /*ad00*/  UTMALDG.4D [UR8], [UR4], desc[UR6] ;  /* 0x00000608040075b4 */ /* 0x0005e40008019000 */
[----:B--2---:R-:W-:Y:S01]  /*ad10*/  UMOV UR8, UR15 ;  /* 0x0000000f00087c82 */ /* 0x004fe20008000000 */
[----:B------:R-:W-:Y:S02]  /*ad20*/  UMOV UR10, UR14 ;  /* 0x0000000e000a7c82 */ /* 0x000fe40008000000 */
[----:B------:R2:W-:Y:S02]  /*ad30*/  UTMALDG.4D [UR8], [UR4], desc[UR6] ;  /* 0x00000608040075b4 */ /* 0x0005e40008019000 */
[----:B--2---:R-:W-:Y:S01]  /*ad40*/  NOP ;  /* 0x0000000000007918 */ /* 0x004fe20000000000 */
.L_x_181:
        /* <DEDUP_REMOVED lines=9> */
[----:B------:R-:W-:Y:S01]  /*ade0*/  @P0 R2UR UR11, R26 ;  /* 0x000000001a0b02ca */ /* 0x000fe200000e0000 */
[----:B01----:R-:W-:Y:S01]  /*adf0*/  @P0 IMAD.MOV.U32 R2, RZ, RZ, 0x4800 ;  /* 0x00004800ff020424 */ /* 0x003fe200078e00ff */
[----:B------:R-:W-:Y:S01]  /*ae00*/  @P0 R2UR UR13, R6 ;  /* 0x00000000060d02ca */ /* 0x000fe200000e0000 */
[----:B------:R-:W-:Y:S01]  /*ae10*/  UMOV UR6, 0x0 ;  /* 0x0000000000067882 */ /* 0x000fe20000000000 */
[----:B------:R-:W-:Y:S01]  /*ae20*/  @P0 R2UR UR27, R26 ;  /* 0x000000001a1b02ca */ /* 0x000fe200000e0000 */
[----:B------:R-:W-:Y:S01]  /*ae30*/  UMOV UR7, 0x12f00000 ;  /* 0x12f0000000077882 */ /* 0x000fe20000000000 */
[----:B------:R-:W-:Y:S01]  /*ae40*/  @P0 R2UR UR29, R6 ;  /* 0x00000000061d02ca */ /* 0x000fe200000e0000 */
[----:B------:R-:W-:Y:S01]  /*ae50*/  UMOV UR10, URZ ;  /* 0x0000003f000a7c82 */ /* 0x000fe20008000000 */
[----:B------:R-:W-:Y:S01]  /*ae60*/  @P0 R2UR UR19, R26 ;  /* 0x000000001a1302ca */ /* 0x000fe200000e0000 */
[----:B------:R-:W-:Y:S01]  /*ae70*/  UMOV UR12, UR38 ;  /* 0x00000026000c7c82 */ /* 0x000fe20008000000 */
[----:B------:R-:W-:Y:S01]  /*ae80*/  @P0 R2UR UR21, R6 ;  /* 0x00000000061502ca */ /* 0x000fe200000e0000 */
[----:B------:R-:W-:Y:S01]  /*ae90*/  UMOV UR26, 0x20 ;  /* 0x00000020001a7882 */ /* 0x000fe20000000000 */
[----:B------:R1:W-:Y:S01]  /*aea0*/  @P0 SYNCS.ARRIVE.TRANS64 RZ, [UR40+0x19c00], R2 ;  /* 0x019c0002ffff09a7 */ /* 0x0003e20008000028 */
[----:B------:R-:W-:Y:S01]  /*aeb0*/  UMOV UR28, UR38 ;  /* 0x00000026001c7c82 */ /* 0x000fe20008000000 */
[----:B------:R-:W-:Y:S01]  /*aec0*/  UMOV UR25, UR9 ;  /* 0x0000000900197c82 */ /* 0x000fe20008000000 */
[----:B------:R-:W-:Y:S01]  /*aed0*/  UMOV UR18, 0x40 ;  /* 0x0000004000127882 */ /* 0x000fe20000000000 */
[----:B------:R-:W-:Y:S01]  /*aee0*/  UMOV UR20, UR38 ;  /* 0x0000002600147c82 */ /* 0x000fe20008000000 */
[----:B------:R1:W-:Y:S01]  /*aef0*/  UTMALDG.4D [UR8], [UR4], desc[UR6] ;  /* 0x00000608040075b4 */ /* 0x0003e20008019000 */
[----:B------:R-:W-:Y:S01]  /*af00*/  UMOV UR17, UR9 ;  /* 0x0000000900117c82 */ /* 0x000fe20008000000 */
[----:B------:R1:W-:Y:S04]  /*af10*/  UTMALDG.4D [UR24], [UR4], desc[UR6] ;  /* 0x00000618040075b4 */ /* 0x0003e80008019000 */
[----:B------:R1:W-:Y:S02]  /*af20*/  UTMALDG.4D [UR16], [UR4], desc[UR6] ;  /* 0x00000610040075b4 */ /* 0x0003e40008019000 */
[----:B-1----:R-:W-:Y:S01]  /*af30*/  NOP ;  /* 0x0000000000007918 */ /* 0x002fe20000000000 */
.L_x_179:
[----:B------:R-:W-:Y:S01]  /*af40*/  VIADD R29, R29, 0x1 ;  /* 0x000000011d1d7836 */ /* 0x000fe20000000000 */
[----:B------:R-:W-:Y:S04]  /*af50*/  BSSY B0, `(.L_x_187) ;  /* 0x0000007000007945 */ /* 0x000fe80003800000 */
[----:B------:R-:W-:-:S04]  /*af60*/  LEA.HI R2, R29, R29, RZ, 0x1 ;  /* 0x0000001d1d027211 */ /* 0x000fc800078f08ff */
[----:B------:R-:W-:-:S05]  /*af70*/  LOP3.LUT R2, R2, 0xfffffffe, RZ, 0xc0, !PT ;  /* 0xfffffffe02027812 */ /* 0x000fca00078ec0ff */
[----:B------:R-:W-:-:S05]  /*af80*/  IMAD.IADD R2, R29, 0x1, -R2 ;  /* 0x000000011d027824 */ /* 0x000fca00078e0a02 */
[----:B------:R-:W-:-:S04]  /*af90*/  SHF.L.U32 R2, R2, 0x1f, RZ ;  /* 0x0000001f02027819 */ /* 0x000fc800000006ff */
[----:B------:R-:W1:Y:S02]  /*afa0*/  SYNCS.PHASECHK.TRANS64.TRYWAIT P0, [UR40+0x19c20], R2 ;  /* 0x019c2002ff0075a7 */ /* 0x000e640008000168 */
[----:B-1----:R-:W-:Y:S05]  /*afb0*/  @!P0 BRA `(.L_x_188) ;  /* 0x0000002400a88947 */ /* 0x002fea0003800000 */
.L_x_256:
[----:B------:R-:W-:Y:S05]  /*afc0*/  BSYNC B0 ;  /* 0x0000000000007941 */ /* 0x000fea0003800000 */
.L_x_187:
[----:B------:R-:W-:-:S06]  /*afd0*/  UISETP.GE.AND UP0, UPT, UR43, 0x81, UPT ;  /* 0x000000812b00788c */ /* 0x000fcc000bf06270 */
[----:B------:R-:W-:-:S13]  /*afe0*/  PLOP3.LUT P0, PT, PT, PT, UP0, 0x80, 0x0 ;  /* 0x000000000000781c */ /* 0x000fda0003f0f008 */
[----:B------:R-:W-:Y:S05]  /*aff0*/  @!P0 BRA `(.L_x_189) ;  /* 0x0000000c00ec8947 */ /* 0x000fea0003800000 */
[----:B------:R-:W-:Y:S01]  /*b000*/  ULEA.HI.SX32 UR4, UR42, 0xfffffffe, 0x19 ;  /* 0xfffffffe2a047891 */ /* 0x000fe2000f8fca3f */
[----:B------:R-:W-:Y:S02]  /*b010*/  IMAD.MOV.U32 R8, RZ, RZ, R18 ;  /* 0x000000ffff087224 */ /* 0x000fe400078e0012 */
[----:B-1----:R-:W-:-:S03]  /*b020*/  IMAD.MOV.U32 R3, RZ, RZ, R17 ;  /* 0x000000ffff037224 */ /* 0x002fc600078e0011 */
[----:B------:R-:W-:-:S07]  /*b030*/  IMAD.U32 R2, RZ, RZ, UR4 ;  /* 0x00000004ff027e24 */ /* 0x000fce000f8e00ff */
.L_x_213:
[----:B------:R-:W-:Y:S01]  /*b040*/  VIADD R17, R3, 0x1 ;  /* 0x0000000103117836 */ /* 0x000fe20000000000 */
[----:B------:R-:W-:Y:S05]  /*b050*/  YIELD ;  /* 0x0000000000007946 */ /* 0x000fea0003800000 */
[----:B------:R-:W-:Y:S01]  /*b060*/  ISETP.NE.AND P0, PT, R17, 0x2, PT ;  /* 0x000000021100780c */ /* 0x000fe20003f05270 */
[----:B------:R-:W-:Y:S03]  /*b070*/  BSSY B0, `(.L_x_190) ;  /* 0x00000a5000007945 */ /* 0x000fe60003800000 */
[----:B------:R-:W-:-:S02]  /*b080*/  SEL R5, RZ, 0x1, P0 ;  /* 0x00000001ff057807 */ /* 0x000fc40000000000 */
[----:B------:R-:W-:Y:S02]  /*b090*/  SEL R17, R17, RZ, P0 ;  /* 0x000000ff11117207 */ /* 0x000fe40000000000 */
[----:B------:R-:W-:Y:S01]  /*b0a0*/  LOP3.LUT R18, R8, R5, RZ, 0x3c, !PT ;  /* 0x0000000508127212 */ /* 0x000fe200078e3cff */
[----:B------:R-:W-:Y:S06]  /*b0b0*/  @!P6 BRA `(.L_x_191) ;  /* 0x000000080080e947 */ /* 0x000fec0003800000 */
[----:B------:R-:W-:Y:S01]  /*b0c0*/  ULDC.64 UR4, c[0x0][0x3f8] ;  /* 0x0000fe0000047ab9 */ /* 0x000fe20000000a00 */
[----:B------:R-:W-:Y:S01]  /*b0d0*/  LEA R9, R17, UR40, 0x3 ;  /* 0x0000002811097c11 */ /* 0x000fe2000f8e18ff */
[----:B------:R-:W-:Y:S01]  /*b0e0*/  IMAD.MOV.U32 R11, RZ, RZ, R2 ;  /* 0x000000ffff0b7224 */ /* 0x000fe200078e0002 */
[----:B------:R-:W-:Y:S02]  /*b0f0*/  ISETP.NE.U32.AND P0, PT, RZ, UR4, PT ;  /* 0x00000004ff007c0c */ /* 0x000fe4000bf05070 */
[----:B------:R-:W-:Y:S02]  /*b100*/  SHF.L.U32 R10, R18, 0x1f, RZ ;  /* 0x0000001f120a7819 */ /* 0x000fe400000006ff */
[----:B------:R-:W-:-:S13]  /*b110*/  ISETP.NE.AND.EX P0, PT, RZ, UR5, PT, P0 ;  /* 0x00000005ff007c0c */ /* 0x000fda000bf05300 */
        /* <DEDUP_REMOVED lines=14> */
[----:B------:R-:W-:-:S04]  /*b200*/  LEA R6, P0, R4, UR4, 0x2 ;  /* 0x0000000404067c11 */ /* 0x000fc8000f8010ff */
[----:B------:R-:W-:-:S05]  /*b210*/  LEA.HI.X R7, R4, UR5, R5, 0x2, P0 ;  /* 0x0000000504077c11 */ /* 0x000fca00080f1405 */
[----:B------:R1:W5:Y:S01]  /*b220*/  LDG.E R0, desc[UR54][R6.64] ;  /* 0x0000003606007981 */ /* 0x000362000c1e1900 */
[----:B------:R-:W-:-:S04]  /*b230*/  IMAD.MOV R4, RZ, RZ, -R13 ;  /* 0x000000ffff047224 */ /* 0x000fc800078e0a0d */
[----:B------:R-:W-:-:S07]  /*b240*/  IMAD R11, R11, R4, R2 ;  /* 0x000000040b0b7224 */ /* 0x000fce00078e0202 */
.L_x_192:
[----:B------:R-:W2:Y:S01]  /*b250*/  SYNCS.PHASECHK.TRANS64.TRYWAIT P0, [R9+URZ+0x19c80], R10 ;  /* 0x019c800a090075a7 */ /* 0x000ea2000800017f */
[----:B0-----:R-:W0:Y:S01]  /*b260*/  S2R R4, SR_TID.X ;  /* 0x0000000000047919 */ /* 0x001e220000002100 */
[----:B------:R-:W-:Y:S01]  /*b270*/  BSSY B1, `(.L_x_193) ;  /* 0x0000004000017945 */ /* 0x000fe20003800000 */
[----:B0-----:R-:W-:-:S04]  /*b280*/  LOP3.LUT R4, R4, 0x7f, RZ, 0xc0, !PT ;  /* 0x0000007f04047812 */ /* 0x001fc800078ec0ff */
[----:B------:R-:W-:Y:S01]  /*b290*/  ISETP.NE.AND P2, PT, R4, RZ, PT ;  /* 0x000000ff0400720c */ /* 0x000fe20003f45270 */
[----:B--2---:R-:W-:-:S12]  /*b2a0*/  @!P0 BRA `(.L_x_194) ;  /* 0x0000002400048947 */ /* 0x004fd80003800000 */
.L_x_257:
[----:B------:R-:W-:Y:S05]  /*b2b0*/  BSYNC B1 ;  /* 0x0000000000017941 */ /* 0x000fea0003800000 */
.L_x_193:
[----:B------:R-:W-:Y:S04]  /*b2c0*/  BSSY B1, `(.L_x_195) ;  /* 0x0000009000017945 */ /* 0x000fe80003800000 */
[----:B------:R-:W-:Y:S05]  /*b2d0*/  @P2 BRA `(.L_x_196) ;  /* 0x00000000001c2947 */ /* 0x000fea0003800000 */
[----:B------:R-:W2:Y:S02]  /*b2e0*/  S2R R4, SR_TID.X ;  /* 0x0000000000047919 */ /* 0x000ea40000002100 */
[----:B--2---:R-:W-:Y:S01]  /*b2f0*/  LOP3.LUT R5, R4, 0x1f, RZ, 0xc0, !PT ;  /* 0x0000001f04057812 */ /* 0x004fe200078ec0ff */
[----:B------:R-:W-:-:S03]  /*b300*/  IMAD.MOV.U32 R4, RZ, RZ, 0x3000 ;  /* 0x00003000ff047424 */ /* 0x000fc600078e00ff */
[----:B------:R-:W-:Y:S01]  /*b310*/  ISETP.NE.AND P0, PT, R5, RZ, PT ;  /* 0x000000ff0500720c */ /* 0x000fe20003f05270 */
[----:B------:R2:W-:-:S12]  /*b320*/  SYNCS.ARRIVE.TRANS64 RZ, [R9+URZ+0x19c70], R4 ;  /* 0x019c700409ff79a7 */ /* 0x0005d8000800003f */
[----:B--2---:R-:W-:Y:S05]  /*b330*/  @!P0 BRA `(.L_x_196) ;  /* 0x0000000000048947 */ /* 0x004fea0003800000 */
[----:B------:R-:W-:Y:S01]  /*b340*/  BPT.TRAP 0x1 ;  /* 0x000000040000795c */ /* 0x000fe20000300000 */
.L_x_196:
[----:B------:R-:W-:Y:S05]  /*b350*/  BSYNC B1 ;  /* 0x0000000000017941 */ /* 0x000fea0003800000 */
.L_x_195:
[----:B------:R-:W-:Y:S01]  /*b360*/  IMAD.MOV.U32 R12, RZ, RZ, RZ ;  /* 0x000000ffff0c7224 */ /* 0x000fe200078e00ff */
[----:B------:R-:W-:Y:S01]  /*b370*/  R2UR UR12, R16 ;  /* 0x00000000100c72ca */ /* 0x000fe200000e0000 */
[----:B-1----:R-:W-:Y:S01]  /*b380*/  IMAD.U32 R6, RZ, RZ, UR40 ;  /* 0x00000028ff067e24 */ /* 0x002fe2000f8e00ff */
[----:B------:R-:W-:Y:S01]  /*b390*/  UIADD3 UR4, UP0, UR52, 0x470, URZ ;  /* 0x0000047034047890 */ /* 0x000fe2000ff1e03f */
[----:B------:R-:W-:Y:S01]  /*b3a0*/  PLOP3.LUT P0, PT, PT, PT, PT, 0x80, 0x0 ;  /* 0x000000000000781c */ /* 0x000fe20003f0f070 */
[----:B------:R-:W-:Y:S01]  /*b3b0*/  VIADD R5, R9, 0x19c70 ;  /* 0x00019c7009057836 */ /* 0x000fe20000000000 */
[----:B------:R-:W-:Y:S01]  /*b3c0*/  R2UR UR10, R12 ;  /* 0x000000000c0a72ca */ /* 0x000fe200000e0000 */
[----:B------:R-:W-:Y:S01]  /*b3d0*/  IMAD R6, R17, 0x3000, R6 ;  /* 0x0000300011067824 */ /* 0x000fe200078e0206 */
[----:B------:R-:W-:Y:S01]  /*b3e0*/  LEA R7, R11, UR44, 0x7 ;  /* 0x0000002c0b077c11 */ /* 0x000fe2000f8e38ff */
[----:B------:R-:W-:Y:S02]  /*b3f0*/  UIADD3.X UR5, URZ, UR53, URZ, UP0, !UPT ;  /* 0x000000353f057290 */ /* 0x000fe400087fe43f */
[----:B------:R-:W-:Y:S01]  /*b400*/  VIADD R4, R6, 0x9000 ;  /* 0x0000900006047836 */ /* 0x000fe20000000000 */
[----:B------:R-:W-:Y:S01]  /*b410*/  UMOV UR6, 0x0 ;  /* 0x0000000000067882 */ /* 0x000fe20000000000 */
[----:B------:R-:W-:-:S08]  /*b420*/  UMOV UR7, 0x14f00000 ;  /* 0x14f0000000077882 */ /* 0x000fd00000000000 */
.L_x_197:
        /* <DEDUP_REMOVED lines=8> */
[----:B-1----:R-:W-:Y:S05]  /*b4b0*/  @P0 BRA.U.ANY `(.L_x_197) ;  /* 0xfffffffd00dc0947 */ /* 0x002fea000393ffff */
[----:B------:R-:W-:Y:S01]  /*b4c0*/  IMAD.MOV.U32 R11, RZ, RZ, 0x20 ;  /* 0x00000020ff0b7424 */ /* 0x000fe200078e00ff */
[----:B------:R-:W-:Y:S01]  /*b4d0*/  R2UR UR12, R16 ;  /* 0x00000000100c72ca */ /* 0x000fe200000e0000 */
[----:B------:R-:W-:Y:S01]  /*b4e0*/  VIADD R4, R6, 0xa000 ;  /* 0x0000a00006047836 */ /* 0x000fe20000000000 */
[----:B------:R-:W-:Y:S01]  /*b4f0*/  PLOP3.LUT P0, PT, PT, PT, PT, 0x80, 0x0 ;  /* 0x000000000000781c */ /* 0x000fe20003f0f070 */
[----:B------:R-:W-:Y:S01]  /*b500*/  UMOV UR6, 0x0 ;  /* 0x0000000000067882 */ /* 0x000fe20000000000 */
[----:B------:R-:W-:Y:S01]  /*b510*/  R2UR UR10, R11 ;  /* 0x000000000b0a72ca */ /* 0x000fe200000e0000 */
[----:B------:R-:W-:-:S14]  /*b520*/  UMOV UR7, 0x14f00000 ;  /* 0x14f0000000077882 */ /* 0x000fdc0000000000 */
.L_x_198:
        /* <DEDUP_REMOVED lines=16> */
.L_x_199:
        /* <DEDUP_REMOVED lines=9> */
[----:B------:R-:W1:Y:S01]  /*b6c0*/  SYNCS.PHASECHK.TRANS64.TRYWAIT P0, [R9+URZ+0x19c40], R10 ;  /* 0x019c400a090075a7 */ /* 0x000e62000800017f */
[----:B------:R-:W-:Y:S04]  /*b6d0*/  BSSY B1, `(.L_x_200) ;  /* 0x0000002000017945 */ /* 0x000fe80003800000 */
[----:B-1----:R-:W-:Y:S05]  /*b6e0*/  @!P0 BRA `(.L_x_201) ;  /* 0x0000002000088947 */ /* 0x002fea0003800000 */
.L_x_258:
[----:B------:R-:W-:Y:S05]  /*b6f0*/  BSYNC B1 ;  /* 0x0000000000017941 */ /* 0x000fea0003800000 */
.L_x_200:
[----:B------:R-:W-:Y:S01]  /*b700*/  BSSY B1, `(.L_x_202) ;  /* 0x000000b000017945 */ /* 0x000fe20003800000 */
[----:B------:R-:W-:Y:S02]  /*b710*/  IMAD.MOV.U32 R4, RZ, RZ, 0x0 ;  /* 0x00000000ff047424 */ /* 0x000fe400078e00ff */
[----:B------:R-:W-:Y:S01]  /*b720*/  IMAD.MOV.U32 R5, RZ, RZ, 0x14f00000 ;  /* 0x14f00000ff057424 */ /* 0x000fe200078e00ff */
[----:B------:R-:W-:Y:S06]  /*b730*/  @P2 BRA `(.L_x_203) ;  /* 0x00000000001c2947 */ /* 0x000fec0003800000 */
[----:B------:R-:W2:Y:S01]  /*b740*/  S2R R14, SR_TID.X ;  /* 0x00000000000e7919 */ /* 0x000ea20000002100 */
[----:B01----:R-:W-:-:S04]  /*b750*/  IMAD.MOV.U32 R10, RZ, RZ, 0x3000 ;  /* 0x00003000ff0a7424 */ /* 0x003fc800078e00ff */
[----:B------:R3:W-:Y:S01]  /*b760*/  SYNCS.ARRIVE.TRANS64 RZ, [R9+URZ+0x19c30], R10 ;  /* 0x019c300a09ff79a7 */ /* 0x0007e2000800003f */
[----:B--2---:R-:W-:-:S04]  /*b770*/  LOP3.LUT R14, R14, 0x1f, RZ, 0xc0, !PT ;  /* 0x0000001f0e0e7812 */ /* 0x004fc800078ec0ff */
[----:B------:R-:W-:-:S13]  /*b780*/  ISETP.NE.AND P0, PT, R14, RZ, PT ;  /* 0x000000ff0e00720c */ /* 0x000fda0003f05270 */
[----:B---3--:R-:W-:Y:S05]  /*b790*/  @!P0 BRA `(.L_x_203) ;  /* 0x0000000000048947 */ /* 0x008fea0003800000 */
[----:B------:R-:W-:Y:S01]  /*b7a0*/  BPT.TRAP 0x1 ;  /* 0x000000040000795c */ /* 0x000fe20000300000 */
.L_x_203:
[----:B------:R-:W-:Y:S05]  /*b7b0*/  BSYNC B1 ;  /* 0x0000000000017941 */ /* 0x000fea0003800000 */
.L_x_202:
[----:B------:R-:W-:Y:S01]  /*b7c0*/  R2UR UR10, R12 ;  /* 0x000000000c0a72ca */ /* 0x000fe200000e0000 */
[----:B------:R-:W-:Y:S01]  /*b7d0*/  UIADD3 UR4, UP0, UR52, 0x370, URZ ;  /* 0x0000037034047890 */ /* 0x000fe2000ff1e03f */
[----:B------:R-:W-:Y:S01]  /*b7e0*/  R2UR UR6, R4 ;  /* 0x00000000040672ca */ /* 0x000fe200000e0000 */
[----:B01----:R-:W-:Y:S01]  /*b7f0*/  VIADD R9, R9, 0x19c30 ;  /* 0x00019c3009097836 */ /* 0x003fe20000000000 */
[----:B------:R-:W-:Y:S01]  /*b800*/  R2UR UR7, R5 ;  /* 0x00000000050772ca */ /* 0x000fe200000e0000 */
[----:B------:R-:W-:Y:S01]  /*b810*/  VIADD R10, R6, 0x13800 ;  /* 0x00013800060a7836 */ /* 0x000fe20000000000 */
[----:B------:R-:W-:Y:S01]  /*b820*/  R2UR UR12, R16 ;  /* 0x00000000100c72ca */ /* 0x000fe200000e0000 */
[----:B------:R-:W-:Y:S01]  /*b830*/  UIADD3.X UR5, URZ, UR53, URZ, UP0, !UPT ;  /* 0x000000353f057290 */ /* 0x000fe200087fe43f */
[----:B------:R-:W-:-:S13]  /*b840*/  PLOP3.LUT P0, PT, PT, PT, PT, 0x80, 0x0 ;  /* 0x000000000000781c */ /* 0x000fda0003f0f070 */
.L_x_204:
        /* <DEDUP_REMOVED lines=8> */
[----:B0-----:R-:W-:Y:S05]  /*b8d0*/  @P0 BRA.U.ANY `(.L_x_204) ;  /* 0xfffffffd00dc0947 */ /* 0x001fea000393ffff */
[----:B------:R-:W-:Y:S01]  /*b8e0*/  R2UR UR10, R11 ;  /* 0x000000000b0a72ca */ /* 0x000fe200000e0000 */
[----:B------:R-:W-:Y:S01]  /*b8f0*/  VIADD R10, R6, 0x14800 ;  /* 0x00014800060a7836 */ /* 0x000fe20000000000 */
[----:B------:R-:W-:Y:S02]  /*b900*/  R2UR UR6, R4 ;  /* 0x00000000040672ca */ /* 0x000fe400000e0000 */
[----:B------:R-:W-:Y:S02]  /*b910*/  R2UR UR7, R5 ;  /* 0x00000000050772ca */ /* 0x000fe400000e0000 */
[----:B------:R-:W-:Y:S02]  /*b920*/  R2UR UR12, R16 ;  /* 0x00000000100c72ca */ /* 0x000fe400000e0000 */
[----:B------:R-:W-:-:S13]  /*b930*/  PLOP3.LUT P0, PT, PT, PT, PT, 0x80, 0x0 ;  /* 0x000000000000781c */ /* 0x000fda0003f0f070 */
.L_x_205:
        /* <DEDUP_REMOVED lines=15> */
.L_x_206:
        /* <DEDUP_REMOVED lines=9> */
.L_x_191:
[----:B------:R-:W-:Y:S05]  /*bac0*/  BSYNC B0 ;  /* 0x0000000000007941 */ /* 0x000fea0003800000 */
.L_x_190:
[----:B------:R-:W-:-:S06]  /*bad0*/  UISETP.NE.AND UP0, UPT, UR41, 0x3, UPT ;  /* 0x000000032900788c */ /* 0x000fcc000bf05270 */
[----:B------:R-:W-:-:S13]  /*bae0*/  PLOP3.LUT P0, PT, PT, PT, UP0, 0x80, 0x0 ;  /* 0x000000000000781c */ /* 0x000fda0003f0f008 */
[----:B------:R-:W-:Y:S05]  /*baf0*/  @!P0 BRA `(.L_x_207) ;  /* 0x0000000000048947 */ /* 0x000fea0003800000 */
[----:B------:R-:W-:Y:S01]  /*bb00*/  BPT.TRAP 0x1 ;  /* 0x000000040000795c */ /* 0x000fe20000300000 */
.L_x_207:
[----:B------:R-:W-:Y:S01]  /*bb10*/  LOP3.LUT R5, R8, 0x1, RZ, 0x3c, !PT ;  /* 0x0000000108057812 */ /* 0x000fe200078e3cff */
[----:B0-----:R-:W-:Y:S01]  /*bb20*/  IMAD.U32 R4, RZ, RZ, UR50 ;  /* 0x00000032ff047e24 */ /* 0x001fe2000f8e00ff */
[----:B------:R-:W-:Y:S01]  /*bb30*/  LEA R12, R3, UR40, 0x3 ;  /* 0x00000028030c7c11 */ /* 0x000fe2000f8e18ff */
[----:B------:R-:W-:Y:S01]  /*bb40*/  BSSY B0, `(.L_x_208) ;  /* 0x0000005000007945 */ /* 0x000fe20003800000 */
[----:B------:R-:W-:Y:S02]  /*bb50*/  SHF.L.U32 R5, R5, 0x1f, RZ ;  /* 0x0000001f05057819 */ /* 0x000fe400000006ff */
[----:B------:R-:W-:Y:S02]  /*bb60*/  ISETP.NE.AND P0, PT, R4, 0x3, PT ;  /* 0x000000030400780c */ /* 0x000fe40003f05270 */
[----:B------:R-:W0:Y:S02]  /*bb70*/  SYNCS.PHASECHK.TRANS64.TRYWAIT P2, [R12+URZ+0x19c70], R5 ;  /* 0x019c70050c0075a7 */ /* 0x000e24000804017f */
[----:B0-----:R-:W-:Y:S09]  /*bb80*/  @!P2 BRA `(.L_x_209) ;  /* 0x0000001800f4a947 */ /* 0x001ff20003800000 */
.L_x_259:
[----:B------:R-:W-:Y:S05]  /*bb90*/  BSYNC B0 ;  /* 0x0000000000007941 */ /* 0x000fea0003800000 */
.L_x_208:
[----:B------:R-:W-:Y:S05]  /*bba0*/  @!P0 BRA `(.L_x_210) ;  /* 0x0000000000048947 */ /* 0x000fea0003800000 */
[----:B------:R-:W-:Y:S01]  /*bbb0*/  BPT.TRAP 0x1 ;  /* 0x000000040000795c */ /* 0x000fe20000300000 */
.L_x_210:
[----:B0-----:R-:W-:Y:S01]  /*bbc0*/  SHF.L.U32 R5, R8, 0x1f, RZ ;  /* 0x0000001f08057819 */ /* 0x001fe200000006ff */
[----:B------:R-:W-:-:S03]  /*bbd0*/  IMAD R11, R3, 0x3000, RZ ;  /* 0x00003000030b7824 */ /* 0x000fc600078e02ff */
[----:B------:R-:W0:Y:S02]  /*bbe0*/  SYNCS.PHASECHK.TRANS64.TRYWAIT P2, [R12+URZ+0x19c60], R5 ;  /* 0x019c60050c0075a7 */ /* 0x000e24000804017f */
[----:B0-----:R-:W-:Y:S05]  /*bbf0*/  @!P2 BRA `(.L_x_211) ;  /* 0x0000001800eca947 */ /* 0x001fea0003800000 */
.L_x_260:
[C---:B------:R-:W-:Y:S01]  /*bc00*/  LOP3.LUT R3, R11.reuse, R28, RZ, 0xfc, !PT ;  /* 0x0000001c0b037212 */ /* 0x040fe200078efcff */
[----:B------:R-:W-:Y:S05]  /*bc10*/  WARPSYNC.ALL ;  /* 0x0000000000007948 */ /* 0x000fea0003800000 */
[----:B0-----:R-:W0:Y:S01]  /*bc20*/  LDSM.16.MT88.4 R4, [R3+UR40+0x9000] ;  /* 0x009000280304783b */ /* 0x001e220008004200 */
[----:B------:R-:W-:-:S05]  /*bc30*/  LOP3.LUT R13, R11, R22, RZ, 0xfc, !PT ;  /* 0x000000160b0d7212 */ /* 0x000fca00078efcff */
[----:B------:R-:W-:Y:S01]  /*bc40*/  VIADD R13, R13, UR40 ;  /* 0x000000280d0d7c36 */ /* 0x000fe20008000000 */
[C-C-:B0-----:R-:W-:Y:S02]  /*bc50*/  PRMT R8, R4.reuse, 0x6420, R5.reuse ;  /* 0x0000642004087816 */ /* 0x141fe40000000005 */
[----:B------:R-:W-:Y:S02]  /*bc60*/  PRMT R9, R4, 0x7531, R5 ;  /* 0x0000753104097816 */ /* 0x000fe40000000005 */
[C-C-:B------:R-:W-:Y:S02]  /*bc70*/  PRMT R10, R6.reuse, 0x6420, R7.reuse ;  /* 0x00006420060a7816 */ /* 0x140fe40000000007 */
[----:B------:R-:W-:-:S05]  /*bc80*/  PRMT R11, R6, 0x7531, R7 ;  /* 0x00007531060b7816 */ /* 0x000fca0000000007 */
[----:B------:R-:W-:Y:S04]  /*bc90*/  STSM.16.M88.4 [R13+0x3000], R8 ;  /* 0x003000080d007844 */ /* 0x000fe80000000200 */
[----:B------:R-:W0:Y:S02]  /*bca0*/  LDSM.16.MT88.4 R4, [R3+UR40+0xa000] ;  /* 0x00a000280304783b */ /* 0x000e240008004200 */
[C-C-:B0-----:R-:W-:Y:S02]  /*bcb0*/  PRMT R8, R4.reuse, 0x6420, R5.reuse ;  /* 0x0000642004087816 */ /* 0x141fe40000000005 */
[----:B------:R-:W-:Y:S02]  /*bcc0*/  PRMT R9, R4, 0x7531, R5 ;  /* 0x0000753104097816 */ /* 0x000fe40000000005 */
[----:B------:R-:W-:-:S02]  /*bcd0*/  PRMT R10, R6, 0x6420, R7 ;  /* 0x00006420060a7816 */ /* 0x000fc40000000007 */
[----:B------:R-:W-:-:S05]  /*bce0*/  PRMT R11, R6, 0x7531, R7 ;  /* 0x00007531060b7816 */ /* 0x000fca0000000007 */
[----:B------:R-:W-:Y:S04]  /*bcf0*/  STSM.16.M88.4 [R13+0x4000], R8 ;  /* 0x004000080d007844 */ /* 0x000fe80000000200 */
[----:B------:R-:W0:Y:S02]  /*bd00*/  LDSM.16.MT88.4 R4, [R3+UR40+0xb000] ;  /* 0x00b000280304783b */ /* 0x000e240008004200 */
[C-C-:B0-----:R-:W-:Y:S02]  /*bd10*/  PRMT R8, R4.reuse, 0x6420, R5.reuse ;  /* 0x0000642004087816 */ /* 0x141fe40000000005 */
[----:B------:R-:W-:Y:S02]  /*bd20*/  PRMT R9, R4, 0x7531, R5 ;  /* 0x0000753104097816 */ /* 0x000fe40000000005 */
[----:B------:R-:W-:-:S02]  /*bd30*/  PRMT R10, R6, 0x6420, R7 ;  /* 0x00006420060a7816 */ /* 0x000fc40000000007 */
[----:B------:R-:W-:-:S05]  /*bd40*/  PRMT R11, R6, 0x7531, R7 ;  /* 0x00007531060b7816 */ /* 0x000fca0000000007 */
[----:B------:R0:W-:Y:S04]  /*bd50*/  STSM.16.M88.4 [R13+0x5000], R8 ;  /* 0x005000080d007844 */ /* 0x0001e80000000200 */
[----:B------:R-:W1:Y:S01]  /*bd60*/  LDSM.16.MT88.4 R4, [R3+UR40+0x9800] ;  /* 0x009800280304783b */ /* 0x000e620008004200 */
[----:B0-----:R-:W-:Y:S02]  /*bd70*/  IADD3 R13, R23, 0x3000, R13 ;  /* 0x00003000170d7810 */ /* 0x001fe40007ffe00d */
[C-C-:B-1----:R-:W-:Y:S02]  /*bd80*/  PRMT R8, R4.reuse, 0x6420, R5.reuse ;  /* 0x0000642004087816 */ /* 0x142fe40000000005 */
[----:B------:R-:W-:Y:S02]  /*bd90*/  PRMT R9, R4, 0x7531, R5 ;  /* 0x0000753104097816 */ /* 0x000fe40000000005 */
[----:B------:R-:W-:-:S02]  /*bda0*/  PRMT R10, R6, 0x6420, R7 ;  /* 0x00006420060a7816 */ /* 0x000fc40000000007 */
[----:B------:R-:W-:-:S05]  /*bdb0*/  PRMT R11, R6, 0x7531, R7 ;  /* 0x00007531060b7816 */ /* 0x000fca0000000007 */
[----:B------:R-:W-:Y:S04]  /*bdc0*/  STSM.16.M88.4 [R13], R8 ;  /* 0x000000080d007844 */ /* 0x000fe80000000200 */
        /* <DEDUP_REMOVED lines=17> */
[----:B-1----:R-:W1:Y:S01]  /*bee0*/  FENCE.VIEW.ASYNC.S ;  /* 0x00000000000073c6 */ /* 0x002e620000000000 */
[----:B------:R-:W-:Y:S05]  /*bef0*/  @!P0 BRA `(.L_x_212) ;  /* 0x0000000000048947 */ /* 0x000fea0003800000 */
[----:B------:R-:W-:Y:S01]  /*bf00*/  BPT.TRAP 0x1 ;  /* 0x000000040000795c */ /* 0x000fe20000300000 */
.L_x_212:
[----:B-1----:R-:W-:Y:S01]  /*bf10*/  SYNCS.ARRIVE.TRANS64.A1T0 RZ, [R12+URZ+0x19c50], RZ ;  /* 0x019c50ff0cff79a7 */ /* 0x002fe2000810003f */
[----:B------:R-:W-:Y:S01]  /*bf20*/  BAR.SYNC.DEFER_BLOCKING 0x2, 0x80 ;  /* 0x0082000000007b1d */ /* 0x000fe20000010000 */
[----:B------:R-:W-:Y:S01]  /*bf30*/  ISETP.GT.AND P0, PT, R2, RZ, PT ;  /* 0x000000ff0200720c */ /* 0x000fe20003f04270 */
[----:B------:R-:W-:Y:S02]  /*bf40*/  @!P1 VIADD R3, R12, 0x19c80 ;  /* 0x00019c800c039836 */ /* 0x000fe40000000000 */
[----:B------:R-:W-:Y:S02]  /*bf50*/  VIADD R2, R2, 0xffffffff ;  /* 0xffffffff02027836 */ /* 0x000fe40000000000 */
[----:B0-----:R-:W-:Y:S01]  /*bf60*/  IMAD.MOV.U32 R8, RZ, RZ, R18 ;  /* 0x000000ffff087224 */ /* 0x001fe200078e0012 */
[----:B------:R-:W-:-:S04]  /*bf70*/  @!P1 PRMT R3, RZ, 0x654, R3 ;  /* 0x00000654ff039816 */ /* 0x000fc80000000003 */
[----:B------:R0:W-:Y:S02]  /*bf80*/  @!P1 SYNCS.ARRIVE.TRANS64.RED.A1T0 RZ, [R3+URZ], RZ ;  /* 0x000000ff03ff99a7 */ /* 0x0001e4000810043f */
[----:B0-----:R-:W-:Y:S01]  /*bf90*/  IMAD.MOV.U32 R3, RZ, RZ, R17 ;  /* 0x000000ffff037224 */ /* 0x001fe200078e0011 */
[----:B------:R-:W-:Y:S06]  /*bfa0*/  @P0 BRA `(.L_x_213) ;  /* 0xfffffff000240947 */ /* 0x000fec000383ffff */
.L_x_189:
[----:B------:R-:W-:Y:S04]  /*bfb0*/  BSSY B0, `(.L_x_214) ;  /* 0x000000e000007945 */ /* 0x000fe80003800000 */
[----:B------:R-:W-:Y:S05]  /*bfc0*/  @P1 BRA `(.L_x_215) ;  /* 0x0000000000301947 */ /* 0x000fea0003800000 */
[----:B------:R-:W2:Y:S01]  /*bfd0*/  S2R R7, SR_LANEID ;  /* 0x0000000000077919 */ /* 0x000ea20000000000 */
[----:B------:R-:W-:Y:S01]  /*bfe0*/  VOTEU.ANY UR4, UPT, PT ;  /* 0x0000000000047886 */ /* 0x000fe200038e0100 */
[----:B-1----:R-:W1:Y:S01]  /*bff0*/  LDC.64 R2, c[0x0][0xc38] ;  /* 0x00030e00ff027b82 */ /* 0x002e620000000a00 */
[----:B------:R-:W2:Y:S08]  /*c000*/  FLO.U32 R0, UR4 ;  /* 0x0000000400007d00 */ /* 0x000eb000080e0000 */
[----:B------:R-:W1:Y:S01]  /*c010*/  POPC R5, UR4 ;  /* 0x0000000400057d09 */ /* 0x000e620008000000 */
[----:B--2---:R-:W-:-:S13]  /*c020*/  ISETP.EQ.U32.AND P0, PT, R0, R7, PT ;  /* 0x000000070000720c */ /* 0x004fda0003f02070 */
[----:B-1----:R-:W2:Y:S01]  /*c030*/  @P0 ATOMG.E.ADD.STRONG.GPU PT, R3, desc[UR54][R2.64], R5 ;  /* 0x00000005020309a8 */ /* 0x002ea200081ee1f6 */
[----:B0-----:R-:W0:Y:S02]  /*c040*/  S2R R4, SR_LTMASK ;  /* 0x0000000000047919 */ /* 0x001e240000003900 */
[----:B0-----:R-:W-:-:S04]  /*c050*/  LOP3.LUT R4, R4, UR4, RZ, 0xc0, !PT ;  /* 0x0000000404047c12 */ /* 0x001fc8000f8ec0ff */
[----:B------:R-:W0:Y:S01]  /*c060*/  POPC R7, R4 ;  /* 0x0000000400077309 */ /* 0x000e220000000000 */
[----:B--2---:R-:W0:Y:S02]  /*c070*/  SHFL.IDX PT, R0, R3, R0, 0x1f ;  /* 0x00001f0003007589 */ /* 0x004e2400000e0000 */
[----:B0-----:R-:W-:-:S07]  /*c080*/  IADD3 R24, R0, UR49, R7 ;  /* 0x0000003100187c10 */ /* 0x001fce000fffe007 */
.L_x_215:
[----:B------:R-:W-:Y:S05]  /*c090*/  BSYNC B0 ;  /* 0x0000000000007941 */ /* 0x000fea0003800000 */
.L_x_214:
[----:B------:R-:W-:-:S06]  /*c0a0*/  UISETP.NE.AND UP0, UPT, UR41, 0x3, UPT ;  /* 0x000000032900788c */ /* 0x000fcc000bf05270 */
[----:B------:R-:W-:-:S13]  /*c0b0*/  PLOP3.LUT P0, PT, PT, PT, UP0, 0x80, 0x0 ;  /* 0x000000000000781c */ /* 0x000fda0003f0f008 */
[----:B------:R-:W-:Y:S05]  /*c0c0*/  @!P0 BRA `(.L_x_216) ;  /* 0x0000000000048947 */ /* 0x000fea0003800000 */
[----:B------:R-:W-:Y:S01]  /*c0d0*/  BPT.TRAP 0x1 ;  /* 0x000000040000795c */ /* 0x000fe20000300000 */
.L_x_216:
[----:B-1----:R-:W-:Y:S01]  /*c0e0*/  LOP3.LUT R3, R18, 0x1, RZ, 0x3c, !PT ;  /* 0x0000000112037812 */ /* 0x002fe200078e3cff */
[----:B------:R-:W-:Y:S01]  /*c0f0*/  IMAD.U32 R0, RZ, RZ, UR50 ;  /* 0x00000032ff007e24 */ /* 0x000fe2000f8e00ff */
[----:B------:R-:W-:Y:S01]  /*c100*/  LEA R2, R17, UR40, 0x3 ;  /* 0x0000002811027c11 */ /* 0x000fe2000f8e18ff */
[----:B------:R-:W-:Y:S01]  /*c110*/  BSSY B0, `(.L_x_217) ;  /* 0x0000005000007945 */ /* 0x000fe20003800000 */
[----:B------:R-:W-:Y:S02]  /*c120*/  SHF.L.U32 R3, R3, 0x1f, RZ ;  /* 0x0000001f03037819 */ /* 0x000fe400000006ff */
[----:B------:R-:W-:Y:S02]  /*c130*/  ISETP.NE.AND P2, PT, R0, 0x3, PT ;  /* 0x000000030000780c */ /* 0x000fe40003f45270 */
[----:B------:R-:W1:Y:S02]  /*c140*/  SYNCS.PHASECHK.TRANS64.TRYWAIT P0, [R2+URZ+0x19c70], R3 ;  /* 0x019c7003020075a7 */ /* 0x000e64000800017f */
[----:B-1----:R-:W-:Y:S09]  /*c150*/  @!P0 BRA `(.L_x_218) ;  /* 0x0000001400a88947 */ /* 0x002ff20003800000 */
.L_x_261:
[----:B------:R-:W-:Y:S05]  /*c160*/  BSYNC B0 ;  /* 0x0000000000007941 */ /* 0x000fea0003800000 */
.L_x_217:
[----:B------:R-:W-:Y:S05]  /*c170*/  @!P2 BRA `(.L_x_219) ;  /* 0x000000000004a947 */ /* 0x000fea0003800000 */
[----:B------:R-:W-:Y:S01]  /*c180*/  BPT.TRAP 0x1 ;  /* 0x000000040000795c */ /* 0x000fe20000300000 */
.L_x_219:
[----:B------:R-:W-:Y:S01]  /*c190*/  SHF.L.U32 R5, R18, 0x1f, RZ ;  /* 0x0000001f12057819 */ /* 0x000fe200000006ff */
[----:B-1----:R-:W-:-:S03]  /*c1a0*/  IMAD R3, R17, 0x3000, RZ ;  /* 0x0000300011037824 */ /* 0x002fc600078e02ff */
[----:B------:R-:W1:Y:S02]  /*c1b0*/  SYNCS.PHASECHK.TRANS64.TRYWAIT P0, [R2+URZ+0x19c60], R5 ;  /* 0x019c6005020075a7 */ /* 0x000e64000800017f */
[----:B------:R-:W-:Y:S01]  /*c1c0*/  LOP3.LUT R0, R3, R28, RZ, 0xfc, !PT ;  /* 0x0000001c03007212 */ /* 0x000fe200078efcff */
[----:B-1----:R-:W-:Y:S06]  /*c1d0*/  @!P0 BRA `(.L_x_220) ;  /* 0x00000014009c8947 */ /* 0x002fec0003800000 */
.L_x_262:
[----:B------:R-:W-:Y:S05]  /*c1e0*/  WARPSYNC.ALL ;  /* 0x0000000000007948 */ /* 0x000fea0003800000 */
[----:B01----:R-:W0:Y:S01]  /*c1f0*/  LDSM.16.MT88.4 R4, [R0+UR40+0x9000] ;  /* 0x009000280004783b */ /* 0x003e220008004200 */
        /* <DEDUP_REMOVED lines=46> */
.L_x_221:
[----:B-1----:R1:W-:Y:S01]  /*c4e0*/  SYNCS.ARRIVE.TRANS64.A1T0 RZ, [R2+URZ+0x19c50], RZ ;  /* 0x019c50ff02ff79a7 */ /* 0x0023e2000810003f */
[----:B------:R-:W-:Y:S02]  /*c4f0*/  @!P1 VIADD R0, R2, 0x19c80 ;  /* 0x00019c8002009836 */ /* 0x000fe40000000000 */
[----:B------:R-:W-:-:S03]  /*c500*/  VIADD R17, R17, 0x1 ;  /* 0x0000000111117836 */ /* 0x000fc60000000000 */
[----:B------:R-:W-:Y:S01]  /*c510*/  @!P1 PRMT R0, RZ, 0x654, R0 ;  /* 0x00000654ff009816 */ /* 0x000fe20000000000 */
[----:B------:R-:W-:Y:S01]  /*c520*/  BAR.SYNC.DEFER_BLOCKING 0x2, 0x80 ;  /* 0x0082000000007b1d */ /* 0x000fe20000010000 */
[----:B------:R-:W-:-:S04]  /*c530*/  ISETP.NE.AND P0, PT, R17, 0x2, PT ;  /* 0x000000021100780c */ /* 0x000fc80003f05270 */
[----:B0-----:R-:W-:Y:S02]  /*c540*/  SEL R3, RZ, 0x1, P0 ;  /* 0x00000001ff037807 */ /* 0x001fe40000000000 */
[----:B------:R-:W-:Y:S02]  /*c550*/  SEL R17, R17, RZ, P0 ;  /* 0x000000ff11117207 */ /* 0x000fe40000000000 */
[----:B------:R-:W-:Y:S01]  /*c560*/  LOP3.LUT R18, R18, R3, RZ, 0x3c, !PT ;  /* 0x0000000312127212 */ /* 0x000fe200078e3cff */
[----:B------:R1:W-:Y:S06]  /*c570*/  @!P1 SYNCS.ARRIVE.TRANS64.RED.A1T0 RZ, [R0+URZ], RZ ;  /* 0x000000ff00ff99a7 */ /* 0x0003ec000810043f */
.L_x_173:
[----:B------:R-:W-:Y:S05]  /*c580*/  BSYNC B6 ;  /* 0x0000000000067941 */ /* 0x000fea0003800000 */
.L_x_171:
[----:B-1----:R-:W2:Y:S02]  /*c590*/  LDL R0, [R1] ;  /* 0x0000000001007983 */ /* 0x002ea40000100800 */
[----:B--2---:R-:W-:-:S13]  /*c5a0*/  ISETP.NE.AND P0, PT, R0, RZ, PT ;  /* 0x000000ff0000720c */ /* 0x004fda0003f05270 */
[----:B------:R-:W-:Y:S05]  /*c5b0*/  @!P0 BRA `(.L_x_222) ;  /* 0x0000000000248947 */ /* 0x000fea0003800000 */
[----:B------:R-:W0:Y:S08]  /*c5c0*/  S2UR UR5, SR_CgaCtaId ;  /* 0x00000000000579c3 */ /* 0x000e300000008800 */
[----:B------:R-:W-:Y:S06]  /*c5d0*/  BAR.SYNC.DEFER_BLOCKING 0x5, 0x200 ;  /* 0x0148000000007b1d */ /* 0x000fec0000010000 */
[----:B------:R-:W-:-:S02]  /*c5e0*/  UMOV UR4, 0x400 ;  /* 0x0000040000047882 */ /* 0x000fc40000000000 */
[----:B0-----:R-:W-:-:S09]  /*c5f0*/  ULEA UR4, UR5, UR4, 0x18 ;  /* 0x0000000405047291 */ /* 0x001fd2000f8ec03f */
[----:B-----5:R-:W0:Y:S02]  /*c600*/  LDS.128 R24, [UR4+0x19cd0] ;  /* 0x019cd004ff187984 */ /* 0x020e240008000c00 */
[----:B0-----:R-:W-:Y:S02]  /*c610*/  R2UR UR51, R27 ;  /* 0x000000001b3372ca */ /* 0x001fe400000e0000 */
[----:B------:R-:W-:Y:S01]  /*c620*/  R2UR UR38, R26 ;  /* 0x000000001a2672ca */ /* 0x000fe200000e0000 */
[----:B------:R-:W-:Y:S06]  /*c630*/  BAR.ARV 0x4, 0x200 ;  /* 0x0108000000007b1d */ /* 0x000fec0000002000 */
[----:B------:R-:W-:Y:S08]  /*c640*/  BRA `(.L_x_223) ;  /* 0x0000000800247947 */ /* 0x000ff00003800000 */
.L_x_222:
[----:B------:R-:W0:Y:S01]  /*c650*/  S2R R0, SR_TID.X ;  /* 0x0000000000007919 */ /* 0x000e220000002100 */
[----:B------:R-:W-:Y:S01]  /*c660*/  ULDC UR4, c[0x0][0xc14] ;  /* 0x0003050000047ab9 */ /* 0x000fe20000000800 */
[----:B0-----:R-:W-:Y:S01]  /*c670*/  LOP3.LUT R8, R0, 0x1f, RZ, 0xc0, !PT ;  /* 0x0000001f00087812 */ /* 0x001fe200078ec0ff */
[----:B------:R-:W-:-:S03]  /*c680*/  IMAD.MOV.U32 R0, RZ, RZ, RZ ;  /* 0x000000ffff007224 */ /* 0x000fc600078e00ff */
[C---:B------:R-:W-:Y:S01]  /*c690*/  ISETP.NE.AND P0, PT, R8.reuse, 0x1f, PT ;  /* 0x0000001f0800780c */ /* 0x040fe20003f05270 */
[----:B------:R-:W-:-:S05]  /*c6a0*/  VIADD R5, R8, UR51 ;  /* 0x0000003308057c36 */ /* 0x000fca0008000000 */
[----:B------:R-:W-:Y:S01]  /*c6b0*/  ISETP.GE.OR P1, PT, R5, UR4, !P0 ;  /* 0x0000000405007c0c */ /* 0x000fe2000c726670 */
[----:B------:R-:W-:-:S12]  /*c6c0*/  ULDC UR4, c[0x0][0xc14] ;  /* 0x0003050000047ab9 */ /* 0x000fd80000000800 */
[----:B------:R-:W0:Y:S02]  /*c6d0*/  @!P1 LDC.64 R2, c[0x0][0xc58] ;  /* 0x00031600ff029b82 */ /* 0x000e240000000a00 */
[----:B0-----:R-:W-:-:S05]  /*c6e0*/  @!P1 IMAD.WIDE R2, R5, 0x4, R2 ;  /* 0x0000000405029825 */ /* 0x001fca00078e0202 */
[----:B------:R-:W2:Y:S01]  /*c6f0*/  @!P1 LDG.E R0, desc[UR54][R2.64] ;  /* 0x0000003602009981 */ /* 0x000ea2000c1e1900 */
[C---:B------:R-:W-:Y:S02]  /*c700*/  ISETP.NE.AND P1, PT, R8.reuse, RZ, PT ;  /* 0x000000ff0800720c */ /* 0x040fe40003f25270 */
[C---:B------:R-:W-:Y:S02]  /*c710*/  ISETP.GE.U32.AND P2, PT, R8.reuse, 0x2, PT ;  /* 0x000000020800780c */ /* 0x040fe40003f46070 */
        /* <DEDUP_REMOVED lines=8> */
[----:B------:R-:W-:Y:S02]  /*c7a0*/  IMAD.IADD R4, R5, 0x1, R4 ;  /* 0x0000000105047824 */ /* 0x000fe400078e0204 */
[----:B------:R-:W-:Y:S04]  /*c7b0*/  SHFL.IDX PT, R5, R24, RZ, 0x1f ;  /* 0x00001fff18057589 */ /* 0x000fe800000e0000 */
[----:B------:R-:W0:Y:S02]  /*c7c0*/  SHFL.UP PT, R6, R4, 0x4, RZ ;  /* 0x0480000004067989 */ /* 0x000e2400000e00ff */
[----:B0-----:R-:W-:-:S05]  /*c7d0*/  SEL R3, R6, RZ, P3 ;  /* 0x000000ff06037207 */ /* 0x001fca0001800000 */
[----:B------:R-:W-:Y:S02]  /*c7e0*/  IMAD.IADD R6, R4, 0x1, R3 ;  /* 0x0000000104067824 */ /* 0x000fe400078e0203 */
[----:B------:R-:W-:Y:S04]  /*c7f0*/  SHFL.IDX PT, R4, R24, 0x1, 0x1f ;  /* 0x00201f0018047f89 */ /* 0x000fe800000e0000 */
        /* <DEDUP_REMOVED lines=11> */
[----:B------:R-:W-:Y:S05]  /*c8b0*/  @P6 BRA `(.L_x_224) ;  /* 0x0000000000906947 */ /* 0x000fea0003800000 */
.L_x_228:
[----:B------:R-:W-:-:S04]  /*c8c0*/  UIADD3 UR51, UR51, 0x1f, URZ ;  /* 0x0000001f33337890 */ /* 0x000fc8000fffe03f */
[----:B------:R-:W-:-:S06]  /*c8d0*/  UISETP.GE.AND UP0, UPT, UR51, UR4, UPT ;  /* 0x000000043300728c */ /* 0x000fcc000bf06270 */
[----:B------:R-:W-:-:S13]  /*c8e0*/  PLOP3.LUT P6, PT, PT, PT, UP0, 0x40, 0x0 ;  /* 0x000000000000781c */ /* 0x000fda0003fce808 */
[----:B------:R-:W-:Y:S05]  /*c8f0*/  @!P6 BRA `(.L_x_225) ;  /* 0x000000040034e947 */ /* 0x000fea0003800000 */
[----:B------:R-:W0:Y:S01]  /*c900*/  S2R R0, SR_TID.X ;  /* 0x0000000000007919 */ /* 0x000e220000002100 */
[----:B------:R-:W-:Y:S01]  /*c910*/  BSSY B0, `(.L_x_226) ;  /* 0x0000009000007945 */ /* 0x000fe20003800000 */
[----:B0-----:R-:W-:-:S05]  /*c920*/  LOP3.LUT R0, R0, 0x1f, RZ, 0xc0, !PT ;  /* 0x0000001f00007812 */ /* 0x001fca00078ec0ff */
[----:B------:R-:W-:Y:S02]  /*c930*/  VIADD R7, R0, UR51 ;  /* 0x0000003300077c36 */ /* 0x000fe40008000000 */
[----:B------:R-:W-:-:S03]  /*c940*/  IMAD.MOV.U32 R0, RZ, RZ, RZ ;  /* 0x000000ffff007224 */ /* 0x000fc600078e00ff */
[----:B------:R-:W-:-:S13]  /*c950*/  ISETP.GE.OR P6, PT, R7, UR4, !P0 ;  /* 0x0000000407007c0c */ /* 0x000fda000c7c6670 */
[----:B------:R-:W-:Y:S05]  /*c960*/  @P6 BRA `(.L_x_227) ;  /* 0x00000000000c6947 */ /* 0x000fea0003800000 */
[----:B------:R-:W0:Y:S02]  /*c970*/  LDC.64 R2, c[0x0][0xc58] ;  /* 0x00031600ff027b82 */ /* 0x000e240000000a00 */
[----:B0-----:R-:W-:-:S05]  /*c980*/  IMAD.WIDE R2, R7, 0x4, R2 ;  /* 0x0000000407027825 */ /* 0x001fca00078e0202 */
[----:B------:R0:W5:Y:S02]  /*c990*/  LDG.E R0, desc[UR54][R2.64] ;  /* 0x0000003602007981 */ /* 0x000164000c1e1900 */
.L_x_227:
[----:B------:R-:W-:Y:S05]  /*c9a0*/  BSYNC B0 ;  /* 0x0000000000007941 */ /* 0x000fea0003800000 */
.L_x_226:
        /* <DEDUP_REMOVED lines=13> */
[----:B0-----:R-:W-:Y:S02]  /*ca80*/  SEL R9, R2, RZ, P5 ;  /* 0x000000ff02097207 */ /* 0x001fe40002800000 */
[----:B------:R-:W0:Y:S03]  /*ca90*/  LDC R2, c[0x0][0xc10] ;  /* 0x00030400ff027b82 */ /* 0x000e260000000800 */
[----:B------:R-:W-:-:S05]  /*caa0*/  IMAD.IADD R3, R8, 0x1, R9 ;  /* 0x0000000108037824 */ /* 0x000fca00078e0209 */
[----:B------:R-:W0:Y:S02]  /*cab0*/  SHFL.IDX PT, R9, R3, 0x1f, 0x1f ;  /* 0x03e01f0003097f89 */ /* 0x000e2400000e0000 */
[----:B0-----:R-:W-:-:S04]  /*cac0*/  IMAD R9, R9, R2, RZ ;  /* 0x0000000209097224 */ /* 0x001fc800078e02ff */
[----:B------:R-:W-:-:S05]  /*cad0*/  IMAD.IADD R4, R9, 0x1, R4 ;  /* 0x0000000109047824 */ /* 0x000fca00078e0204 */
[----:B------:R-:W-:-:S13]  /*cae0*/  ISETP.GT.AND P6, PT, R4, R5, PT ;  /* 0x000000050400720c */ /* 0x000fda0003fc4270 */
[----:B------:R-:W-:Y:S05]  /*caf0*/  @!P6 BRA `(.L_x_228) ;  /* 0xfffffffc0070e947 */ /* 0x000fea000383ffff */
.L_x_224:
[----:B------:R-:W-:Y:S02]  /*cb00*/  IMAD.IADD R24, R4, 0x1, -R9 ;  /* 0x0000000104187824 */ /* 0x000fe400078e0a09 */
[----:B------:R-:W-:Y:S02]  /*cb10*/  IMAD.MOV.U32 R7, RZ, RZ, RZ ;  /* 0x000000ffff077224 */ /* 0x000fe400078e00ff */
        /* <DEDUP_REMOVED lines=16> */
.L_x_229:
[--C-:B-12---:R-:W-:Y:S01]  /*cc20*/  IMAD.MOV R3, RZ, RZ, -R9.reuse ;  /* 0x000000ffff037224 */ /* 0x106fe200078e0a09 */
[----:B------:R-:W-:Y:S01]  /*cc30*/  UIADD3 UR51, UR4, UR51, URZ ;  /* 0x0000003304337290 */ /* 0x000fe2000fffe03f */
[----:B---3--:R-:W-:Y:S02]  /*cc40*/  IMAD R24, R7, R2, R24 ;  /* 0x0000000207187224 */ /* 0x008fe400078e0218 */
[----:B------:R-:W-:Y:S02]  /*cc50*/  IMAD R6, R3, R4, RZ ;  /* 0x0000000403067224 */ /* 0x000fe400078e02ff */
[----:B------:R-:W-:Y:S02]  /*cc60*/  IMAD.IADD R25, R5, 0x1, -R24 ;  /* 0x0000000105197824 */ /* 0x000fe400078e0a18 */
[----:B------:R-:W-:Y:S02]  /*cc70*/  IMAD.MOV.U32 R2, RZ, RZ, RZ ;  /* 0x000000ffff027224 */ /* 0x000fe400078e00ff */
[----:B------:R-:W-:-:S02]  /*cc80*/  IMAD.MOV.U32 R3, RZ, RZ, R9 ;  /* 0x000000ffff037224 */ /* 0x000fc400078e0009 */
[----:B------:R-:W-:Y:S01]  /*cc90*/  IMAD.HI.U32 R9, R9, R6, R2 ;  /* 0x0000000609097227 */ /* 0x000fe200078e0002 */
[----:B------:R-:W-:Y:S02]  /*cca0*/  IABS R3, R0 ;  /* 0x0000000000037213 */ /* 0x000fe40000000000 */
[----:B------:R-:W-:-:S03]  /*ccb0*/  IABS R2, R25 ;  /* 0x0000001900027213 */ /* 0x000fc60000000000 */
[----:B------:R-:W-:Y:S02]  /*ccc0*/  IMAD.MOV R3, RZ, RZ, -R3 ;  /* 0x000000ffff037224 */ /* 0x000fe400078e0a03 */
[----:B------:R-:W-:-:S04]  /*ccd0*/  IMAD.HI.U32 R9, R9, R2, RZ ;  /* 0x0000000209097227 */ /* 0x000fc800078e00ff */
[----:B------:R-:W-:Y:S01]  /*cce0*/  IMAD R3, R9, R3, R2 ;  /* 0x0000000309037224 */ /* 0x000fe200078e0202 */
[----:B------:R-:W-:-:S04]  /*ccf0*/  LOP3.LUT R2, R25, R0, RZ, 0x3c, !PT ;  /* 0x0000000019027212 */ /* 0x000fc800078e3cff */
[----:B------:R-:W-:Y:S02]  /*cd00*/  ISETP.GT.U32.AND P1, PT, R4, R3, PT ;  /* 0x000000030400720c */ /* 0x000fe40003f24070 */
[----:B------:R-:W-:-:S11]  /*cd10*/  ISETP.GE.AND P2, PT, R2, RZ, PT ;  /* 0x000000ff0200720c */ /* 0x000fd60003f46270 */
[----:B------:R-:W-:Y:S02]  /*cd20*/  @!P1 IMAD.IADD R3, R3, 0x1, -R4 ;  /* 0x0000000103039824 */ /* 0x000fe400078e0a04 */
[----:B------:R-:W-:Y:S01]  /*cd30*/  @!P1 VIADD R9, R9, 0x1 ;  /* 0x0000000109099836 */ /* 0x000fe20000000000 */
[----:B------:R-:W-:Y:S02]  /*cd40*/  ISETP.NE.AND P1, PT, R0, RZ, PT ;  /* 0x000000ff0000720c */ /* 0x000fe40003f25270 */
[----:B------:R-:W-:-:S13]  /*cd50*/  ISETP.GE.U32.AND P0, PT, R3, R4, PT ;  /* 0x000000040300720c */ /* 0x000fda0003f06070 */
[----:B------:R-:W-:-:S04]  /*cd60*/  @P0 VIADD R9, R9, 0x1 ;  /* 0x0000000109090836 */ /* 0x000fc80000000000 */
[----:B------:R-:W-:Y:S01]  /*cd70*/  @!P2 IMAD.MOV R9, RZ, RZ, -R9 ;  /* 0x000000ffff09a224 */ /* 0x000fe200078e0a09 */
[----:B------:R-:W-:-:S04]  /*cd80*/  @!P1 LOP3.LUT R9, RZ, R0, RZ, 0x33, !PT ;  /* 0x00000000ff099212 */ /* 0x000fc800078e33ff */
[----:B------:R-:W-:Y:S01]  /*cd90*/  R2UR UR38, R9 ;  /* 0x00000000092672ca */ /* 0x000fe200000e0000 */
[----:B------:R-:W-:-:S04]  /*cda0*/  IMAD.MOV R9, RZ, RZ, -R9 ;  /* 0x000000ffff097224 */ /* 0x000fc800078e0a09 */
[----:B------:R-:W-:Y:S01]  /*cdb0*/  IMAD R25, R0, R9, R25 ;  /* 0x0000000900197224 */ /* 0x000fe200078e0219 */
[----:B------:R-:W-:Y:S09]  /*cdc0*/  BRA `(.L_x_230) ;  /* 0x0000000000107947 */ /* 0x000ff20003800000 */
.L_x_225:
[----:B------:R-:W-:Y:S01]  /*cdd0*/  IMAD.MOV.U32 R24, RZ, RZ, R5 ;  /* 0x000000ffff187224 */ /* 0x000fe200078e0005 */
[----:B------:R-:W-:Y:S01]  /*cde0*/  ULDC UR51, c[0x0][0xc14] ;  /* 0x0003050000337ab9 */ /* 0x000fe20000000800 */
[----:B------:R-:W-:Y:S01]  /*cdf0*/  IMAD.MOV.U32 R25, RZ, RZ, RZ ;  /* 0x000000ffff197224 */ /* 0x000fe200078e00ff */
[----:B------:R-:W-:-:S06]  /*ce00*/  UMOV UR38, URZ ;  /* 0x0000003f00267c82 */ /* 0x000fcc0008000000 */
.L_x_230:
[----:B------:R-:W1:Y:S01]  /*ce10*/  S2R R0, SR_TID.X ;  /* 0x0000000000007919 */ /* 0x000e620000002100 */
[----:B------:R-:W-:Y:S02]  /*ce20*/  IMAD.U32 R6, RZ, RZ, UR38 ;  /* 0x00000026ff067e24 */ /* 0x000fe4000f8e00ff */
[----:B------:R-:W-:Y:S01]  /*ce30*/  IMAD.U32 R7, RZ, RZ, UR51 ;  /* 0x00000033ff077e24 */ /* 0x000fe2000f8e00ff */
[----:B------:R-:W-:Y:S01]  /*ce40*/  BAR.SYNC.DEFER_BLOCKING 0x4, 0x200 ;  /* 0x0108000000007b1d */ /* 0x000fe20000010000 */
[----:B------:R-:W-:Y:S02]  /*ce50*/  IMAD.MOV.U32 R4, RZ, RZ, R24 ;  /* 0x000000ffff047224 */ /* 0x000fe400078e0018 */
[----:B------:R-:W-:Y:S01]  /*ce60*/  IMAD.MOV.U32 R5, RZ, RZ, R25 ;  /* 0x000000ffff057224 */ /* 0x000fe200078e0019 */
[----:B-1----:R-:W-:-:S04]  /*ce70*/  LOP3.LUT R0, R0, 0x1f, RZ, 0xc0, !PT ;  /* 0x0000001f00007812 */ /* 0x002fc800078ec0ff */
[----:B------:R-:W-:-:S13]  /*ce80*/  ISETP.NE.AND P0, PT, R0, RZ, PT ;  /* 0x000000ff0000720c */ /* 0x000fda0003f05270 */
[----:B------:R-:W1:Y:S01]  /*ce90*/  @!P0 S2R R3, SR_CgaCtaId ;  /* 0x0000000000038919 */ /* 0x000e620000008800 */
[----:B------:R-:W-:-:S04]  /*cea0*/  @!P0 MOV R0, 0x400 ;  /* 0x0000040000008802 */ /* 0x000fc80000000f00 */
[----:B-1----:R-:W-:-:S05]  /*ceb0*/  @!P0 LEA R0, R3, R0, 0x18 ;  /* 0x0000000003008211 */ /* 0x002fca00078ec0ff */
[----:B------:R1:W-:Y:S01]  /*cec0*/  @!P0 STS.128 [R0+0x19cd0], R4 ;  /* 0x019cd00400008388 */ /* 0x0003e20000000c00 */
[----:B------:R-:W-:Y:S06]  /*ced0*/  BAR.ARV 0x5, 0x200 ;  /* 0x0148000000007b1d */ /* 0x000fec0000002000 */
.L_x_223:
[----:B------:R-:W-:Y:S02]  /*cee0*/  ULDC UR4, c[0x0][0xc14] ;  /* 0x0003050000047ab9 */ /* 0x000fe40000000800 */
[----:B------:R-:W-:-:S06]  /*cef0*/  UISETP.GE.AND UP0, UPT, UR51, UR4, UPT ;  /* 0x000000043300728c */ /* 0x000fcc000bf06270 */
[----:B------:R-:W-:-:S13]  /*cf00*/  PLOP3.LUT P0, PT, PT, PT, UP0, 0x80, 0x0 ;  /* 0x000000000000781c */ /* 0x000fda0003f0f008 */
[----:B------:R-:W-:Y:S05]  /*cf10*/  @!P0 BRA `(.L_x_231) ;  /* 0xffffffc800748947 */ /* 0x000fea000383ffff */
.L_x_169:
[----:B------:R-:W2:Y:S01]  /*cf20*/  S2R R3, SR_CgaCtaId ;  /* 0x0000000000037919 */ /* 0x000ea20000008800 */
[----:B------:R-:W-:Y:S01]  /*cf30*/  VIADD R29, R29, 0x1 ;  /* 0x000000011d1d7836 */ /* 0x000fe20000000000 */
[----:B01----:R-:W-:Y:S01]  /*cf40*/  MOV R2, 0x400 ;  /* 0x0000040000027802 */ /* 0x003fe20000000f00 */
[----:B------:R-:W-:Y:S03]  /*cf50*/  BSSY B0, `(.L_x_232) ;  /* 0x0000008000007945 */ /* 0x000fe60003800000 */
[----:B------:R-:W-:-:S04]  /*cf60*/  LEA.HI R0, R29, R29, RZ, 0x1 ;  /* 0x0000001d1d007211 */ /* 0x000fc800078f08ff */
[----:B------:R-:W-:-:S05]  /*cf70*/  LOP3.LUT R0, R0, 0xfffffffe, RZ, 0xc0, !PT ;  /* 0xfffffffe00007812 */ /* 0x000fca00078ec0ff */
[----:B------:R-:W-:-:S05]  /*cf80*/  IMAD.IADD R0, R29, 0x1, -R0 ;  /* 0x000000011d007824 */ /* 0x000fca00078e0a00 */
[----:B------:R-:W-:Y:S02]  /*cf90*/  SHF.L.U32 R0, R0, 0x1f, RZ ;  /* 0x0000001f00007819 */ /* 0x000fe400000006ff */
[----:B--2---:R-:W-:-:S04]  /*cfa0*/  LEA R6, R3, R2, 0x18 ;  /* 0x0000000203067211 */ /* 0x004fc800078ec0ff */
[----:B------:R-:W0:Y:S02]  /*cfb0*/  SYNCS.PHASECHK.TRANS64.TRYWAIT P0, [R6+URZ+0x19c20], R0 ;  /* 0x019c2000060075a7 */ /* 0x000e24000800017f */
[----:B0-----:R-:W-:Y:S05]  /*cfc0*/  @!P0 BRA `(.L_x_233) ;  /* 0x0000000800348947 */ /* 0x001fea0003800000 */
.L_x_263:
[----:B------:R-:W-:Y:S05]  /*cfd0*/  BSYNC B0 ;  /* 0x0000000000007941 */ /* 0x000fea0003800000 */
.L_x_232:
[----:B------:R-:W-:-:S03]  /*cfe0*/  UMOV UR4, 0xffffffff ;  /* 0xffffffff00047882 */ /* 0x000fc60000000000 */
[----:B------:R-:W-:Y:S05]  /*cff0*/  BRA.DIV UR4, `(.L_x_234) ;  /* 0x0000000a043c7947 */ /* 0x000fea000b800000 */
[----:B0-----:R-:W0:Y:S02]  /*d000*/  S2R R0, SR_TID.X ;  /* 0x0000000000007919 */ /* 0x001e240000002100 */
[----:B0-----:R-:W-:-:S04]  /*d010*/  SHF.R.U32.HI R0, RZ, 0x5, R0 ;  /* 0x00000005ff007819 */ /* 0x001fc80000011600 */
[----:B------:R-:W-:-:S05]  /*d020*/  LOP3.LUT R0, R0, 0x3, RZ, 0xc0, !PT ;  /* 0x0000000300007812 */ /* 0x000fca00078ec0ff */
[----:B------:R0:W1:Y:S02]  /*d030*/  SHFL.IDX PT, R14, R0, RZ, 0x1f ;  /* 0x00001fff000e7589 */ /* 0x00006400000e0000 */
.L_x_266:
[----:B-1----:R-:W-:Y:S01]  /*d040*/  ISETP.NE.AND P0, PT, R14, RZ, PT ;  /* 0x000000ff0e00720c */ /* 0x002fe20003f05270 */
[----:B------:R-:W-:-:S12]  /*d050*/  BSSY B0, `(.L_x_235) ;  /* 0x000002b000007945 */ /* 0x000fd80003800000 */
[----:B------:R-:W-:Y:S05]  /*d060*/  @P0 BRA `(.L_x_236) ;  /* 0x0000000000a40947 */ /* 0x000fea0003800000 */
[----:B------:R-:W-:-:S03]  /*d070*/  UMOV UR4, 0xffffffff ;  /* 0xffffffff00047882 */ /* 0x000fc60000000000 */
[----:B------:R-:W-:Y:S05]  /*d080*/  BRA.DIV UR4, `(.L_x_237) ;  /* 0x0000000a044c7947 */ /* 0x000fea000b800000 */
[----:B------:R-:W-:-:S13]  /*d090*/  ELECT P6, URZ, PT ;  /* 0x00000000003f782f */ /* 0x000fda00038c0000 */
.L_x_269:
[----:B------:R-:W-:Y:S05]  /*d0a0*/  @!P6 BRA `(.L_x_236) ;  /* 0x000000000094e947 */ /* 0x000fea0003800000 */
[----:B------:R-:W-:-:S06]  /*d0b0*/  ULOP3.LUT UR4, UR48, 0x2, URZ, 0xfc, !UPT ;  /* 0x0000000230047892 */ /* 0x000fcc000f8efc3f */
[----:B0-----:R-:W-:-:S05]  /*d0c0*/  IMAD.U32 R0, RZ, RZ, UR4 ;  /* 0x00000004ff007e24 */ /* 0x001fca000f8e00ff */
[----:B------:R-:W-:-:S13]  /*d0d0*/  ISETP.NE.AND P0, PT, R0, 0x3, PT ;  /* 0x000000030000780c */ /* 0x000fda0003f05270 */
[----:B------:R-:W-:Y:S05]  /*d0e0*/  @!P0 BRA `(.L_x_238) ;  /* 0x0000000000048947 */ /* 0x000fea0003800000 */
[----:B------:R-:W-:Y:S01]  /*d0f0*/  BPT.TRAP 0x1 ;  /* 0x000000040000795c */ /* 0x000fe20000300000 */
.L_x_238:
[----:B------:R-:W-:Y:S01]  /*d100*/  VIADD R0, R6, 0x19c40 ;  /* 0x00019c4006007836 */ /* 0x000fe20000000000 */
[----:B------:R-:W-:Y:S01]  /*d110*/  SHF.L.U32 R4, R18, 0x1f, RZ ;  /* 0x0000001f12047819 */ /* 0x000fe200000006ff */
[C---:B------:R-:W-:Y:S02]  /*d120*/  VIADD R2, R17.reuse, 0x1 ;  /* 0x0000000111027836 */ /* 0x040fe40000000000 */
[----:B------:R-:W-:-:S03]  /*d130*/  IMAD R5, R17, 0x8, R0 ;  /* 0x0000000811057824 */ /* 0x000fc600078e0200 */
[C---:B------:R-:W-:Y:S01]  /*d140*/  ISETP.NE.AND P2, PT, R2.reuse, 0x2, PT ;  /* 0x000000020200780c */ /* 0x040fe20003f45270 */
[----:B------:R-:W0:Y:S03]  /*d150*/  SYNCS.PHASECHK.TRANS64.TRYWAIT P1, [R5+URZ], R4 ;  /* 0x00000004050075a7 */ /* 0x000e26000802017f */
[----:B------:R-:W-:Y:S02]  /*d160*/  SEL R3, RZ, 0x1, P2 ;  /* 0x00000001ff037807 */ /* 0x000fe40001000000 */
[----:B------:R-:W-:Y:S02]  /*d170*/  SEL R7, R2, RZ, P2 ;  /* 0x000000ff02077207 */ /* 0x000fe40001000000 */
[----:B------:R-:W-:-:S03]  /*d180*/  LOP3.LUT R3, R18, R3, RZ, 0x3c, !PT ;  /* 0x0000000312037212 */ /* 0x000fc600078e3cff */
[----:B------:R-:W-:Y:S01]  /*d190*/  IMAD R9, R7, 0x8, R0 ;  /* 0x0000000807097824 */ /* 0x000fe200078e0200 */
[----:B------:R-:W-:Y:S01]  /*d1a0*/  SHF.L.U32 R0, R3, 0x1f, RZ ;  /* 0x0000001f03007819 */ /* 0x000fe200000006ff */
[----:B0-----:R-:W-:Y:S06]  /*d1b0*/  @!P1 BRA `(.L_x_239) ;  /* 0x0000000800209947 */ /* 0x001fec0003800000 */
.L_x_270:
[----:B------:R-:W1:Y:S02]  /*d1c0*/  SYNCS.PHASECHK.TRANS64.TRYWAIT P1, [R9+URZ], R0 ;  /* 0x00000000090075a7 */ /* 0x000e64000802017f */
[----:B-1----:R-:W-:Y:S05]  /*d1d0*/  @!P1 BRA `(.L_x_240) ;  /* 0x00000008002c9947 */ /* 0x002fea0003800000 */
.L_x_271:
[----:B------:R-:W-:Y:S05]  /*d1e0*/  @!P0 BRA `(.L_x_241) ;  /* 0x0000000000048947 */ /* 0x000fea0003800000 */
[----:B------:R-:W-:Y:S01]  /*d1f0*/  BPT.TRAP 0x1 ;  /* 0x000000040000795c */ /* 0x000fe20000300000 */
.L_x_241:
[----:B------:R-:W-:-:S04]  /*d200*/  IMAD R17, R17, 0x8, R6 ;  /* 0x0000000811117824 */ /* 0x000fc800078e0206 */
[----:B------:R-:W2:Y:S02]  /*d210*/  SYNCS.PHASECHK.TRANS64.TRYWAIT P1, [R17+URZ+0x19c60], R4 ;  /* 0x019c6004110075a7 */ /* 0x000ea4000802017f */
[----:B--2---:R-:W-:Y:S05]  /*d220*/  @!P1 BRA `(.L_x_242) ;  /* 0x00000008002c9947 */ /* 0x004fea0003800000 */
.L_x_272:
[----:B------:R-:W-:Y:S05]  /*d230*/  @!P0 BRA `(.L_x_243) ;  /* 0x0000000000048947 */ /* 0x000fea0003800000 */
[----:B------:R-:W-:Y:S01]  /*d240*/  BPT.TRAP 0x1 ;  /* 0x000000040000795c */ /* 0x000fe20000300000 */
.L_x_243:
[----:B------:R-:W-:-:S04]  /*d250*/  IMAD R7, R7, 0x8, R6 ;  /* 0x0000000807077824 */ /* 0x000fc800078e0206 */
[----:B------:R-:W3:Y:S02]  /*d260*/  SYNCS.PHASECHK.TRANS64.TRYWAIT P1, [R7+URZ+0x19c60], R0 ;  /* 0x019c6000070075a7 */ /* 0x000ee4000802017f */
[----:B---3--:R-:W-:Y:S05]  /*d270*/  @!P1 BRA `(.L_x_244) ;  /* 0x00000008002c9947 */ /* 0x008fea0003800000 */
.L_x_273:
[----:B------:R-:W-:Y:S05]  /*d280*/  @!P0 BRA `(.L_x_245) ;  /* 0x0000000000048947 */ /* 0x000fea0003800000 */
[----:B------:R-:W-:Y:S01]  /*d290*/  BPT.TRAP 0x1 ;  /* 0x000000040000795c */ /* 0x000fe20000300000 */
.L_x_245:
[----:B------:R-:W4:Y:S02]  /*d2a0*/  SYNCS.PHASECHK.TRANS64.TRYWAIT P0, [R17+URZ+0x19c80], R4 ;  /* 0x019c8004110075a7 */ /* 0x000f24000800017f */
[----:B----4-:R-:W-:Y:S05]  /*d2b0*/  @!P0 BRA `(.L_x_246) ;  /* 0x0000000800308947 */ /* 0x010fea0003800000 */
.L_x_247:
[----:B------:R0:W0:Y:S02]  /*d2c0*/  SYNCS.PHASECHK.TRANS64.TRYWAIT P0, [R7+URZ+0x19c80], R0 ;  /* 0x019c8000070075a7 */ /* 0x000024000800017f */
[----:B0-----:R-:W-:Y:S05]  /*d2d0*/  @!P0 NANOSLEEP.SYNCS 0x989680 ;  /* 0x009896800000895d */ /* 0x001fea0003900000 */
[----:B------:R-:W0:Y:S02]  /*d2e0*/  @!P0 SYNCS.PHASECHK.TRANS64 P0, [R7+URZ+0x19c80], R0 ;  /* 0x019c8000070085a7 */ /* 0x000e24000800007f */
[----:B0-----:R-:W-:Y:S05]  /*d2f0*/  @!P0 BRA `(.L_x_247) ;  /* 0xfffffffc00f08947 */ /* 0x001fea000383ffff */
.L_x_236:
[----:B------:R-:W-:Y:S05]  /*d300*/  BSYNC B0 ;  /* 0x0000000000007941 */ /* 0x000fea0003800000 */
.L_x_235:
[----:B------:R-:W-:Y:S05]  /*d310*/  EXIT ;  /* 0x000000000000794d */ /* 0x000fea0003800000 */
.L_x_127:
[----:B0-----:R0:W1:Y:S02]  /*d320*/  SYNCS.PHASECHK.TRANS64.TRYWAIT P1, [R2+URZ+0x19c00], R11 ;  /* 0x019c000b020075a7 */ /* 0x001064000802017f */
[----:B-1----:R-:W-:Y:S05]  /*d330*/  @!P1 NANOSLEEP.SYNCS 0x989680 ;  /* 0x009896800000995d */ /* 0x002fea0003900000 */
[----:B------:R-:W1:Y:S02]  /*d340*/  @!P1 SYNCS.PHASECHK.TRANS64 P1, [R2+URZ+0x19c00], R11 ;  /* 0x019c000b020095a7 */ /* 0x000e64000802007f */
[----:B-1----:R-:W-:Y:S05]  /*d350*/  @!P1 BRA `(.L_x_127) ;  /* 0xfffffffc00f09947 */ /* 0x002fea000383ffff */
[----:B------:R-:W-:Y:S05]  /*d360*/  BRA `(.L_x_248) ;  /* 0xffffff4400547947 */ /* 0x000fea000383ffff */
.L_x_131:
[----:B--2---:R2:W3:Y:S02]  /*d370*/  SYNCS.PHASECHK.TRANS64.TRYWAIT P1, [R4+URZ+0x19c30], R5 ;  /* 0x019c3005040075a7 */ /* 0x0044e4000802017f */
[----:B---3--:R-:W-:Y:S05]  /*d380*/  @!P1 NANOSLEEP.SYNCS 0x989680 ;  /* 0x009896800000995d */ /* 0x008fea0003900000 */
[----:B------:R-:W3:Y:S02]  /*d390*/  @!P1 SYNCS.PHASECHK.TRANS64 P1, [R4+URZ+0x19c30], R5 ;  /* 0x019c3005040095a7 */ /* 0x000ee4000802007f */
[----:B---3--:R-:W-:Y:S05]  /*d3a0*/  @!P1 BRA `(.L_x_131) ;  /* 0xfffffffc00f09947 */ /* 0x008fea000383ffff */
[----:B------:R-:W-:Y:S05]  /*d3b0*/  BRA `(.L_x_130) ;  /* 0xffffff44007c7947 */ /* 0x000fea000383ffff */
.L_x_136:
[----:B-1----:R1:W2:Y:S02]  /*d3c0*/  SYNCS.PHASECHK.TRANS64.TRYWAIT P1, [R5+URZ+0x19c30], R4 ;  /* 0x019c3004050075a7 */ /* 0x0022a4000802017f */
[----:B--2---:R-:W-:Y:S05]  /*d3d0*/  @!P1 NANOSLEEP.SYNCS 0x989680 ;  /* 0x009896800000995d */ /* 0x004fea0003900000 */
[----:B------:R-:W2:Y:S02]  /*d3e0*/  @!P1 SYNCS.PHASECHK.TRANS64 P1, [R5+URZ+0x19c30], R4 ;  /* 0x019c3004050095a7 */ /* 0x000ea4000802007f */
[----:B--2---:R-:W-:Y:S05]  /*d3f0*/  @!P1 BRA `(.L_x_136) ;  /* 0xfffffffc00f09947 */ /* 0x004fea000383ffff */
[----:B------:R-:W-:Y:S05]  /*d400*/  BRA `(.L_x_135) ;  /* 0xffffff6c00c07947 */ /* 0x000fea000383ffff */
.L_x_140:
[----:B-1----:R-:W-:-:S04]  /*d410*/  IMAD.U32 R65, RZ, RZ, UR15 ;  /* 0x0000000fff417e24 */ /* 0x002fc8000f8e00ff */
[----:B------:R1:W2:Y:S03]  /*d420*/  SYNCS.PHASECHK.TRANS64.TRYWAIT P1, [R65+URZ+0x19c50], R4 ;  /* 0x019c5004410075a7 */ /* 0x0002a6000802017f */
[----:B--2---:R-:W-:Y:S05]  /*d430*/  @!P1 NANOSLEEP.SYNCS 0x989680 ;  /* 0x009896800000995d */ /* 0x004fea0003900000 */
[----:B------:R-:W2:Y:S02]  /*d440*/  @!P1 SYNCS.PHASECHK.TRANS64 P1, [R65+URZ+0x19c50], R4 ;  /* 0x019c5004410095a7 */ /* 0x000ea4000802007f */
[----:B--2---:R-:W-:Y:S05]  /*d450*/  @!P1 BRA `(.L_x_140) ;  /* 0xfffffffc00ec9947 */ /* 0x004fea000383ffff */
[----:B------:R-:W-:Y:S05]  /*d460*/  BRA `(.L_x_139) ;  /* 0xffffff7400a07947 */ /* 0x000fea000383ffff */
.L_x_146:
[----:B-1----:R1:W2:Y:S02]  /*d470*/  SYNCS.PHASECHK.TRANS64.TRYWAIT P1, [R13+URZ+0x19c50], R0 ;  /* 0x019c50000d0075a7 */ /* 0x0022a4000802017f */
[----:B--2---:R-:W-:Y:S05]  /*d480*/  @!P1 NANOSLEEP.SYNCS 0x989680 ;  /* 0x009896800000995d */ /* 0x004fea0003900000 */
[----:B------:R-:W2:Y:S02]  /*d490*/  @!P1 SYNCS.PHASECHK.TRANS64 P1, [R13+URZ+0x19c50], R0 ;  /* 0x019c50000d0095a7 */ /* 0x000ea4000802007f */
[----:B--2---:R-:W-:Y:S05]  /*d4a0*/  @!P1 BRA `(.L_x_146) ;  /* 0xfffffffc00f09947 */ /* 0x004fea000383ffff */
[----:B------:R-:W-:Y:S05]  /*d4b0*/  BRA `(.L_x_145) ;  /* 0xffffff9000787947 */ /* 0x000fea000383ffff */
.L_x_178:
[----:B------:R-:W-:Y:S02]  /*d4c0*/  IMAD.MOV.U32 R13, RZ, RZ, R4 ;  /* 0x000000ffff0d7224 */ /* 0x000fe400078e0004 */
[----:B------:R-:W-:Y:S02]  /*d4d0*/  IMAD.MOV.U32 R12, RZ, RZ, RZ ;  /* 0x000000ffff0c7224 */ /* 0x000fe400078e00ff */
[----:B------:R-:W-:Y:S02]  /*d4e0*/  IMAD.MOV.U32 R11, RZ, RZ, 0x1f ;  /* 0x0000001fff0b7424 */ /* 0x000fe400078e00ff */
[----:B------:R-:W-:-:S07]  /*d4f0*/  IMAD.MOV.U32 R15, RZ, RZ, -0x1 ;  /* 0xffffffffff0f7424 */ /* 0x000fce00078e00ff */
[----:B------:R-:W-:Y:S05]  /*d500*/  WARPSYNC.COLLECTIVE R15, `(.L_x_249) ;  /* 0x000000000f087348 */ /* 0x000fea0003c00000 */
[----:B------:R0:W1:Y:S02]  /*d510*/  SHFL.IDX P6, R14, R13, R12, R11 ;  /* 0x0000000c0d0e7389 */ /* 0x00006400000c000b */
[----:B01----:R-:W-:Y:S01]  /*d520*/  ENDCOLLECTIVE ;  /* 0x000000000000791b */ /* 0x003fe20003800000 */
.L_x_249:
[----:B------:R-:W-:Y:S05]  /*d530*/  BRA `(.L_x_250) ;  /* 0xffffffd000687947 */ /* 0x000fea000383ffff */
.L_x_180:
[----:B------:R-:W-:Y:S01]  /*d540*/  BSSY B0, `(.L_x_251) ;  /* 0x0000006000007945 */ /* 0x000fe20003800000 */
[----:B------:R-:W-:-:S07]  /*d550*/  IMAD.MOV.U32 R15, RZ, RZ, -0x1 ;  /* 0xffffffffff0f7424 */ /* 0x000fce00078e00ff */
[----:B0-----:R-:W-:Y:S05]  /*d560*/  WARPSYNC.COLLECTIVE R15, `(.L_x_252) ;  /* 0x000000000f0c7348 */ /* 0x001fea0003c00000 */
[----:B------:R-:W-:Y:S02]  /*d570*/  ELECT P6, UR62, PT ;  /* 0x00000000003e782f */ /* 0x000fe400038c0000 */
[----:B------:R-:W-:Y:S01]  /*d580*/  MOV R14, UR62 ;  /* 0x0000003e000e7c02 */ /* 0x000fe20008000f00 */
[----:B0-----:R-:W-:Y:S10]  /*d590*/  ENDCOLLECTIVE ;  /* 0x000000000000791b */ /* 0x001ff40003800000 */
.L_x_252:
[----:B------:R-:W-:Y:S05]  /*d5a0*/  BSYNC B0 ;  /* 0x0000000000007941 */ /* 0x000fea0003800000 */
.L_x_251:
[----:B------:R-:W-:Y:S05]  /*d5b0*/  BRA `(.L_x_253) ;  /* 0xffffffd000687947 */ /* 0x000fea000383ffff */
.L_x_183:
[----:B-1----:R1:W2:Y:S02]  /*d5c0*/  SYNCS.PHASECHK.TRANS64.TRYWAIT P2, [R5+URZ+0x19c80], R2 ;  /* 0x019c8002050075a7 */ /* 0x0022a4000804017f */
[----:B--2---:R-:W-:Y:S05]  /*d5d0*/  @!P2 NANOSLEEP.SYNCS 0x989680 ;  /* 0x009896800000a95d */ /* 0x004fea0003900000 */
[----:B------:R-:W2:Y:S02]  /*d5e0*/  @!P2 SYNCS.PHASECHK.TRANS64 P2, [R5+URZ+0x19c80], R2 ;  /* 0x019c80020500a5a7 */ /* 0x000ea4000804007f */
[----:B--2---:R-:W-:Y:S05]  /*d5f0*/  @!P2 BRA `(.L_x_183) ;  /* 0xfffffffc00f0a947 */ /* 0x004fea000383ffff */
[----:B------:R-:W-:Y:S05]  /*d600*/  BRA `(.L_x_254) ;  /* 0xffffffd000c07947 */ /* 0x000fea000383ffff */
.L_x_185:
[----:B0-----:R0:W2:Y:S02]  /*d610*/  SYNCS.PHASECHK.TRANS64.TRYWAIT P2, [R5+URZ+0x19c40], R2 ;  /* 0x019c4002050075a7 */ /* 0x0010a4000804017f */
[----:B--2---:R-:W-:Y:S05]  /*d620*/  @!P2 NANOSLEEP.SYNCS 0x989680 ;  /* 0x009896800000a95d */ /* 0x004fea0003900000 */
[----:B------:R-:W2:Y:S02]  /*d630*/  @!P2 SYNCS.PHASECHK.TRANS64 P2, [R5+URZ+0x19c40], R2 ;  /* 0x019c40020500a5a7 */ /* 0x000ea4000804007f */
[----:B--2---:R-:W-:Y:S05]  /*d640*/  @!P2 BRA `(.L_x_185) ;  /* 0xfffffffc00f0a947 */ /* 0x004fea000383ffff */
[----:B------:R-:W-:Y:S05]  /*d650*/  BRA `(.L_x_255) ;  /* 0xffffffd4003c7947 */ /* 0x000fea000383ffff */
.L_x_188:
[----:B-1----:R-:W-:-:S04]  /*d660*/  IMAD.U32 R3, RZ, RZ, UR40 ;  /* 0x00000028ff037e24 */ /* 0x002fc8000f8e00ff */
[----:B------:R1:W2:Y:S03]  /*d670*/  SYNCS.PHASECHK.TRANS64.TRYWAIT P0, [R3+URZ+0x19c20], R2 ;  /* 0x019c2002030075a7 */ /* 0x0002a6000800017f */
[----:B--2---:R-:W-:Y:S05]  /*d680*/  @!P0 NANOSLEEP.SYNCS 0x989680 ;  /* 0x009896800000895d */ /* 0x004fea0003900000 */
[----:B------:R-:W2:Y:S02]  /*d690*/  @!P0 SYNCS.PHASECHK.TRANS64 P0, [R3+URZ+0x19c20], R2 ;  /* 0x019c2002030085a7 */ /* 0x000ea4000800007f */
[----:B--2---:R-:W-:Y:S05]  /*d6a0*/  @!P0 BRA `(.L_x_188) ;  /* 0xfffffffc00ec8947 */ /* 0x004fea000383ffff */
[----:B------:R-:W-:Y:S05]  /*d6b0*/  BRA `(.L_x_256) ;  /* 0xffffffd800407947 */ /* 0x000fea000383ffff */
.L_x_194:
[----:B0-----:R0:W2:Y:S02]  /*d6c0*/  SYNCS.PHASECHK.TRANS64.TRYWAIT P0, [R9+URZ+0x19c80], R10 ;  /* 0x019c800a090075a7 */ /* 0x0010a4000800017f */
[----:B--2---:R-:W-:Y:S05]  /*d6d0*/  @!P0 NANOSLEEP.SYNCS 0x989680 ;  /* 0x009896800000895d */ /* 0x004fea0003900000 */
[----:B------:R-:W2:Y:S02]  /*d6e0*/  @!P0 SYNCS.PHASECHK.TRANS64 P0, [R9+URZ+0x19c80], R10 ;  /* 0x019c800a090085a7 */ /* 0x000ea4000800007f */
[----:B--2---:R-:W-:Y:S05]  /*d6f0*/  @!P0 BRA `(.L_x_194) ;  /* 0xfffffffc00f08947 */ /* 0x004fea000383ffff */
[----:B------:R-:W-:Y:S05]  /*d700*/  BRA `(.L_x_257) ;  /* 0xffffffd800e87947 */ /* 0x000fea000383ffff */
.L_x_201:
[----:B-1----:R1:W2:Y:S02]  /*d710*/  SYNCS.PHASECHK.TRANS64.TRYWAIT P0, [R9+URZ+0x19c40], R10 ;  /* 0x019c400a090075a7 */ /* 0x0022a4000800017f */
[----:B--2---:R-:W-:Y:S05]  /*d720*/  @!P0 NANOSLEEP.SYNCS 0x989680 ;  /* 0x009896800000895d */ /* 0x004fea0003900000 */
[----:B------:R-:W2:Y:S02]  /*d730*/  @!P0 SYNCS.PHASECHK.TRANS64 P0, [R9+URZ+0x19c40], R10 ;  /* 0x019c400a090085a7 */ /* 0x000ea4000800007f */
[----:B--2---:R-:W-:Y:S05]  /*d740*/  @!P0 BRA `(.L_x_201) ;  /* 0xfffffffc00f08947 */ /* 0x004fea000383ffff */
[----:B------:R-:W-:Y:S05]  /*d750*/  BRA `(.L_x_258) ;  /* 0xffffffdc00e47947 */ /* 0x000fea000383ffff */
.L_x_209:
[----:B0-----:R0:W1:Y:S02]  /*d760*/  SYNCS.PHASECHK.TRANS64.TRYWAIT P2, [R12+URZ+0x19c70], R5 ;  /* 0x019c70050c0075a7 */ /* 0x001064000804017f */
[----:B-1----:R-:W-:Y:S05]  /*d770*/  @!P2 NANOSLEEP.SYNCS 0x989680 ;  /* 0x009896800000a95d */ /* 0x002fea0003900000 */
[----:B------:R-:W1:Y:S02]  /*d780*/  @!P2 SYNCS.PHASECHK.TRANS64 P2, [R12+URZ+0x19c70], R5 ;  /* 0x019c70050c00a5a7 */ /* 0x000e64000804007f */
[----:B-1----:R-:W-:Y:S05]  /*d790*/  @!P2 BRA `(.L_x_209) ;  /* 0xfffffffc00f0a947 */ /* 0x002fea000383ffff */
[----:B------:R-:W-:Y:S05]  /*d7a0*/  BRA `(.L_x_259) ;  /* 0xffffffe000f87947 */ /* 0x000fea000383ffff */
.L_x_211:
[----:B0-----:R0:W1:Y:S02]  /*d7b0*/  SYNCS.PHASECHK.TRANS64.TRYWAIT P2, [R12+URZ+0x19c60], R5 ;  /* 0x019c60050c0075a7 */ /* 0x001064000804017f */
[----:B-1----:R-:W-:Y:S05]  /*d7c0*/  @!P2 NANOSLEEP.SYNCS 0x989680 ;  /* 0x009896800000a95d */ /* 0x002fea0003900000 */
[----:B------:R-:W1:Y:S02]  /*d7d0*/  @!P2 SYNCS.PHASECHK.TRANS64 P2, [R12+URZ+0x19c60], R5 ;  /* 0x019c60050c00a5a7 */ /* 0x000e64000804007f */
[----:B-1----:R-:W-:Y:S05]  /*d7e0*/  @!P2 BRA `(.L_x_211) ;  /* 0xfffffffc00f0a947 */ /* 0x002fea000383ffff */
[----:B------:R-:W-:Y:S05]  /*d7f0*/  BRA `(.L_x_260) ;  /* 0xffffffe400007947 */ /* 0x000fea000383ffff */
.L_x_218:
[----:B-1----:R1:W2:Y:S02]  /*d800*/  SYNCS.PHASECHK.TRANS64.TRYWAIT P0, [R2+URZ+0x19c70], R3 ;  /* 0x019c7003020075a7 */ /* 0x0022a4000800017f */
[----:B--2---:R-:W-:Y:S05]  /*d810*/  @!P0 NANOSLEEP.SYNCS 0x989680 ;  /* 0x009896800000895d */ /* 0x004fea0003900000 */
[----:B------:R-:W2:Y:S02]  /*d820*/  @!P0 SYNCS.PHASECHK.TRANS64 P0, [R2+URZ+0x19c70], R3 ;  /* 0x019c7003020085a7 */ /* 0x000ea4000800007f */
[----:B--2---:R-:W-:Y:S05]  /*d830*/  @!P0 BRA `(.L_x_218) ;  /* 0xfffffffc00f08947 */ /* 0x004fea000383ffff */
[----:B------:R-:W-:Y:S05]  /*d840*/  BRA `(.L_x_261) ;  /* 0xffffffe800447947 */ /* 0x000fea000383ffff */
.L_x_220:
[----:B-1----:R1:W2:Y:S02]  /*d850*/  SYNCS.PHASECHK.TRANS64.TRYWAIT P0, [R2+URZ+0x19c60], R5 ;  /* 0x019c6005020075a7 */ /* 0x0022a4000800017f */
[----:B--2---:R-:W-:Y:S05]  /*d860*/  @!P0 NANOSLEEP.SYNCS 0x989680 ;  /* 0x009896800000895d */ /* 0x004fea0003900000 */
[----:B------:R-:W2:Y:S02]  /*d870*/  @!P0 SYNCS.PHASECHK.TRANS64 P0, [R2+URZ+0x19c60], R5 ;  /* 0x019c6005020085a7 */ /* 0x000ea4000800007f */
[----:B--2---:R-:W-:Y:S05]  /*d880*/  @!P0 BRA `(.L_x_220) ;  /* 0xfffffffc00f08947 */ /* 0x004fea000383ffff */
[----:B------:R-:W-:Y:S05]  /*d890*/  BRA `(.L_x_262) ;  /* 0xffffffe800507947 */ /* 0x000fea000383ffff */
.L_x_233:
[----:B0-----:R0:W1:Y:S02]  /*d8a0*/  SYNCS.PHASECHK.TRANS64.TRYWAIT P0, [R6+URZ+0x19c20], R0 ;  /* 0x019c2000060075a7 */ /* 0x001064000800017f */
[----:B-1----:R-:W-:Y:S05]  /*d8b0*/  @!P0 NANOSLEEP.SYNCS 0x989680 ;  /* 0x009896800000895d */ /* 0x002fea0003900000 */
[----:B------:R-:W1:Y:S02]  /*d8c0*/  @!P0 SYNCS.PHASECHK.TRANS64 P0, [R6+URZ+0x19c20], R0 ;  /* 0x019c2000060085a7 */ /* 0x000e64000800007f */
[----:B-1----:R-:W-:Y:S05]  /*d8d0*/  @!P0 BRA `(.L_x_233) ;  /* 0xfffffffc00f08947 */ /* 0x002fea000383ffff */
[----:B------:R-:W-:Y:S05]  /*d8e0*/  BRA `(.L_x_263) ;  /* 0xfffffff400b87947 */ /* 0x000fea000383ffff */
.L_x_234:
[----:B------:R-:W1:Y:S01]  /*d8f0*/  S2R R2, SR_TID.X ;  /* 0x0000000000027919 */ /* 0x000e620000002100 */
[----:B------:R-:W-:Y:S01]  /*d900*/  BSSY B0, `(.L_x_264) ;  /* 0x000000a000007945 */ /* 0x000fe20003800000 */
[----:B------:R-:W-:Y:S02]  /*d910*/  IMAD.MOV.U32 R12, RZ, RZ, RZ ;  /* 0x000000ffff0c7224 */ /* 0x000fe400078e00ff */
[----:B------:R-:W-:Y:S02]  /*d920*/  IMAD.MOV.U32 R11, RZ, RZ, 0x1f ;  /* 0x0000001fff0b7424 */ /* 0x000fe400078e00ff */
[----:B------:R-:W-:Y:S01]  /*d930*/  IMAD.MOV.U32 R15, RZ, RZ, -0x1 ;  /* 0xffffffffff0f7424 */ /* 0x000fe200078e00ff */
[----:B-1----:R-:W-:-:S04]  /*d940*/  SHF.R.U32.HI R2, RZ, 0x5, R2 ;  /* 0x00000005ff027819 */ /* 0x002fc80000011602 */
[----:B------:R-:W-:-:S05]  /*d950*/  LOP3.LUT R2, R2, 0x3, RZ, 0xc0, !PT ;  /* 0x0000000302027812 */ /* 0x000fca00078ec0ff */
[----:B------:R-:W-:-:S07]  /*d960*/  IMAD.MOV.U32 R13, RZ, RZ, R2 ;  /* 0x000000ffff0d7224 */ /* 0x000fce00078e0002 */
[----:B0----5:R-:W-:Y:S05]  /*d970*/  WARPSYNC.COLLECTIVE R15, `(.L_x_265) ;  /* 0x000000000f087348 */ /* 0x021fea0003c00000 */
[----:B------:R1:W2:Y:S02]  /*d980*/  SHFL.IDX P6, R14, R13, R12, R11 ;  /* 0x0000000c0d0e7389 */ /* 0x0002a400000c000b */
[----:B012--5:R-:W-:Y:S01]  /*d990*/  ENDCOLLECTIVE ;  /* 0x000000000000791b */ /* 0x027fe20003800000 */
.L_x_265:
[----:B------:R-:W-:Y:S05]  /*d9a0*/  BSYNC B0 ;  /* 0x0000000000007941 */ /* 0x000fea0003800000 */
.L_x_264:
[----:B------:R-:W-:Y:S05]  /*d9b0*/  BRA `(.L_x_266) ;  /* 0xfffffff400a07947 */ /* 0x000fea000383ffff */
.L_x_237:
[----:B------:R-:W-:Y:S01]  /*d9c0*/  BSSY B1, `(.L_x_267) ;  /* 0x0000006000017945 */ /* 0x000fe20003800000 */
[----:B------:R-:W-:-:S07]  /*d9d0*/  IMAD.MOV.U32 R15, RZ, RZ, -0x1 ;  /* 0xffffffffff0f7424 */ /* 0x000fce00078e00ff */
[----:B0----5:R-:W-:Y:S05]  /*d9e0*/  WARPSYNC.COLLECTIVE R15, `(.L_x_268) ;  /* 0x000000000f0c7348 */ /* 0x021fea0003c00000 */
[----:B------:R-:W-:Y:S02]  /*d9f0*/  ELECT P6, UR62, PT ;  /* 0x00000000003e782f */ /* 0x000fe400038c0000 */
[----:B------:R-:W-:Y:S01]  /*da00*/  MOV R14, UR62 ;  /* 0x0000003e000e7c02 */ /* 0x000fe20008000f00 */
[----:B0----5:R-:W-:Y:S10]  /*da10*/  ENDCOLLECTIVE ;  /* 0x000000000000791b */ /* 0x021ff40003800000 */
.L_x_268:
[----:B------:R-:W-:Y:S05]  /*da20*/  BSYNC B1 ;  /* 0x0000000000017941 */ /* 0x000fea0003800000 */
.L_x_267:
[----:B------:R-:W-:Y:S05]  /*da30*/  BRA `(.L_x_269) ;  /* 0xfffffff400987947 */ /* 0x000fea000383ffff */
.L_x_239:
[----:B0-----:R0:W1:Y:S02]  /*da40*/  SYNCS.PHASECHK.TRANS64.TRYWAIT P1, [R5+URZ], R4 ;  /* 0x00000004050075a7 */ /* 0x001064000802017f */
[----:B-1----:R-:W-:Y:S05]  /*da50*/  @!P1 NANOSLEEP.SYNCS 0x989680 ;  /* 0x009896800000995d */ /* 0x002fea0003900000 */
[----:B------:R-:W1:Y:S02]  /*da60*/  @!P1 SYNCS.PHASECHK.TRANS64 P1, [R5+URZ], R4 ;  /* 0x00000004050095a7 */ /* 0x000e64000802007f */
[----:B-1----:R-:W-:Y:S05]  /*da70*/  @!P1 BRA `(.L_x_239) ;  /* 0xfffffffc00f09947 */ /* 0x002fea000383ffff */
[----:B------:R-:W-:Y:S05]  /*da80*/  BRA `(.L_x_270) ;  /* 0xfffffff400cc7947 */ /* 0x000fea000383ffff */
.L_x_240:
[----:B-1----:R1:W2:Y:S02]  /*da90*/  SYNCS.PHASECHK.TRANS64.TRYWAIT P1, [R9+URZ], R0 ;  /* 0x00000000090075a7 */ /* 0x0022a4000802017f */
[----:B--2---:R-:W-:Y:S05]  /*daa0*/  @!P1 NANOSLEEP.SYNCS 0x989680 ;  /* 0x009896800000995d */ /* 0x004fea0003900000 */
[----:B------:R-:W2:Y:S02]  /*dab0*/  @!P1 SYNCS.PHASECHK.TRANS64 P1, [R9+URZ], R0 ;  /* 0x00000000090095a7 */ /* 0x000ea4000802007f */
[----:B--2---:R-:W-:Y:S05]  /*dac0*/  @!P1 BRA `(.L_x_240) ;  /* 0xfffffffc00f09947 */ /* 0x004fea000383ffff */
[----:B------:R-:W-:Y:S05]  /*dad0*/  BRA `(.L_x_271) ;  /* 0xfffffff400c07947 */ /* 0x000fea000383ffff */
.L_x_242:
[----:B--2---:R2:W3:Y:S02]  /*dae0*/  SYNCS.PHASECHK.TRANS64.TRYWAIT P1, [R17+URZ+0x19c60], R4 ;  /* 0x019c6004110075a7 */ /* 0x0044e4000802017f */
[----:B---3--:R-:W-:Y:S05]  /*daf0*/  @!P1 NANOSLEEP.SYNCS 0x989680 ;  /* 0x009896800000995d */ /* 0x008fea0003900000 */
[----:B------:R-:W3:Y:S02]  /*db00*/  @!P1 SYNCS.PHASECHK.TRANS64 P1, [R17+URZ+0x19c60], R4 ;  /* 0x019c6004110095a7 */ /* 0x000ee4000802007f */
[----:B---3--:R-:W-:Y:S05]  /*db10*/  @!P1 BRA `(.L_x_242) ;  /* 0xfffffffc00f09947 */ /* 0x008fea000383ffff */
[----:B------:R-:W-:Y:S05]  /*db20*/  BRA `(.L_x_272) ;  /* 0xfffffff400c07947 */ /* 0x000fea000383ffff */
.L_x_244:
[----:B---3--:R3:W4:Y:S02]  /*db30*/  SYNCS.PHASECHK.TRANS64.TRYWAIT P1, [R7+URZ+0x19c60], R0 ;  /* 0x019c6000070075a7 */ /* 0x008724000802017f */
[----:B----4-:R-:W-:Y:S05]  /*db40*/  @!P1 NANOSLEEP.SYNCS 0x989680 ;  /* 0x009896800000995d */ /* 0x010fea0003900000 */
[----:B------:R-:W4:Y:S02]  /*db50*/  @!P1 SYNCS.PHASECHK.TRANS64 P1, [R7+URZ+0x19c60], R0 ;  /* 0x019c6000070095a7 */ /* 0x000f24000802007f */
[----:B----4-:R-:W-:Y:S05]  /*db60*/  @!P1 BRA `(.L_x_244) ;  /* 0xfffffffc00f09947 */ /* 0x010fea000383ffff */
[----:B------:R-:W-:Y:S05]  /*db70*/  BRA `(.L_x_273) ;  /* 0xfffffff400c07947 */ /* 0x000fea000383ffff */
.L_x_246:
[----:B----4-:R4:W0:Y:S02]  /*db80*/  SYNCS.PHASECHK.TRANS64.TRYWAIT P0, [R17+URZ+0x19c80], R4 ;  /* 0x019c8004110075a7 */ /* 0x010824000800017f */
[----:B0-----:R-:W-:Y:S05]  /*db90*/  @!P0 NANOSLEEP.SYNCS 0x989680 ;  /* 0x009896800000895d */ /* 0x001fea0003900000 */
[----:B------:R-:W0:Y:S02]  /*dba0*/  @!P0 SYNCS.PHASECHK.TRANS64 P0, [R17+URZ+0x19c80], R4 ;  /* 0x019c8004110085a7 */ /* 0x000e24000800007f */
[----:B0-----:R-:W-:Y:S05]  /*dbb0*/  @!P0 BRA `(.L_x_246) ;  /* 0xfffffffc00f08947 */ /* 0x001fea000383ffff */
[----:B------:R-:W-:Y:S05]  /*dbc0*/  BRA `(.L_x_247) ;  /* 0xfffffff400bc7947 */ /* 0x000fea000383ffff */
.L_x_274:
        /* <DEDUP_REMOVED lines=11> */
.L_x_2221:


//--------------------- .text._ZN7cutlass13device_kernelIN5flash11enable_sm90INS1_16FlashAttnFwdSm90INS1_25CollectiveMainloopFwdSm90ILi2EN4cute5tupleIJNS5_1CILi1EEES8_S8_EEENS6_IJNS7_ILi192EEENS7_ILi128EEENS7_ILi96EEEEEELi96ENS_12float_e4m3_tEfNS_4arch4Sm90ELb0ELb0ELb1ELb1ELb0ELb1ELb0ELb1ELb1ELb0ELb0ELb0EEENS1_21CollectiveEpilogueFwdINS6_IJSA_SC_SB_EEES9_NS_10bfloat16_tESG_Li384ELb1ELb0ELb0ELb1EEENS1_36VarlenDynamicPersistentTileSchedulerILi192ELi128ELi384ELi128ELb0ELb0ELb1ELb0ELb1ELb1EEEEEEEEEvNT_6ParamsE --------------------------
	.section	.text._ZN7cutlass13device_kernelIN5flash11enable_sm90INS1_16FlashAttnFwdSm90INS1_25CollectiveMainloopFwdSm90ILi2EN4cute5tupleIJNS5_1CILi1EEES8_S8_EEENS6_IJNS7_ILi192EEENS7_ILi128EEENS7_ILi96EEEEEELi96ENS_12float_e4m3_tEfNS_4arch4Sm90ELb0ELb0ELb1ELb1ELb0ELb1ELb0ELb1ELb1ELb0ELb0ELb0EEENS1_21CollectiveEpilogueFwdINS6_IJSA_SC_SB_EEES9_NS_10bfloat16_tESG_Li384ELb1ELb0ELb0ELb1EEENS1_36VarlenDynamicPersistentTileSchedulerILi192ELi128ELi384ELi128ELb0ELb0ELb1ELb0ELb1ELb1EEEEEEEEEvNT_6ParamsE,"ax",@progbits
	.align	128
.text._ZN7cutlass13device_kernelIN5flash11enable_sm90INS1_16FlashAttnFwdSm90INS1_25CollectiveMainloopFwdSm90ILi2EN4cute5tupleIJNS5_1CILi1EEES8_S8_EEENS6_IJNS7_ILi192EEENS7_ILi128EEENS7_ILi96EEEEEELi96ENS_12float_e4m3_tEfNS_4arch4Sm90ELb0ELb0ELb1ELb1ELb0ELb1ELb0ELb1ELb1ELb0ELb0ELb0EEENS1_21CollectiveEpilogueFwdINS6_IJSA_SC_SB_EEES9_NS_10bfloat16_tESG_Li384ELb1ELb0ELb0ELb1EEENS1_36VarlenDynamicPersistentTileSchedulerILi192ELi128ELi384ELi128ELb0ELb0ELb1ELb0ELb1ELb1EEEEEEEEEvNT_6ParamsE:
        .type           _ZN7cutlass13device_kernelIN5flash11enable_sm90INS1_16FlashAttnFwdSm90INS1_25CollectiveMainloopFwdSm90ILi2EN4cute5tupleIJNS5_1CILi1EEES8_S8_EEENS6_IJNS7_ILi192EEENS7_ILi128EEENS7_ILi96EEEEEELi96ENS_12float_e4m3_tEfNS_4arch4Sm90ELb0ELb0ELb1ELb1ELb0ELb1ELb0ELb1ELb1ELb0ELb0ELb0EEENS1_21CollectiveEpilogueFwdINS6_IJSA_SC_SB_EEES9_NS_10bfloat16_tESG_Li384ELb1ELb0ELb0ELb1EEENS1_36VarlenDynamicPersistentTileSchedulerILi192ELi128ELi384ELi128ELb0ELb0ELb1ELb0ELb1ELb1EEEEEEEEEvNT_6ParamsE,@function
        .size           _ZN7cutlass13device_kernelIN5flash11enable_sm90INS1_16FlashAttnFwdSm90INS1_25CollectiveMainloopFwdSm90ILi2EN4cute5tupleIJNS5_1CILi1EEES8_S8_EEENS6_IJNS7_ILi192EEENS7_ILi128EEENS7_ILi96EEEEEELi96ENS_12float_e4m3_tEfNS_4arch4Sm90ELb0ELb0ELb1ELb1ELb0ELb1ELb0ELb1ELb1ELb0ELb0ELb0EEENS1_21CollectiveEpilogueFwdINS6_IJSA_SC_SB_EEES9_NS_10bfloat16_tESG_Li384ELb1ELb0ELb0ELb1EEENS1_36VarlenDynamicPersistentTileSchedulerILi192ELi128ELi384ELi128ELb0ELb0ELb1ELb0ELb1ELb1EEEEEEEEEvNT_6ParamsE,(.L_x_2222 - _ZN7cutlass13device_kernelIN5flash11enable_sm90INS1_16FlashAttnFwdSm90INS1_25CollectiveMainloopFwdSm90ILi2EN4cute5tupleIJNS5_1CILi1EEES8_S8_EEENS6_IJNS7_ILi192EEENS7_ILi128EEENS7_ILi96EEEEEELi96ENS_12float_e4m3_tEfNS_4arch4Sm90ELb0ELb0ELb1ELb1ELb0ELb1ELb0ELb1ELb1ELb0ELb0ELb0EEENS1_21CollectiveEpilogueFwdINS6_IJSA_SC_SB_EEES9_NS_10bfloat16_tESG_Li384ELb1ELb0ELb0ELb1EEENS1_36VarlenDynamicPersistentTileSchedulerILi192ELi128ELi384ELi128ELb0ELb0ELb1ELb0ELb1ELb1EEEEEEEEEvNT_6ParamsE)
        .other          _ZN7cutlass13device_kernelIN5flash11enable_sm90INS1_16FlashAttnFwdSm90INS1_25CollectiveMainloopFwdSm90ILi2EN4cute5tupleIJNS5_1CILi1EEES8_S8_EEENS6_IJNS7_ILi192EEENS7_ILi128EEENS7_ILi96EEEEEELi96ENS_12float_e4m3_tEfNS_4arch4Sm90ELb0ELb0ELb1ELb1ELb0ELb1ELb0ELb1ELb1ELb0ELb0ELb0EEENS1_21CollectiveEpilogueFwdINS6_IJSA_SC_SB_EEES9_NS_10bfloat16_tESG_Li384ELb1ELb0ELb0ELb1EEENS1_36VarlenDynamicPersistentTileSchedulerILi192ELi128ELi384ELi128ELb0ELb0ELb1ELb0ELb1ELb1EEEEEEEEEvNT_6ParamsE,@"STO_CUDA_ENTRY STV_DEFAULT"
_ZN7cutlass13device_kernelIN5flash11enable_sm90INS1_16FlashAttnFwdSm90INS1_25CollectiveMainloopFwdSm90ILi2EN4cute5tupleIJNS5_1CILi1EEES8_S8_EEENS6_IJNS7_ILi192EEENS7_ILi128EEENS7_ILi96EEEEEELi96ENS_12float_e4m3_tEfNS_4arch4Sm90ELb0ELb0ELb1ELb1ELb0ELb1ELb0ELb1ELb1ELb0ELb0ELb0EEENS1_21CollectiveEpilogueFwdINS6_IJSA_SC_SB_EEES9_NS_10bfloat16_tESG_Li384ELb1ELb0ELb0ELb1EEENS1_36VarlenDynamicPersistentTileSchedulerILi192ELi128ELi384ELi128ELb0ELb0ELb1ELb0ELb1ELb1EEEEEEEEEvNT_6ParamsE:
[----:B------:R-:W0:Y:S02]  /*0000*/  LDC R1, c[0x0][0x28] ;  /* 0x00000a00ff017b82 */ /* 0x000e240000000800 */
[----:B0-----:R-:W-:Y:S01]  /*0010*/  VIADD R1, R1, 0xffffffa0 ;  /* 0xffffffa001017836 */ /* 0x001fe20000000000 */
[----:B------:R-:W0:Y:S01]  /*0020*/  S2R R3, SR_TID.X ;  /* 0x0000000000037919 */ /* 0x000e220000002100 */
[----:B------:R-:W-:Y:S01]  /*0030*/  ELECT P0, URZ, PT ;  /* 0x00000000003f782f */ /* 0x000fe20003800000 */
[----:B------:R-:W-:Y:S01]  /*0040*/  BSSY B0, `(.L_x_275) ;  /* 0x0000016000007945 */ /* 0x000fe20003800000 */
[----:B0-----:R-:W-:-:S05]  /*0050*/  SHF.R.U32.HI R0, RZ, 0x5, R3 ;  /* 0x00000005ff007819 */ /* 0x001fca0000011603 */
[----:B------:R-:W0:Y:S02]  /*0060*/  SHFL.IDX PT, R2, R0, RZ, 0x1f ;  /* 0x00001fff00027589 */ /* 0x000e2400000e0000 */
[----:B0-----:R-:W-:-:S13]  /*0070*/  ISETP.EQ.AND P0, PT, R2, RZ, P0 ;  /* 0x000000ff0200720c */ /* 0x001fda0000702270 */
[----:B------:R-:W-:Y:S05]  /*0080*/  @!P0 BRA `(.L_x_276) ;  /* 0x0000000000448947 */ /* 0x000fea0003800000 */
[----:B------:R-:W-:Y:S02]  /*0090*/  ULDC.64 UR4, c[0x0][0x198] ;  /* 0x0000660000047ab9 */ /* 0x000fe40000000a00 */
[----:B------:R-:W-:Y:S02]  /*00a0*/  UIADD3 UR6, UP0, UR4, 0x270, URZ ;  /* 0x0000027004067890 */ /* 0x000fe4000ff1e03f */
[----:B------:R-:W-:Y:S02]  /*00b0*/  UIADD3 UR8, UP1, UR4, 0x370, URZ ;  /* 0x0000037004087890 */ /* 0x000fe4000ff3e03f */
[----:B------:R-:W-:Y:S02]  /*00c0*/  UIADD3 UR10, UP2, UR4, 0x470, URZ ;  /* 0x00000470040a7890 */ /* 0x000fe4000ff5e03f */
[----:B------:R-:W-:Y:S02]  /*00d0*/  UIADD3 UR12, UP3, UR4, 0x570, URZ ;  /* 0x00000570040c7890 */ /* 0x000fe4000ff7e03f */
[----:B------:R-:W-:-:S02]  /*00e0*/  UIADD3 UR4, UP4, UR4, 0x670, URZ ;  /* 0x0000067004047890 */ /* 0x000fc4000ff9e03f */
[----:B------:R-:W-:Y:S02]  /*00f0*/  UIADD3.X UR7, URZ, UR5, URZ, UP0, !UPT ;  /* 0x000000053f077290 */ /* 0x000fe400087fe43f */
[----:B------:R-:W-:Y:S02]  /*0100*/  UIADD3.X UR9, URZ, UR5, URZ, UP1, !UPT ;  /* 0x000000053f097290 */ /* 0x000fe40008ffe43f */
[----:B------:R-:W-:Y:S02]  /*0110*/  UIADD3.X UR11, URZ, UR5, URZ, UP2, !UPT ;  /* 0x000000053f0b7290 */ /* 0x000fe400097fe43f */
[----:B------:R-:W-:Y:S02]  /*0120*/  UIADD3.X UR13, URZ, UR5, URZ, UP3, !UPT ;  /* 0x000000053f0d7290 */ /* 0x000fe40009ffe43f */
[----:B------:R-:W-:Y:S01]  /*0130*/  UIADD3.X UR5, URZ, UR5, URZ, UP4, !UPT ;  /* 0x000000053f057290 */ /* 0x000fe2000a7fe43f */
[----:B------:R0:W-:Y:S02]  /*0140*/  UTMACCTL.PF [UR6] ;  /* 0x00000000060079b9 */ /* 0x0001e40008040000 */
[----:B------:R0:W-:Y:S02]  /*0150*/  UTMACCTL.PF [UR8] ;  /* 0x00000000080079b9 */ /* 0x0001e40008040000 */
[----:B------:R0:W-:Y:S02]  /*0160*/  UTMACCTL.PF [UR10] ;  /* 0x000000000a0079b9 */ /* 0x0001e40008040000 */
[----:B------:R0:W-:Y:S02]  /*0170*/  UTMACCTL.PF [UR12] ;  /* 0x000000000c0079b9 */ /* 0x0001e40008040000 */
[----:B------:R0:W-:Y:S02]  /*0180*/  UTMACCTL.PF [UR4] ;  /* 0x00000000040079b9 */ /* 0x0001e40008040000 */
[----:B0-----:R-:W-:Y:S01]  /*0190*/  NOP ;  /* 0x0000000000007918 */ /* 0x001fe20000000000 */
.L_x_276:
[----:B------:R-:W-:Y:S05]  /*01a0*/  BSYNC B0 ;  /* 0x0000000000007941 */ /* 0x000fea0003800000 */
.L_x_275:
[----:B------:R-:W-:Y:S01]  /*01b0*/  VOTEU.ANY UP0, P0 ;  /* 0x00000000003f7886 */ /* 0x000fe20000000100 */
[----:B------:R-:W0:Y:S01]  /*01c0*/  SHFL.IDX PT, R2, R0, RZ, 0x1f ;  /* 0x00001fff00027589 */ /* 0x000e2200000e0000 */
[----:B------:R-:W-:Y:S01]  /*01d0*/  UMOV UR4, 0x1 ;  /* 0x0000000100047882 */ /* 0x000fe20000000000 */
[----:B------:R-:W-:Y:S01]  /*01e0*/  UMOV UR7, 0x180 ;  /* 0x0000018000077882 */ /* 0x000fe20000000000 */
[----:B------:R-:W-:Y:S01]  /*01f0*/  SHF.R.U32.HI R3, RZ, 0x7, R3 ;  /* 0x00000007ff037819 */ /* 0x000fe20000011603 */
[----:B------:R-:W1:Y:S01]  /*0200*/  @UP0 S2UR UR8, SR_CgaCtaId ;  /* 0x00000000000809c3 */ /* 0x000e620000008800 */
[----:B------:R-:W-:Y:S01]  /*0210*/  @UP0 UMOV UR6, 0x400 ;  /* 0x0000040000060882 */ /* 0x000fe20000000000 */
[----:B------:R-:W-:-:S04]  /*0220*/  @UP0 UIADD3 UR4, -UR4, 0x100000, URZ ;  /* 0x0010000004040890 */ /* 0x000fc8000fffe13f */
[----:B------:R-:W-:Y:S02]  /*0230*/  @UP0 USHF.L.U32 UR5, UR4, 0xb, URZ ;  /* 0x0000000b04050899 */ /* 0x000fe4000800063f */
[----:B------:R-:W-:Y:S01]  /*0240*/  @UP0 USHF.L.U32 UR4, UR4, 0x1, URZ ;  /* 0x0000000104040899 */ /* 0x000fe2000800063f */
[----:B------:R-:W-:Y:S01]  /*0250*/  VOTEU.ANY UP1, P0 ;  /* 0x00000000003f7886 */ /* 0x000fe20000020100 */
[----:B0-----:R-:W-:Y:S02]  /*0260*/  ISETP.NE.AND P1, PT, R2, RZ, PT ;  /* 0x000000ff0200720c */ /* 0x001fe40003f25270 */
[----:B------:R0:W2:Y:S01]  /*0270*/  SHFL.IDX PT, R2, R3, RZ, 0x1f ;  /* 0x00001fff03027589 */ /* 0x0000a200000e0000 */
[----:B-1----:R-:W-:Y:S02]  /*0280*/  @UP0 ULEA UR8, UR8, UR6, 0x18 ;  /* 0x0000000608080291 */ /* 0x002fe4000f8ec03f */
[----:B------:R-:W-:-:S04]  /*0290*/  @UP0 UIADD3 UR6, -UR7, 0x100000, URZ ;  /* 0x0010000007060890 */ /* 0x000fc8000fffe13f */
[----:B------:R-:W-:Y:S02]  /*02a0*/  @UP0 USHF.L.U32 UR7, UR6, 0xb, URZ ;  /* 0x0000000b06070899 */ /* 0x000fe4000800063f */
[----:B------:R-:W-:Y:S01]  /*02b0*/  @UP0 USHF.L.U32 UR6, UR6, 0x1, URZ ;  /* 0x0000000106060899 */ /* 0x000fe2000800063f */
[----:B------:R-:W-:Y:S01]  /*02c0*/  VOTEU.ANY UP0, P0 ;  /* 0x00000000003f7886 */ /* 0x000fe20000000100 */
[----:B------:R-:W1:Y:S04]  /*02d0*/  FENCE.VIEW.ASYNC.S ;  /* 0x00000000000073c6 */ /* 0x000e680000000000 */
[----:B-1----:R0:W1:Y:S06]  /*02e0*/  @UP0 SYNCS.EXCH.64 URZ, [UR8+0x19c00], UR4 ;  /* 0x019c0004083f05b2 */ /* 0x00206c0008000100 */
[----:B------:R0:W3:Y:S02]  /*02f0*/  @UP1 SYNCS.EXCH.64 URZ, [UR8+0x19c20], UR6 ;  /* 0x019c2006083f15b2 */ /* 0x0000e40008000100 */
[----:B0-----:R-:W-:Y:S05]  /*0300*/  @P1 BRA `(.L_x_277) ;  /* 0x0000000000481947 */ /* 0x001fea0003800000 */
[----:B------:R-:W0:Y:S01]  /*0310*/  S2UR UR5, SR_CgaCtaId ;  /* 0x00000000000579c3 */ /* 0x000e220000008800 */
        /* <DEDUP_REMOVED lines=15> */
[----:B------:R0:W0:Y:S01]  /*0410*/  SYNCS.EXCH.64 URZ, [UR8+0x19c48], UR4 ;  /* 0x019c4804083f75b2 */ /* 0x0000220008000100 */
[----:B------:R-:W-:Y:S01]  /*0420*/  NOP ;  /* 0x0000000000007918 */ /* 0x000fe20000000000 */
.L_x_277:
[----:B------:R-:W5:Y:S01]  /*0430*/  SHFL.IDX PT, R3, R0, RZ, 0x1f ;  /* 0x00001fff00037589 */ /* 0x000f6200000e0000 */
[----:B------:R-:W-:Y:S01]  /*0440*/  NOP ;  /* 0x0000000000007918 */ /* 0x000fe20000000000 */
[----:B-----5:R-:W-:-:S13]  /*0450*/  ISETP.NE.AND P0, PT, R3, RZ, PT ;  /* 0x000000ff0300720c */ /* 0x020fda0003f05270 */
        /* <DEDUP_REMOVED lines=17> */
[----:B------:R0:W0:Y:S01]  /*0570*/  SYNCS.EXCH.64 URZ, [UR8+0x19c68], UR6 ;  /* 0x019c6806083f75b2 */ /* 0x0000220008000100 */
[----:B------:R-:W-:Y:S01]  /*0580*/  NOP ;  /* 0x0000000000007918 */ /* 0x000fe20000000000 */
.L_x_278:
[----:B------:R-:W5:Y:S01]  /*0590*/  SHFL.IDX PT, R3, R0, RZ, 0x1f ;  /* 0x00001fff00037589 */ /* 0x000f6200000e0000 */
[----:B------:R-:W-:Y:S01]  /*05a0*/  NOP ;  /* 0x0000000000007918 */ /* 0x000fe20000000000 */
[----:B-----5:R-:W-:-:S13]  /*05b0*/  ISETP.NE.AND P0, PT, R3, RZ, PT ;  /* 0x000000ff0300720c */ /* 0x020fda0003f05270 */
        /* <DEDUP_REMOVED lines=13> */
[----:B------:R0:W0:Y:S01]  /*0690*/  SYNCS.EXCH.64 URZ, [UR6+0x19c88], UR4 ;  /* 0x019c8804063f75b2 */ /* 0x0000220008000100 */
[----:B------:R-:W-:Y:S01]  /*06a0*/  NOP ;  /* 0x0000000000007918 */ /* 0x000fe20000000000 */
.L_x_279:
        /* <DEDUP_REMOVED lines=22> */
.L_x_280:
        /* <DEDUP_REMOVED lines=22> */
.L_x_281:
[----:B--2---:R-:W-:Y:S01]  /*0970*/  ISETP.NE.AND P0, PT, R2, RZ, PT ;  /* 0x000000ff0200720c */ /* 0x004fe20003f05270 */
[----:B------:R-:W-:Y:S01]  /*0980*/  IMAD.MOV.U32 R2, RZ, RZ, 0x1 ;  /* 0x00000001ff027424 */ /* 0x000fe200078e00ff */
[----:B------:R-:W-:Y:S01]  /*0990*/  NOP ;  /* 0x0000000000007918 */ /* 0x000fe20000000000 */
[----:B------:R-:W-:Y:S01]  /*09a0*/  ULDC.64 UR40, c[0x0][0x208] ;  /* 0x0000820000287ab9 */ /* 0x000fe20000000a00 */
[----:B------:R-:W-:Y:S02]  /*09b0*/  BSSY B8, `(.L_x_282) ;  /* 0x00017b7000087945 */ /* 0x000fe40003800000 */
[----:B------:R-:W-:-:S05]  /*09c0*/  SEL R2, R2, 0x2, !P0 ;  /* 0x0000000202027807 */ /* 0x000fca0004000000 */
[----:B------:R2:W-:Y:S01]  /*09d0*/  STL [R1+0x20], R2 ;  /* 0x0000200201007387 */ /* 0x0005e20000100800 */
[----:B01-34-:R-:W-:Y:S06]  /*09e0*/  BAR.SYNC.DEFER_BLOCKING 0x0 ;  /* 0x0000000000007b1d */ /* 0x01bfec0000010000 */
[----:B------:R-:W-:Y:S05]  /*09f0*/  @!P0 BRA `(.L_x_283) ;  /* 0x0000011800988947 */ /* 0x000fea0003800000 */
.L_x_284:
[----:B------:R-:W-:-:S08]  /*0a00*/  NOP ;  /* 0x0000000000007918 */ /* 0x000fd00000000000 */
[----:B------:R-:W0:Y:S02]  /*0a10*/  USETMAXREG.TRY_ALLOC.CTAPOOL UP0, 0xa0 ;  /* 0x000000a0000079c8 */ /* 0x000e240008000600 */
[----:B0-----:R-:W-:-:S13]  /*0a20*/  PLOP3.LUT P0, PT, PT, PT, UP0, 0x80, 0x0 ;  /* 0x000000000000781c */ /* 0x001fda0003f0f008 */
[----:B------:R-:W-:Y:S05]  /*0a30*/  @!P0 BRA `(.L_x_284) ;  /* 0xfffffffc00f08947 */ /* 0x000fea000383ffff */
[----:B------:R-:W0:Y:S08]  /*0a40*/  S2UR UR4, SR_CgaCtaId ;  /* 0x00000000000479c3 */ /* 0x000e300000008800 */
[----:B------:R-:W-:Y:S06]  /*0a50*/  BAR.ARV 0x8, 0x1a0 ;  /* 0x0206800000007b1d */ /* 0x000fec0000002000 */
[----:B------:R-:W-:-:S02]  /*0a60*/  MOV R18, 0x400 ;  /* 0x0000040000127802 */ /* 0x000fc40000000f00 */
[----:B------:R-:W-:Y:S01]  /*0a70*/  BAR.SYNC.DEFER_BLOCKING 0x5, 0x200 ;  /* 0x0148000000007b1d */ /* 0x000fe20000010000 */
[----:B0-----:R-:W-:-:S05]  /*0a80*/  IMAD.U32 R0, RZ, RZ, UR4 ;  /* 0x00000004ff007e24 */ /* 0x001fca000f8e00ff */
[----:B------:R-:W-:Y:S01]  /*0a90*/  ULDC UR4, c[0x0][0xc14] ;  /* 0x0003050000047ab9 */ /* 0x000fe20000000800 */
[----:B------:R-:W-:Y:S01]  /*0aa0*/  LEA R18, R0, R18, 0x18 ;  /* 0x0000001200127211 */ /* 0x000fe200078ec0ff */
[----:B------:R-:W-:Y:S04]  /*0ab0*/  STL [R1+0x14], R0 ;  /* 0x0000140001007387 */ /* 0x000fe80000100800 */
[----:B------:R-:W0:Y:S01]  /*0ac0*/  LDS.128 R28, [R18+0x19cd0] ;  /* 0x019cd000121c7984 */ /* 0x000e220000000c00 */
[----:B------:R-:W-:Y:S06]  /*0ad0*/  BAR.ARV 0x4, 0x200 ;  /* 0x0108000000007b1d */ /* 0x000fec0000002000 */
[----:B0-----:R-:W-:-:S13]  /*0ae0*/  ISETP.GE.AND P0, PT, R31, UR4, PT ;  /* 0x000000041f007c0c */ /* 0x001fda000bf06270 */
[----:B------:R-:W-:Y:S05]  /*0af0*/  @P0 BRA `(.L_x_285) ;  /* 0x0000017800880947 */ /* 0x000fea0003800000 */
[----:B------:R-:W3:Y:S01]  /*0b00*/  LDL.LU R19, [R1+0x20] ;  /* 0x0000200001137983 */ /* 0x000ee20000300800 */
[----:B------:R-:W0:Y:S02]  /*0b10*/  S2R R0, SR_TID.X ;  /* 0x0000000000007919 */ /* 0x000e240000002100 */
[----:B0-----:R-:W-:-:S05]  /*0b20*/  VIADD R15, R0, 0xffffff80 ;  /* 0xffffff80000f7836 */ /* 0x001fca0000000000 */
[----:B------:R-:W-:-:S04]  /*0b30*/  SHF.R.S32.HI R0, RZ, 0x1f, R15 ;  /* 0x0000001fff007819 */ /* 0x000fc8000001140f */
[----:B--2---:R-:W-:-:S04]  /*0b40*/  LEA.HI R2, R0, R15, RZ, 0x7 ;  /* 0x0000000f00027211 */ /* 0x004fc800078f38ff */
[----:B------:R-:W-:Y:S02]  /*0b50*/  LOP3.LUT R7, R2, 0xffffff80, RZ, 0xc0, !PT ;  /* 0xffffff8002077812 */ /* 0x000fe400078ec0ff */
[CC--:B------:R-:W-:Y:S02]  /*0b60*/  LEA.HI R4, R0.reuse, R15.reuse, RZ, 0x5 ;  /* 0x0000000f00047211 */ /* 0x0c0fe400078f28ff */
[-C--:B------:R-:W-:Y:S01]  /*0b70*/  LEA.HI R3, R0, R15.reuse, RZ, 0x4 ;  /* 0x0000000f00037211 */ /* 0x080fe200078f20ff */
[C---:B------:R-:W-:Y:S01]  /*0b80*/  IMAD.IADD R20, R15.reuse, 0x1, -R7 ;  /* 0x000000010f147824 */ /* 0x040fe200078e0a07 */
[----:B------:R-:W-:Y:S01]  /*0b90*/  LEA.HI R6, R15, R15, RZ, 0x1 ;  /* 0x0000000f0f067211 */ /* 0x000fe200078f08ff */
[----:B------:R-:W-:Y:S01]  /*0ba0*/  IMAD.SHL.U32 R5, R4, 0x10, RZ ;  /* 0x0000001004057824 */ /* 0x000fe200078e00ff */
[----:B------:R-:W-:Y:S02]  /*0bb0*/  LOP3.LUT R4, R3, 0x7fffff0, RZ, 0xc0, !PT ;  /* 0x07fffff003047812 */ /* 0x000fe400078ec0ff */
[----:B------:R-:W-:-:S02]  /*0bc0*/  LOP3.LUT R7, R6, 0xfffffffe, RZ, 0xc0, !PT ;  /* 0xfffffffe06077812 */ /* 0x000fc400078ec0ff */
[----:B------:R-:W-:Y:S02]  /*0bd0*/  SHF.R.S32.HI R152, RZ, 0x1, R6 ;  /* 0x00000001ff987819 */ /* 0x000fe40000011406 */
[----:B------:R-:W-:Y:S02]  /*0be0*/  SHF.R.S32.HI R8, RZ, 0x1f, R20 ;  /* 0x0000001fff087819 */ /* 0x000fe40000011414 */
[----:B------:R-:W-:Y:S01]  /*0bf0*/  SHF.R.S32.HI R9, RZ, 0x1f, R6 ;  /* 0x0000001fff097819 */ /* 0x000fe20000011406 */
[----:B------:R-:W-:Y:S01]  /*0c00*/  IMAD.IADD R4, R15, 0x1, -R4 ;  /* 0x000000010f047824 */ /* 0x000fe200078e0a04 */
[----:B------:R-:W-:Y:S01]  /*0c10*/  LOP3.LUT R5, R5, 0xfffffe00, RZ, 0xc0, !PT ;  /* 0xfffffe0005057812 */ /* 0x000fe200078ec0ff */
[----:B------:R-:W-:Y:S01]  /*0c20*/  IMAD.IADD R14, R15, 0x1, -R7 ;  /* 0x000000010f0e7824 */ /* 0x000fe200078e0a07 */
[----:B------:R-:W-:Y:S02]  /*0c30*/  LEA.HI R10, R8, R20, RZ, 0x2 ;  /* 0x00000014080a7211 */ /* 0x000fe400078f10ff */
[----:B------:R-:W-:-:S02]  /*0c40*/  LEA.HI R9, R9, R152, RZ, 0x2 ;  /* 0x0000009809097211 */ /* 0x000fc400078f10ff */
[----:B------:R-:W-:Y:S01]  /*0c50*/  SHF.R.S32.HI R21, RZ, 0x7, R2 ;  /* 0x00000007ff157819 */ /* 0x000fe20000011402 */
[----:B------:R-:W-:Y:S01]  /*0c60*/  IMAD R4, R4, 0x20, R5 ;  /* 0x0000002004047824 */ /* 0x000fe200078e0205 */
[----:B------:R-:W-:Y:S01]  /*0c70*/  SHF.R.S32.HI R2, RZ, 0x4, R3 ;  /* 0x00000004ff027819 */ /* 0x000fe20000011403 */
[----:B------:R-:W-:Y:S01]  /*0c80*/  IMAD.SHL.U32 R22, R14, 0x10, RZ ;  /* 0x000000100e167824 */ /* 0x000fe200078e00ff */
[--C-:B------:R-:W-:Y:S02]  /*0c90*/  SHF.R.S32.HI R7, RZ, 0x2, R10.reuse ;  /* 0x00000002ff077819 */ /* 0x100fe4000001140a */
[----:B------:R-:W-:Y:S02]  /*0ca0*/  SHF.R.S32.HI R6, RZ, 0x1f, R10 ;  /* 0x0000001fff067819 */ /* 0x000fe4000001140a */
[----:B------:R-:W-:Y:S02]  /*0cb0*/  LOP3.LUT R9, R9, 0x7fffffc, RZ, 0xc0, !PT ;  /* 0x07fffffc09097812 */ /* 0x000fe400078ec0ff */
[----:B------:R-:W-:Y:S01]  /*0cc0*/  LEA.HI R5, R0, R15, RZ, 0x3 ;  /* 0x0000000f00057211 */ /* 0x000fe200078f18ff */
[----:B------:R-:W-:Y:S01]  /*0cd0*/  VIADD R156, R22, 0x20 ;  /* 0x00000020169c7836 */ /* 0x000fe20000000000 */
[----:B------:R-:W-:Y:S01]  /*0ce0*/  LEA.HI R3, R3, R2, RZ, 0x1 ;  /* 0x0000000203037211 */ /* 0x000fe200078f08ff */
[----:B------:R-:W-:Y:S01]  /*0cf0*/  IMAD.IADD R9, R152, 0x1, -R9 ;  /* 0x0000000198097824 */ /* 0x000fe200078e0a09 */
[----:B------:R-:W-:-:S02]  /*0d00*/  LEA.HI R11, R6, R7, RZ, 0x3 ;  /* 0x00000007060b7211 */ /* 0x000fc400078f18ff */
[----:B------:R-:W-:Y:S02]  /*0d10*/  SHF.R.S32.HI R5, RZ, 0x3, R5 ;  /* 0x00000003ff057819 */ /* 0x000fe40000011405 */
[----:B------:R-:W-:Y:S02]  /*0d20*/  LOP3.LUT R3, R3, 0x1ffffffe, RZ, 0xc0, !PT ;  /* 0x1ffffffe03037812 */ /* 0x000fe400078ec0ff */
[----:B------:R-:W-:Y:S01]  /*0d30*/  LOP3.LUT R12, R11, 0xfffffff8, RZ, 0xc0, !PT ;  /* 0xfffffff80b0c7812 */ /* 0x000fe200078ec0ff */
[C---:B------:R-:W-:Y:S01]  /*0d40*/  IMAD R11, R2.reuse, 0x8, R9 ;  /* 0x00000008020b7824 */ /* 0x040fe200078e0209 */
[----:B------:R-:W-:Y:S01]  /*0d50*/  SHF.R.S32.HI R9, RZ, 0x1f, R156 ;  /* 0x0000001fff097819 */ /* 0x000fe2000001149c */
[----:B------:R-:W-:Y:S02]  /*0d60*/  IMAD.SHL.U32 R5, R5, 0x80, RZ ;  /* 0x0000008005057824 */ /* 0x000fe400078e00ff */
[----:B------:R-:W-:Y:S01]  /*0d70*/  IMAD.IADD R3, R2, 0x1, -R3 ;  /* 0x0000000102037824 */ /* 0x000fe200078e0a03 */
[----:B------:R-:W-:Y:S01]  /*0d80*/  LEA.HI R2, R9, R156, RZ, 0x5 ;  /* 0x0000009c09027211 */ /* 0x000fe200078f28ff */
[----:B------:R-:W-:Y:S01]  /*0d90*/  IMAD.HI R6, R21, 0x55555556, RZ ;  /* 0x5555555615067827 */ /* 0x000fe200078e02ff */
[----:B------:R-:W-:-:S02]  /*0da0*/  LOP3.LUT R16, R5, 0x80, RZ, 0xc0, !PT ;  /* 0x0000008005107812 */ /* 0x000fc400078ec0ff */
[----:B------:R-:W-:Y:S02]  /*0db0*/  LEA.HI R8, R8, R20, RZ, 0x5 ;  /* 0x0000001408087211 */ /* 0x000fe400078f28ff */
[----:B------:R-:W-:Y:S01]  /*0dc0*/  LEA.HI R9, R9, R156, RZ, 0x4 ;  /* 0x0000009c09097211 */ /* 0x000fe200078f20ff */
[----:B------:R-:W-:Y:S01]  /*0dd0*/  IMAD.IADD R7, R7, 0x1, -R12 ;  /* 0x0000000107077824 */ /* 0x000fe200078e0a0c */
[----:B------:R-:W-:Y:S01]  /*0de0*/  LOP3.LUT R10, R10, 0x7ffffffc, RZ, 0xc0, !PT ;  /* 0x7ffffffc0a0a7812 */ /* 0x000fe200078ec0ff */
[----:B------:R-:W-:Y:S01]  /*0df0*/  IMAD.SHL.U32 R11, R11, 0x20, RZ ;  /* 0x000000200b0b7824 */ /* 0x000fe200078e00ff */
[----:B------:R-:W-:Y:S02]  /*0e00*/  SHF.R.S32.HI R5, RZ, 0x5, R2 ;  /* 0x00000005ff057819 */ /* 0x000fe40000011402 */
[----:B------:R-:W-:Y:S02]  /*0e10*/  LEA.HI R6, R6, R6, RZ, 0x1 ;  /* 0x0000000606067211 */ /* 0x000fe400078f08ff */
[----:B------:R-:W-:-:S02]  /*0e20*/  SHF.R.U32.HI R12, RZ, 0x3, R16 ;  /* 0x00000003ff0c7819 */ /* 0x000fc40000011610 */
[----:B------:R-:W-:Y:S02]  /*0e30*/  LOP3.LUT R2, R16, 0x10, R9, 0xf8, !PT ;  /* 0x0000001010027812 */ /* 0x000fe400078ef809 */
[----:B------:R-:W-:Y:S01]  /*0e40*/  SHF.R.S32.HI R8, RZ, 0x5, R8 ;  /* 0x00000005ff087819 */ /* 0x000fe20000011408 */
[----:B------:R-:W-:Y:S01]  /*0e50*/  IMAD.IADD R10, R20, 0x1, -R10 ;  /* 0x00000001140a7824 */ /* 0x000fe200078e0a0a */
[----:B------:R-:W-:Y:S01]  /*0e60*/  MOV R13, 0xfffffffe ;  /* 0xfffffffe000d7802 */ /* 0x000fe20000000f00 */
[----:B------:R-:W-:Y:S01]  /*0e70*/  IMAD R5, R5, 0x1800, R11 ;  /* 0x0000180005057824 */ /* 0x000fe200078e020b */
[----:B------:R-:W-:Y:S01]  /*0e80*/  LOP3.LUT R2, R2, R12, RZ, 0x3c, !PT ;  /* 0x0000000c02027212 */ /* 0x000fe200078e3cff */
[----:B------:R-:W-:Y:S02]  /*0e90*/  IMAD R6, R6, -0x3, R21 ;  /* 0xfffffffd06067824 */ /* 0x000fe400078e0215 */
[----:B------:R-:W-:Y:S02]  /*0ea0*/  IMAD R7, R8, 0x10, R7 ;  /* 0x0000001008077824 */ /* 0x000fe400078e0207 */
[----:B------:R-:W-:Y:S01]  /*0eb0*/  IMAD R8, R3, 0x8, R4 ;  /* 0x0000000803087824 */ /* 0x000fe200078e0204 */
[----:B------:R-:W-:Y:S01]  /*0ec0*/  STL [R1], R16 ;  /* 0x0000001001007387 */ /* 0x000fe20000100800 */
[----:B------:R-:W-:Y:S01]  /*0ed0*/  IMAD R4, R10, R13, 0x80 ;  /* 0x000000800a047424 */ /* 0x000fe200078e020d */
[----:B------:R-:W-:Y:S01]  /*0ee0*/  IADD3 R3, R18, R5, R2 ;  /* 0x0000000512037210 */ /* 0x000fe20007ffe002 */
[----:B------:R-:W-:Y:S01]  /*0ef0*/  IMAD R2, R6, 0x40, R7 ;  /* 0x0000004006027824 */ /* 0x000fe200078e0207 */
[----:B------:R-:W-:Y:S01]  /*0f00*/  STL [R1+0x4], R11 ;  /* 0x0000040b01007387 */ /* 0x000fe20000100800 */
[----:B------:R-:W-:-:S03]  /*0f10*/  LEA.HI R0, R0, R15, RZ, 0x2 ;  /* 0x0000000f00007211 */ /* 0x000fc600078f10ff */
[----:B------:R-:W-:Y:S04]  /*0f20*/  STL [R1+0x4c], R12 ;  /* 0x00004c0c01007387 */ /* 0x000fe80000100800 */
[----:B------:R-:W-:Y:S04]  /*0f30*/  STL [R1+0x5c], R8 ;  /* 0x00005c0801007387 */ /* 0x000fe80000100800 */
[----:B------:R0:W-:Y:S04]  /*0f40*/  STL [R1+0x54], R4 ;  /* 0x0000540401007387 */ /* 0x0001e80000100800 */
[----:B------:R1:W-:Y:S04]  /*0f50*/  STL [R1+0x48], R3 ;  /* 0x0000480301007387 */ /* 0x0003e80000100800 */
[----:B------:R2:W-:Y:S01]  /*0f60*/  STL [R1+0x58], R2 ;  /* 0x0000580201007387 */ /* 0x0005e20000100800 */
[----:B0-----:R-:W-:-:S02]  /*0f70*/  SHF.R.S32.HI R4, RZ, 0x2, R0 ;  /* 0x00000002ff047819 */ /* 0x001fc40000011400 */
[----:B-1----:R-:W-:Y:S02]  /*0f80*/  LOP3.LUT R3, R16, 0x10, R22, 0xf8, !PT ;  /* 0x0000001010037812 */ /* 0x002fe400078ef816 */
[----:B--2---:R-:W-:Y:S02]  /*0f90*/  LOP3.LUT R2, R0, 0x1ffffffc, RZ, 0xc0, !PT ;  /* 0x1ffffffc00027812 */ /* 0x004fe400078ec0ff */
[----:B------:R-:W-:Y:S01]  /*0fa0*/  LOP3.LUT R3, R3, R12, RZ, 0x3c, !PT ;  /* 0x0000000c03037212 */ /* 0x000fe200078e3cff */
[----:B------:R-:W-:Y:S02]  /*0fb0*/  STL [R1+0x38], RZ ;  /* 0x000038ff01007387 */ /* 0x000fe40000100800 */
[----:B------:R-:W-:Y:S01]  /*0fc0*/  IMAD.IADD R2, R15, 0x1, -R2 ;  /* 0x000000010f027824 */ /* 0x000fe200078e0a02 */
[----:B------:R-:W-:Y:S01]  /*0fd0*/  SHF.R.S32.HI R0, RZ, 0x1f, R152 ;  /* 0x0000001fff007819 */ /* 0x000fe20000011498 */
[----:B------:R0:W-:Y:S01]  /*0fe0*/  STL [R1+0x20], R4 ;  /* 0x0000200401007387 */ /* 0x0001e20000100800 */
[----:B------:R-:W-:-:S02]  /*0ff0*/  IMAD.IADD R0, R11, 0x1, R3 ;  /* 0x000000010b007824 */ /* 0x000fc400078e0203 */
[----:B0-----:R-:W-:Y:S01]  /*1000*/  IMAD.SHL.U32 R4, R2, 0x8, RZ ;  /* 0x0000000802047824 */ /* 0x001fe200078e00ff */
[----:B------:R-:W-:-:S04]  /*1010*/  SHF.R.S32.HI R2, RZ, 0x4, R9 ;  /* 0x00000004ff027819 */ /* 0x000fc80000011409 */
[----:B------:R0:W-:Y:S04]  /*1020*/  STL [R1+0x10], R4 ;  /* 0x0000100401007387 */ /* 0x0001e80000100800 */
[----:B------:R0:W-:Y:S04]  /*1030*/  STL [R1+0x18], R0 ;  /* 0x0000180001007387 */ /* 0x0001e80000100800 */
[----:B------:R0:W-:Y:S01]  /*1040*/  STL [R1+0x50], R2 ;  /* 0x0000500201007387 */ /* 0x0001e20000100800 */
[----:B------:R-:W-:Y:S02]  /*1050*/  IMAD.MOV.U32 R153, RZ, RZ, RZ ;  /* 0x000000ffff997224 */ /* 0x000fe400078e00ff */
[----:B------:R-:W-:-:S02]  /*1060*/  IMAD.MOV.U32 R157, RZ, RZ, RZ ;  /* 0x000000ffff9d7224 */ /* 0x000fc400078e00ff */
[----:B------:R-:W-:Y:S02]  /*1070*/  IMAD.MOV.U32 R154, RZ, RZ, RZ ;  /* 0x000000ffff9a7224 */ /* 0x000fe400078e00ff */
[----:B------:R-:W-:Y:S01]  /*1080*/  IMAD.SHL.U32 R16, R14, 0x8, RZ ;  /* 0x000000080e107824 */ /* 0x000fe200078e00ff */
[----:B---3--:R-:W-:Y:S01]  /*1090*/  LOP3.LUT R155, R19, 0x1, RZ, 0xfc, !PT ;  /* 0x00000001139b7812 */ /* 0x008fe200078efcff */
[----:B0-----:R-:W-:-:S07]  /*10a0*/  IMAD.MOV.U32 R19, RZ, RZ, RZ ;  /* 0x000000ffff137224 */ /* 0x001fce00078e00ff */
.L_x_406:
[----:B------:R-:W0:Y:S01]  /*10b0*/  LDC.64 R2, c[0x0][0xc60] ;  /* 0x00031800ff027b82 */ /* 0x000e220000000a00 */
[----:B------:R-:W-:Y:S01]  /*10c0*/  ULDC.64 UR4, c[0x0][0xa28] ;  /* 0x00028a0000047ab9 */ /* 0x000fe20000000a00 */
[----:B------:R-:W-:Y:S01]  /*10d0*/  ULDC.64 UR8, c[0x0][0xa18] ;  /* 0x0002860000087ab9 */ /* 0x000fe20000000a00 */
[----:B------:R-:W-:Y:S01]  /*10e0*/  ULDC.64 UR6, c[0x0][0xa08] ;  /* 0x0002820000067ab9 */ /* 0x000fe20000000a00 */
[----:B0-----:R-:W-:-:S05]  /*10f0*/  IMAD.WIDE R2, R31, 0x4, R2 ;  /* 0x000000041f027825 */ /* 0x001fca00078e0202 */
[----:B--2---:R-:W2:Y:S01]  /*1100*/  LDG.E R0, desc[UR40][R2.64] ;  /* 0x0000002802007981 */ /* 0x004ea2000c1e1900 */
[----:B------:R-:W-:Y:S01]  /*1110*/  ISETP.NE.U32.AND P2, PT, RZ, UR4, PT ;  /* 0x00000004ff007c0c */ /* 0x000fe2000bf45070 */
[----:B-1-3-5:R-:W-:Y:S01]  /*1120*/  IMAD.MOV.U32 R9, RZ, RZ, RZ ;  /* 0x000000ffff097224 */ /* 0x02afe200078e00ff */
[----:B------:R-:W-:Y:S02]  /*1130*/  ISETP.NE.U32.AND P1, PT, RZ, UR8, PT ;  /* 0x00000008ff007c0c */ /* 0x000fe4000bf25070 */
[----:B------:R-:W-:Y:S02]  /*1140*/  ISETP.NE.AND.EX P2, PT, RZ, UR5, PT, P2 ;  /* 0x00000005ff007c0c */ /* 0x000fe4000bf45320 */
[----:B------:R-:W-:Y:S02]  /*1150*/  ISETP.NE.AND.EX P1, PT, RZ, UR9, PT, P1 ;  /* 0x00000009ff007c0c */ /* 0x000fe4000bf25310 */
[----:B------:R-:W-:Y:S02]  /*1160*/  ISETP.NE.U32.AND P0, PT, RZ, UR6, PT ;  /* 0x00000006ff007c0c */ /* 0x000fe4000bf05070 */
[----:B------:R-:W-:-:S02]  /*1170*/  MOV R49, RZ ;  /* 0x000000ff00317202 */ /* 0x000fc40000000f00 */
[----:B------:R-:W-:Y:S02]  /*1180*/  ISETP.NE.AND.EX P0, PT, RZ, UR7, PT, P0 ;  /* 0x00000007ff007c0c */ /* 0x000fe4000bf05300 */
[----:B--2-4-:R-:W-:Y:S01]  /*1190*/  SHF.R.S32.HI R4, RZ, 0x1f, R0 ;  /* 0x0000001fff047819 */ /* 0x014fe20000011400 */
[C---:B------:R-:W-:Y:S02]  /*11a0*/  IMAD.SHL.U32 R33, R0.reuse, 0x4, RZ ;  /* 0x0000000400217824 */ /* 0x040fe400078e00ff */
[C---:B------:R-:W-:Y:S01]  /*11b0*/  @P2 LEA R2, P3, R0.reuse, UR4, 0x2 ;  /* 0x0000000400022c11 */ /* 0x040fe2000f8610ff */
[----:B------:R-:W-:Y:S01]  /*11c0*/  STL [R1+0x1c], R0 ;  /* 0x00001c0001007387 */ /* 0x000fe20000100800 */
[C-C-:B------:R-:W-:Y:S02]  /*11d0*/  SHF.L.U64.HI R32, R0.reuse, 0x2, R4.reuse ;  /* 0x0000000200207819 */ /* 0x140fe40000010204 */
[----:B------:R-:W-:Y:S01]  /*11e0*/  @P2 LEA.HI.X R3, R0, UR5, R4, 0x2, P3 ;  /* 0x0000000500032c11 */ /* 0x000fe200098f1404 */
[----:B------:R0:W-:Y:S01]  /*11f0*/  STL [R1+0x3c], R4 ;  /* 0x00003c0401007387 */ /* 0x0001e20000100800 */
[----:B------:R-:W-:Y:S01]  /*1200*/  IADD3 R6, P4, R33, UR6, RZ ;  /* 0x0000000621067c10 */ /* 0x000fe2000ff9e0ff */
[----:B------:R-:W-:-:S02]  /*1210*/  ULDC UR4, c[0x0][0x288] ;  /* 0x0000a20000047ab9 */ /* 0x000fc40000000800 */
[----:B------:R1:W5:Y:S01]  /*1220*/  @P2 LDG.E R9, desc[UR40][R2.64] ;  /* 0x0000002802092981 */ /* 0x000362000c1e1900 */
[----:B------:R-:W-:Y:S01]  /*1230*/  IMAD.U32 R25, RZ, RZ, UR4 ;  /* 0x00000004ff197e24 */ /* 0x000fe2000f8e00ff */
[----:B------:R-:W-:Y:S01]  /*1240*/  IADD3.X R7, R32, UR7, RZ, P4, !PT ;  /* 0x0000000720077c10 */ /* 0x000fe2000a7fe4ff */
[----:B------:R-:W-:Y:S01]  /*1250*/  ULDC.64 UR4, c[0x0][0x3f8] ;  /* 0x0000fe0000047ab9 */ /* 0x000fe20000000a00 */
[----:B------:R1:W-:Y:S01]  /*1260*/  STL [R1+0x30], R33 ;  /* 0x0000302101007387 */ /* 0x0003e20000100800 */
[----:B0-----:R-:W-:-:S03]  /*1270*/  @P1 IADD3 R4, P2, R33, UR8, RZ ;  /* 0x0000000821041c10 */ /* 0x001fc6000ff5e0ff */
[----:B------:R1:W5:Y:S01]  /*1280*/  @P0 LDG.E R49, desc[UR40][R6.64] ;  /* 0x0000002806310981 */ /* 0x000362000c1e1900 */
[----:B------:R-:W-:Y:S01]  /*1290*/  @P1 IADD3.X R5, R32, UR9, RZ, P2, !PT ;  /* 0x0000000920051c10 */ /* 0x000fe200097fe4ff */
[----:B------:R-:W-:Y:S02]  /*12a0*/  UISETP.NE.U32.AND UP0, UPT, UR4, URZ, UPT ;  /* 0x0000003f0400728c */ /* 0x000fe4000bf05070 */
[----:B------:R1:W-:Y:S01]  /*12b0*/  STL [R1+0x34], R32 ;  /* 0x0000342001007387 */ /* 0x0003e20000100800 */
[----:B------:R-:W-:Y:S01]  /*12c0*/  ULDC.64 UR8, c[0x0][0xa20] ;  /* 0x0002880000087ab9 */ /* 0x000fe20000000a00 */
[----:B------:R-:W-:Y:S02]  /*12d0*/  ULDC UR4, c[0x0][0x404] ;  /* 0x0001010000047ab9 */ /* 0x000fe40000000800 */
[----:B------:R1:W5:Y:S04]  /*12e0*/  @P1 LDG.E R25, desc[UR40][R4.64] ;  /* 0x0000002804191981 */ /* 0x000368000c1e1900 */
[----:B------:R1:W-:Y:S04]  /*12f0*/  STL [R1+0x40], R29 ;  /* 0x0000401d01007387 */ /* 0x0003e80000100800 */
[----:B------:R1:W-:Y:S01]  /*1300*/  STL [R1+0x2c], R30 ;  /* 0x00002c1e01007387 */ /* 0x0003e20000100800 */
[----:B------:R-:W-:Y:S01]  /*1310*/  UISETP.NE.AND.EX UP0, UPT, UR5, URZ, UPT, UP0 ;  /* 0x0000003f0500728c */ /* 0x000fe2000bf05300 */
[----:B------:R-:W-:-:S02]  /*1320*/  ISETP.NE.U32.AND P2, PT, RZ, UR8, PT ;  /* 0x00000008ff007c0c */ /* 0x000fc4000bf45070 */
[----:B------:R-:W-:Y:S01]  /*1330*/  ULDC UR5, c[0x0][0x2e0] ;  /* 0x0000b80000057ab9 */ /* 0x000fe20000000800 */
[----:B------:R-:W-:Y:S01]  /*1340*/  USEL UR4, UR4, 0x1, UP0 ;  /* 0x0000000104047887 */ /* 0x000fe20008000000 */
[----:B------:R-:W-:-:S03]  /*1350*/  ISETP.NE.AND.EX P2, PT, RZ, UR9, PT, P2 ;  /* 0x00000009ff007c0c */ /* 0x000fc6000bf45320 */
[----:B------:R-:W-:-:S03]  /*1360*/  UIMAD UR4, UR4, UR5, URZ ;  /* 0x00000005040472a4 */ /* 0x000fc6000f8e023f */
[----:B------:R-:W-:Y:S01]  /*1370*/  ULDC UR5, c[0x0][0x338] ;  /* 0x0000ce0000057ab9 */ /* 0x000fe20000000800 */
[----:B------:R-:W-:Y:S01]  /*1380*/  IMAD.MOV.U32 R31, RZ, RZ, R0 ;  /* 0x000000ffff1f7224 */ /* 0x000fe200078e0000 */
[----:B-1----:R-:W-:Y:S07]  /*1390*/  @P1 BRA `(.L_x_286) ;  /* 0x0000000000241947 */ /* 0x002fee0003800000 */
[----:B------:R-:W-:Y:S02]  /*13a0*/  ULDC.64 UR6, c[0x0][0xa00] ;  /* 0x0002800000067ab9 */ /* 0x000fe40000000a00 */
[----:B------:R-:W-:-:S04]  /*13b0*/  ISETP.NE.U32.AND P1, PT, RZ, UR6, PT ;  /* 0x00000006ff007c0c */ /* 0x000fc8000bf25070 */
[----:B------:R-:W-:-:S13]  /*13c0*/  ISETP.NE.AND.EX P1, PT, RZ, UR7, PT, P1 ;  /* 0x00000007ff007c0c */ /* 0x000fda000bf25310 */
[----:B------:R-:W-:Y:S05]  /*13d0*/  @!P1 BRA `(.L_x_286) ;  /* 0x0000000000149947 */ /* 0x000fea0003800000 */
[----:B------:R-:W0:Y:S02]  /*13e0*/  LDC.64 R2, c[0x0][0xa00] ;  /* 0x00028000ff027b82 */ /* 0x000e240000000a00 */
[----:B0-----:R-:W-:-:S05]  /*13f0*/  IMAD.WIDE R2, R31, 0x4, R2 ;  /* 0x000000041f027825 */ /* 0x001fca00078e0202 */
[----:B-----5:R-:W2:Y:S04]  /*1400*/  LDG.E R25, desc[UR40][R2.64] ;  /* 0x0000002802197981 */ /* 0x020ea8000c1e1900 */
[----:B------:R-:W2:Y:S02]  /*1410*/  LDG.E R0, desc[UR40][R2.64+0x4] ;  /* 0x0000042802007981 */ /* 0x000ea4000c1e1900 */
[----:B--2---:R-:W-:-:S07]  /*1420*/  IMAD.IADD R25, R0, 0x1, -R25 ;  /* 0x0000000100197824 */ /* 0x004fce00078e0a19 */
.L_x_286:
[----:B------:R-:W-:Y:S02]  /*1430*/  IMAD.U32 R27, RZ, RZ, UR5 ;  /* 0x00000005ff1b7e24 */ /* 0x000fe4000f8e00ff */
[----:B------:R-:W-:Y:S01]  /*1440*/  IMAD.U32 R28, RZ, RZ, UR4 ;  /* 0x00000004ff1c7e24 */ /* 0x000fe2000f8e00ff */
[----:B------:R-:W-:Y:S06]  /*1450*/  @!P2 BRA `(.L_x_287) ;  /* 0x000000000010a947 */ /* 0x000fec0003800000 */
[----:B------:R-:W-:-:S04]  /*1460*/  IADD3 R2, P0, R33, UR8, RZ ;  /* 0x0000000821027c10 */ /* 0x000fc8000ff1e0ff */
[----:B------:R-:W-:-:S05]  /*1470*/  IADD3.X R3, R32, UR9, RZ, P0, !PT ;  /* 0x0000000920037c10 */ /* 0x000fca00087fe4ff */
[----:B------:R0:W5:Y:S01]  /*1480*/  LDG.E R28, desc[UR40][R2.64] ;  /* 0x00000028021c7981 */ /* 0x000162000c1e1900 */
[----:B------:R-:W-:Y:S05]  /*1490*/  BRA `(.L_x_288) ;  /* 0x0000000000107947 */ /* 0x000fea0003800000 */
.L_x_287:
[----:B------:R-:W-:Y:S05]  /*14a0*/  @!P0 BRA `(.L_x_288) ;  /* 0x00000000000c8947 */ /* 0x000fea0003800000 */
[----:B------:R-:W2:Y:S04]  /*14b0*/  LDG.E R3, desc[UR40][R6.64] ;  /* 0x0000002806037981 */ /* 0x000ea8000c1e1900 */
[----:B------:R-:W2:Y:S02]  /*14c0*/  LDG.E R28, desc[UR40][R6.64+0x4] ;  /* 0x00000428061c7981 */ /* 0x000ea4000c1e1900 */
[----:B--2---:R-:W-:-:S07]  /*14d0*/  IMAD.IADD R28, R28, 0x1, -R3 ;  /* 0x000000011c1c7824 */ /* 0x004fce00078e0a03 */
.L_x_288:
[----:B------:R-:W-:Y:S02]  /*14e0*/  ULDC.64 UR4, c[0x0][0xa10] ;  /* 0x0002840000047ab9 */ /* 0x000fe40000000a00 */
[----:B------:R-:W-:-:S04]  /*14f0*/  ISETP.NE.U32.AND P0, PT, RZ, UR4, PT ;  /* 0x00000004ff007c0c */ /* 0x000fc8000bf05070 */
[----:B------:R-:W-:Y:S01]  /*1500*/  ISETP.NE.AND.EX P0, PT, RZ, UR5, PT, P0 ;  /* 0x00000005ff007c0c */ /* 0x000fe2000bf05300 */
[----:B-----5:R-:W-:Y:S01]  /*1510*/  IMAD.IADD R6, R28, 0x1, -R9 ;  /* 0x000000011c067824 */ /* 0x020fe200078e0a09 */
[----:B------:R-:W-:-:S11]  /*1520*/  ULDC.64 UR4, c[0x0][0xa30] ;  /* 0x00028c0000047ab9 */ /* 0x000fd60000000a00 */
[----:B0-----:R-:W0:Y:S02]  /*1530*/  @P0 LDC.64 R2, c[0x0][0xa10] ;  /* 0x00028400ff020b82 */ /* 0x001e240000000a00 */
[----:B0-----:R-:W-:-:S05]  /*1540*/  @P0 IMAD.WIDE R2, R31, 0x4, R2 ;  /* 0x000000041f020825 */ /* 0x001fca00078e0202 */
[----:B------:R-:W2:Y:S04]  /*1550*/  @P0 LDG.E R0, desc[UR40][R2.64] ;  /* 0x0000002802000981 */ /* 0x000ea8000c1e1900 */
[----:B------:R-:W2:Y:S01]  /*1560*/  @P0 LDG.E R7, desc[UR40][R2.64+0x4] ;  /* 0x0000042802070981 */ /* 0x000ea2000c1e1900 */
[----:B------:R-:W-:Y:S01]  /*1570*/  ISETP.NE.U32.AND P1, PT, RZ, UR4, PT ;  /* 0x00000004ff007c0c */ /* 0x000fe2000bf25070 */
[----:B------:R-:W-:Y:S02]  /*1580*/  IMAD.MOV R26, RZ, RZ, -R6 ;  /* 0x000000ffff1a7224 */ /* 0x000fe400078e0a06 */
[----:B------:R-:W-:Y:S01]  /*1590*/  IMAD.MOV.U32 R24, RZ, RZ, R28 ;  /* 0x000000ffff187224 */ /* 0x000fe200078e001c */
[----:B------:R-:W-:Y:S02]  /*15a0*/  ISETP.NE.AND.EX P1, PT, RZ, UR5, PT, P1 ;  /* 0x00000005ff007c0c */ /* 0x000fe4000bf25310 */
[----:B------:R-:W-:-:S11]  /*15b0*/  VIMNMX R26, RZ, R26, !PT ;  /* 0x0000001aff1a7248 */ /* 0x000fd60007fe0100 */
[----:B------:R-:W-:-:S04]  /*15c0*/  @P1 IADD3 R4, P2, R33, UR4, RZ ;  /* 0x0000000421041c10 */ /* 0x000fc8000ff5e0ff */
[----:B------:R-:W-:-:S05]  /*15d0*/  @P1 IADD3.X R5, R32, UR5, RZ, P2, !PT ;  /* 0x0000000520051c10 */ /* 0x000fca00097fe4ff */
[----:B------:R0:W5:Y:S01]  /*15e0*/  @P1 LDG.E R24, desc[UR40][R4.64] ;  /* 0x0000002804181981 */ /* 0x000162000c1e1900 */
[----:B------:R-:W-:Y:S01]  /*15f0*/  PLOP3.LUT P3, PT, PT, PT, PT, 0x80, 0x0 ;  /* 0x000000000000781c */ /* 0x000fe20003f6f070 */
[----:B--2---:R-:W-:-:S04]  /*1600*/  @P0 IMAD.IADD R27, R7, 0x1, -R0 ;  /* 0x00000001071b0824 */ /* 0x004fc800078e0a00 */
[----:B------:R-:W-:-:S04]  /*1610*/  IMAD.IADD R88, R6, 0x1, R27 ;  /* 0x0000000106587824 */ /* 0x000fc800078e021b */
[----:B------:R-:W-:-:S05]  /*1620*/  VIADD R0, R88, 0x7f ;  /* 0x0000007f58007836 */ /* 0x000fca0000000000 */
[----:B------:R-:W-:-:S04]  /*1630*/  SHF.R.S32.HI R3, RZ, 0x1f, R0 ;  /* 0x0000001fff037819 */ /* 0x000fc80000011400 */
[----:B------:R-:W-:-:S04]  /*1640*/  LEA.HI R3, R3, R0, RZ, 0x7 ;  /* 0x0000000003037211 */ /* 0x000fc800078f38ff */
[----:B------:R-:W-:-:S04]  /*1650*/  LOP3.LUT R0, R3, 0xffffff80, RZ, 0xc0, !PT ;  /* 0xffffff8003007812 */ /* 0x000fc800078ec0ff */
[----:B------:R-:W-:-:S04]  /*1660*/  VIADDMNMX R7, R0, -R6, R27, PT ;  /* 0x8000000600077246 */ /* 0x000fc8000380011b */
[----:B------:R-:W-:Y:S02]  /*1670*/  ISETP.GT.AND P0, PT, R7, R26, PT ;  /* 0x0000001a0700720c */ /* 0x000fe40003f04270 */
[----:B------:R-:W-:-:S05]  /*1680*/  SHF.R.U32.HI R26, RZ, 0x7, R26 ;  /* 0x00000007ff1a7819 */ /* 0x000fca000001161a */
[----:B------:R-:W-:-:S06]  /*1690*/  IMAD.MOV.U32 R2, RZ, RZ, R26 ;  /* 0x000000ffff027224 */ /* 0x000fcc00078e001a */
[----:B------:R-:W-:-:S05]  /*16a0*/  @P0 VIADD R0, R7, 0x7f ;  /* 0x0000007f07000836 */ /* 0x000fca0000000000 */
[----:B0-----:R-:W-:-:S04]  /*16b0*/  @P0 SHF.R.S32.HI R5, RZ, 0x1f, R0 ;  /* 0x0000001fff050819 */ /* 0x001fc80000011400 */
[----:B------:R-:W-:Y:S02]  /*16c0*/  @P0 LEA.HI R5, R5, R0, RZ, 0x7 ;  /* 0x0000000005050211 */ /* 0x000fe400078f38ff */
[----:B------:R-:W-:Y:S02]  /*16d0*/  SHF.R.S32.HI R0, RZ, 0x7, R3 ;  /* 0x00000007ff007819 */ /* 0x000fe40000011403 */
[----:B------:R-:W-:-:S03]  /*16e0*/  @P0 SHF.R.S32.HI R2, RZ, 0x7, R5 ;  /* 0x00000007ff020819 */ /* 0x000fc60000011405 */
[----:B------:R0:W-:Y:S01]  /*16f0*/  STL [R1+0x44], R0 ;  /* 0x0000440001007387 */ /* 0x0001e20000100800 */
[----:B------:R-:W-:-:S13]  /*1700*/  ISETP.GT.AND P0, PT, R2, R26, PT ;  /* 0x0000001a0200720c */ /* 0x000fda0003f04270 */
[----:B0-----:R-:W-:Y:S05]  /*1710*/  @!P0 BRA `(.L_x_289) ;  /* 0x0000004c003c8947 */ /* 0x001fea0003800000 */
[----:B------:R-:W-:Y:S01]  /*1720*/  VIADD R0, R18, 0x13800 ;  /* 0x0001380012007836 */ /* 0x000fe20000000000 */
[----:B------:R-:W-:Y:S04]  /*1730*/  BSSY B6, `(.L_x_290) ;  /* 0x0000013000067945 */ /* 0x000fe80003800000 */
[----:B------:R-:W-:-:S13]  /*1740*/  LOP3.LUT P0, RZ, R0, 0x9f, RZ, 0xc0, !PT ;  /* 0x0000009f00ff7812 */ /* 0x000fda000780c0ff */
[----:B------:R-:W-:Y:S05]  /*1750*/  @!P0 BRA `(.L_x_291) ;  /* 0x0000000000408947 */ /* 0x000fea0003800000 */
[----:B------:R-:W-:Y:S01]  /*1760*/  MOV R0, 0x0 ;  /* 0x0000000000007802 */ /* 0x000fe20000000f00 */
[----:B------:R-:W-:Y:S01]  /*1770*/  ULDC.64 UR4, c[0x4][0x98] ;  /* 0x0100260000047ab9 */ /* 0x000fe20000000a00 */
[----:B------:R-:W-:Y:S01]  /*1780*/  ULDC.64 UR6, c[0x4][0x20] ;  /* 0x0100080000067ab9 */ /* 0x000fe20000000a00 */
[----:B------:R-:W-:Y:S01]  /*1790*/  MOV R4, UR4 ;  /* 0x0000000400047c02 */ /* 0x000fe20008000f00 */
        /* <DEDUP_REMOVED lines=11> */
[----:B-1---5:R-:W-:Y:S05]  /*1850*/  CALL.ABS.NOINC R14 ;  /* 0x000000000e007343 */ /* 0x022fea0003c00000 */
.L_x_291:
[----:B------:R-:W-:Y:S05]  /*1860*/  BSYNC B6 ;  /* 0x0000000000067941 */ /* 0x000fea0003800000 */
.L_x_290:
[----:B------:R-:W-:Y:S01]  /*1870*/  VIADD R0, R18, 0x9000 ;  /* 0x0000900012007836 */ /* 0x000fe20000000000 */
[----:B------:R-:W-:Y:S04]  /*1880*/  BSSY B6, `(.L_x_292) ;  /* 0x0000013000067945 */ /* 0x000fe80003800000 */
[----:B------:R-:W-:-:S13]  /*1890*/  LOP3.LUT P0, RZ, R0, 0x9f, RZ, 0xc0, !PT ;  /* 0x0000009f00ff7812 */ /* 0x000fda000780c0ff */
[----:B------:R-:W-:Y:S05]  /*18a0*/  @!P0 BRA `(.L_x_293) ;  /* 0x0000000000408947 */ /* 0x000fea0003800000 */
[----:B------:R-:W-:Y:S01]  /*18b0*/  MOV R0, 0x0 ;  /* 0x0000000000007802 */ /* 0x000fe20000000f00 */
[----:B------:R-:W-:Y:S01]  /*18c0*/  ULDC.64 UR4, c[0x4][0x98] ;  /* 0x0100260000047ab9 */ /* 0x000fe20000000a00 */
[----:B------:R-:W-:Y:S01]  /*18d0*/  ULDC.64 UR6, c[0x4][0x20] ;  /* 0x0100080000067ab9 */ /* 0x000fe20000000a00 */
[----:B------:R-:W-:Y:S01]  /*18e0*/  IMAD.U32 R4, RZ, RZ, UR4 ;  /* 0x00000004ff047e24 */ /* 0x000fe2000f8e00ff */
[----:B------:R0:W1:Y:S01]  /*18f0*/  LDC.64 R14, c[0x4][R0] ;  /* 0x01000000000e7b82 */ /* 0x0000620000000a00 */
[----:B------:R-:W-:Y:S01]  /*1900*/  IMAD.U32 R5, RZ, RZ, UR5 ;  /* 0x00000005ff057e24 */ /* 0x000fe2000f8e00ff */
[----:B------:R-:W-:Y:S01]  /*1910*/  ULDC.64 UR4, c[0x4][0xa0] ;  /* 0x0100280000047ab9 */ /* 0x000fe20000000a00 */
[----:B------:R-:W-:Y:S01]  /*1920*/  IMAD.U32 R10, RZ, RZ, UR6 ;  /* 0x00000006ff0a7e24 */ /* 0x000fe2000f8e00ff */
[----:B------:R-:W-:Y:S01]  /*1930*/  MOV R8, 0x70 ;  /* 0x0000007000087802 */ /* 0x000fe20000000f00 */
[----:B------:R-:W-:Y:S02]  /*1940*/  IMAD.U32 R6, RZ, RZ, UR4 ;  /* 0x00000004ff067e24 */ /* 0x000fe4000f8e00ff */
[----:B------:R-:W-:-:S02]  /*1950*/  IMAD.U32 R7, RZ, RZ, UR5 ;  /* 0x00000005ff077e24 */ /* 0x000fc4000f8e00ff */
[----:B------:R-:W-:Y:S02]  /*1960*/  IMAD.U32 R11, RZ, RZ, UR7 ;  /* 0x00000007ff0b7e24 */ /* 0x000fe4000f8e00ff */
[----:B------:R-:W-:Y:S02]  /*1970*/  IMAD.MOV.U32 R12, RZ, RZ, 0x1 ;  /* 0x00000001ff0c7424 */ /* 0x000fe400078e00ff */
[----:B0-----:R-:W-:-:S07]  /*1980*/  IMAD.MOV.U32 R13, RZ, RZ, RZ ;  /* 0x000000ffff0d7224 */ /* 0x001fce00078e00ff */
[----:B------:R-:W-:-:S07]  /*1990*/  LEPC R20, `(.L_x_293) ;  /* 0x000000001014794e */ /* 0x000fce0000000000 */
[----:B-1---5:R-:W-:Y:S05]  /*19a0*/  CALL.ABS.NOINC R14 ;  /* 0x000000000e007343 */ /* 0x022fea0003c00000 */
.L_x_293:
[----:B------:R-:W-:Y:S05]  /*19b0*/  BSYNC B6 ;  /* 0x0000000000067941 */ /* 0x000fea0003800000 */
.L_x_292:
[----:B------:R-:W-:Y:S01]  /*19c0*/  ULDC.64 UR4, c[0x0][0x9f8] ;  /* 0x00027e0000047ab9 */ /* 0x000fe20000000a00 */
[----:B------:R-:W2:Y:S01]  /*19d0*/  LDL R21, [R1+0x4c] ;  /* 0x00004c0001157983 */ /* 0x000ea20000100800 */
[----:B------:R-:W-:Y:S01]  /*19e0*/  ISETP.NE.U32.AND P0, PT, RZ, UR4, PT ;  /* 0x00000004ff007c0c */ /* 0x000fe2000bf05070 */
[----:B------:R-:W0:Y:S02]  /*19f0*/  LDC R0, c[0x0][0x428] ;  /* 0x00010a00ff007b82 */ /* 0x000e240000000800 */
[----:B------:R-:W3:Y:S01]  /*1a00*/  LDL R20, [R1+0x4] ;  /* 0x0000040001147983 */ /* 0x000ee20000100800 */
[----:B------:R-:W-:-:S05]  /*1a10*/  ISETP.NE.AND.EX P0, PT, RZ, UR5, PT, P0 ;  /* 0x00000005ff007c0c */ /* 0x000fca000bf05300 */
[----:B------:R-:W1:Y:S01]  /*1a20*/  LDC.64 R70, c[0x0][0x2f0] ;  /* 0x0000bc00ff467b82 */ /* 0x000e620000000a00 */
[----:B------:R-:W-:Y:S01]  /*1a30*/  IMAD.IADD R49, R49, 0x1, R28 ;  /* 0x0000000131317824 */ /* 0x000fe200078e021c */
[----:B------:R-:W-:Y:S01]  /*1a40*/  ULDC UR6, c[0x0][0x2e4] ;  /* 0x0000b90000067ab9 */ /* 0x000fe20000000800 */
[----:B------:R-:W-:-:S05]  /*1a50*/  ULDC.64 UR8, c[0x0][0x320] ;  /* 0x0000c80000087ab9 */ /* 0x000fca0000000a00 */
[----:B------:R-:W-:Y:S01]  /*1a60*/  @P0 IADD3 R4, P1, R33, UR4, RZ ;  /* 0x0000000421040c10 */ /* 0x000fe2000ff3e0ff */
[----:B------:R-:W4:Y:S03]  /*1a70*/  LDC R63, c[0x0][0x3d4] ;  /* 0x0000f500ff3f7b82 */ /* 0x000f260000000800 */
[----:B------:R-:W-:Y:S01]  /*1a80*/  @P0 IADD3.X R5, R32, UR5, RZ, P1, !PT ;  /* 0x0000000520050c10 */ /* 0x000fe20008ffe4ff */
[----:B------:R-:W-:Y:S01]  /*1a90*/  ULDC.64 UR4, c[0x0][0x2f8] ;  /* 0x0000be0000047ab9 */ /* 0x000fe20000000a00 */
[----:B------:R-:W2:Y:S01]  /*1aa0*/  LDL R32, [R1] ;  /* 0x0000000001207983 */ /* 0x000ea20000100800 */
[----:B------:R-:W-:Y:S02]  /*1ab0*/  SHF.R.S32.HI R23, RZ, 0x1f, R22 ;  /* 0x0000001fff177819 */ /* 0x000fe40000011416 */
[----:B------:R-:W4:Y:S01]  /*1ac0*/  LDC.64 R68, c[0x0][0x3d8] ;  /* 0x0000f600ff447b82 */ /* 0x000f220000000a00 */
[----:B------:R1:W3:Y:S01]  /*1ad0*/  @P0 LDG.E R31, desc[UR40][R4.64] ;  /* 0x00000028041f0981 */ /* 0x0002e2000c1e1900 */
[----:B0-----:R-:W-:-:S13]  /*1ae0*/  ISETP.NE.AND P0, PT, R0, 0x1, PT ;  /* 0x000000010000780c */ /* 0x001fda0003f05270 */
[----:B------:R-:W0:Y:S08]  /*1af0*/  @P0 LDC R7, c[0x0][0x42c] ;  /* 0x00010b00ff070b82 */ /* 0x000e300000000800 */
[----:B------:R-:W4:Y:S01]  /*1b00*/  @P0 LDC R9, c[0x0][0x430] ;  /* 0x00010c00ff090b82 */ /* 0x000f220000000800 */
[----:B------:R-:W-:Y:S01]  /*1b10*/  SHF.R.S32.HI R3, RZ, 0x1f, R49 ;  /* 0x0000001fff037819 */ /* 0x000fe20000011431 */
[----:B-1----:R-:W-:-:S04]  /*1b20*/  IMAD.WIDE.U32 R4, R49, R70, RZ ;  /* 0x0000004631047225 */ /* 0x002fc800078e00ff */
[----:B------:R-:W-:Y:S02]  /*1b30*/  IMAD R6, R3, R70, RZ ;  /* 0x0000004603067224 */ /* 0x000fe400078e02ff */
[----:B0-----:R-:W-:-:S04]  /*1b40*/  @P0 IMAD.HI.U32 R0, R30, R7, RZ ;  /* 0x000000071e000227 */ /* 0x001fc800078e00ff */
[----:B------:R-:W-:Y:S01]  /*1b50*/  IMAD.MOV.U32 R7, RZ, RZ, R30 ;  /* 0x000000ffff077224 */ /* 0x000fe200078e001e */
[----:B----4-:R-:W-:Y:S01]  /*1b60*/  @P0 SHF.R.U32.HI R7, RZ, R9, R0 ;  /* 0x00000009ff070219 */ /* 0x010fe20000011600 */
[----:B------:R-:W-:-:S03]  /*1b70*/  IMAD R9, R49, R71, R6 ;  /* 0x0000004731097224 */ /* 0x000fc600078e0206 */
[----:B------:R-:W-:Y:S01]  /*1b80*/  SHF.R.S32.HI R8, RZ, 0x1f, R7 ;  /* 0x0000001fff087819 */ /* 0x000fe20000011407 */
[----:B------:R-:W-:Y:S01]  /*1b90*/  IMAD.IADD R5, R5, 0x1, R9 ;  /* 0x0000000105057824 */ /* 0x000fe200078e0209 */
[----:B------:R-:W-:-:S03]  /*1ba0*/  ISETP.GE.AND P0, PT, R22, UR6, PT ;  /* 0x0000000616007c0c */ /* 0x000fc6000bf06270 */
[----:B------:R-:W-:Y:S02]  /*1bb0*/  IMAD R0, R8, UR4, RZ ;  /* 0x0000000408007c24 */ /* 0x000fe4000f8e02ff */
[----:B------:R-:W-:-:S04]  /*1bc0*/  IMAD.WIDE.U32 R4, R7, UR4, R4 ;  /* 0x0000000407047c25 */ /* 0x000fc8000f8e0004 */
[----:B------:R-:W-:Y:S01]  /*1bd0*/  IMAD R61, R7, UR5, R0 ;  /* 0x00000005073d7c24 */ /* 0x000fe2000f8e0200 */
[----:B------:R-:W-:Y:S01]  /*1be0*/  ULDC.64 UR4, c[0x0][0xa08] ;  /* 0x0002820000047ab9 */ /* 0x000fe20000000a00 */
[----:B------:R-:W-:Y:S02]  /*1bf0*/  SEL R0, RZ, 0x1, P0 ;  /* 0x00000001ff007807 */ /* 0x000fe40000000000 */
[----:B------:R-:W-:Y:S01]  /*1c00*/  ISETP.NE.U32.AND P0, PT, RZ, UR4, PT ;  /* 0x00000004ff007c0c */ /* 0x000fe2000bf05070 */
[----:B------:R-:W-:-:S03]  /*1c10*/  IMAD.MOV.U32 R60, RZ, RZ, R4 ;  /* 0x000000ffff3c7224 */ /* 0x000fc600078e0004 */
[----:B------:R-:W-:Y:S01]  /*1c20*/  ISETP.NE.AND.EX P0, PT, RZ, UR5, PT, P0 ;  /* 0x00000005ff007c0c */ /* 0x000fe2000bf05300 */
[----:B------:R-:W-:Y:S01]  /*1c30*/  IMAD.IADD R61, R5, 0x1, R61 ;  /* 0x00000001053d7824 */ /* 0x000fe200078e023d */
[----:B------:R-:W-:Y:S01]  /*1c40*/  ISETP.GE.AND P1, PT, R156, UR6, PT ;  /* 0x000000069c007c0c */ /* 0x000fe2000bf26270 */
[----:B------:R-:W-:-:S03]  /*1c50*/  ULDC.64 UR4, c[0x0][0x300] ;  /* 0x0000c00000047ab9 */ /* 0x000fc60000000a00 */
[----:B------:R-:W-:Y:S01]  /*1c60*/  SEL R6, RZ, 0xffffffff, P1 ;  /* 0xffffffffff067807 */ /* 0x000fe20000800000 */
[----:B------:R-:W-:Y:S01]  /*1c70*/  IMAD R8, R8, UR8, RZ ;  /* 0x0000000808087c24 */ /* 0x000fe2000f8e02ff */
[----:B------:R-:W-:-:S03]  /*1c80*/  SHF.R.S32.HI R14, RZ, 0x1f, R152 ;  /* 0x0000001fff0e7819 */ /* 0x000fc60000011498 */
[----:B------:R-:W-:Y:S02]  /*1c90*/  IMAD.SHL.U32 R9, R6, 0x2, RZ ;  /* 0x0000000206097824 */ /* 0x000fe400078e00ff */
[----:B------:R-:W-:-:S03]  /*1ca0*/  IMAD R15, R7, UR9, R8 ;  /* 0x00000009070f7c24 */ /* 0x000fc6000f8e0208 */
[----:B------:R-:W-:Y:S01]  /*1cb0*/  LOP3.LUT R0, R9, 0x2, R0, 0xe2, !PT ;  /* 0x0000000209007812 */ /* 0x000fe200078ee200 */
[----:B------:R-:W-:-:S04]  /*1cc0*/  IMAD.WIDE.U32 R8, R7, UR8, R22 ;  /* 0x0000000807087c25 */ /* 0x000fc8000f8e0016 */
[----:B------:R-:W-:Y:S02]  /*1cd0*/  IMAD R12, R14, R70, RZ ;  /* 0x000000460e0c7224 */ /* 0x000fe400078e02ff */
[----:B------:R-:W-:Y:S02]  /*1ce0*/  IMAD.IADD R9, R9, 0x1, R15 ;  /* 0x0000000109097824 */ /* 0x000fe400078e020f */
[----:B------:R-:W-:Y:S01]  /*1cf0*/  IMAD R15, R152, R71, R12 ;  /* 0x00000047980f7224 */ /* 0x000fe200078e020c */
[----:B------:R-:W-:Y:S02]  /*1d00*/  ISETP.GE.AND P2, PT, R156, R63, PT ;  /* 0x0000003f9c00720c */ /* 0x000fe40003f46270 */
[----:B------:R-:W-:Y:S01]  /*1d10*/  SHF.R.S32.HI R17, RZ, 0x1f, R16 ;  /* 0x0000001fff117819 */ /* 0x000fe20000011410 */
[----:B------:R-:W-:-:S04]  /*1d20*/  IMAD.WIDE.U32 R54, R152, R68, R22 ;  /* 0x0000004498367225 */ /* 0x000fc800078e0016 */
[----:B------:R-:W-:Y:S01]  /*1d30*/  IMAD.WIDE.U32 R56, R152, R68, R16 ;  /* 0x0000004498387225 */ /* 0x000fe200078e0010 */
[----:B------:R-:W-:-:S03]  /*1d40*/  P2R R83, PR, RZ, 0x4 ;  /* 0x00000004ff537803 */ /* 0x000fc60000000000 */
[----:B------:R-:W-:Y:S01]  /*1d50*/  VIADD R67, R22, 0x40 ;  /* 0x0000004016437836 */ /* 0x000fe20000000000 */
[----:B------:R-:W-:Y:S02]  /*1d60*/  SHF.L.U64.HI R71, R70, 0x7, R71 ;  /* 0x0000000746477819 */ /* 0x000fe40000010247 */
[----:B------:R-:W-:Y:S02]  /*1d70*/  LOP3.LUT R62, R0, 0x1, RZ, 0xc0, !PT ;  /* 0x00000001003e7812 */ /* 0x000fe400078ec0ff */
[----:B------:R-:W-:Y:S02]  /*1d80*/  ISETP.GE.AND P1, PT, R67, UR6, PT ;  /* 0x0000000643007c0c */ /* 0x000fe4000bf26270 */
[----:B---3--:R-:W-:-:S04]  /*1d90*/  SHF.R.S32.HI R4, RZ, 0x1f, R31 ;  /* 0x0000001fff047819 */ /* 0x008fc8000001141f */
[----:B------:R-:W-:Y:S02]  /*1da0*/  SEL R10, R4, RZ, !P0 ;  /* 0x000000ff040a7207 */ /* 0x000fe40004000000 */
[----:B------:R-:W0:Y:S01]  /*1db0*/  LDC.64 R4, c[0x0][0x3e8] ;  /* 0x0000fa00ff047b82 */ /* 0x000e220000000a00 */
[----:B------:R-:W-:Y:S02]  /*1dc0*/  SEL R11, R31, RZ, !P0 ;  /* 0x000000ff1f0b7207 */ /* 0x000fe40004000000 */
[----:B------:R-:W-:-:S03]  /*1dd0*/  IMAD R6, R10, UR4, RZ ;  /* 0x000000040a067c24 */ /* 0x000fc6000f8e02ff */
[----:B------:R-:W-:-:S04]  /*1de0*/  IMAD.WIDE.U32 R60, R11, UR4, R60 ;  /* 0x000000040b3c7c25 */ /* 0x000fc8000f8e003c */
[----:B------:R-:W-:Y:S01]  /*1df0*/  IMAD R13, R11, UR5, R6 ;  /* 0x000000050b0d7c24 */ /* 0x000fe2000f8e0206 */
[----:B------:R-:W-:Y:S01]  /*1e00*/  ULDC.64 UR4, c[0x0][0x328] ;  /* 0x0000ca0000047ab9 */ /* 0x000fe20000000a00 */
[----:B------:R-:W-:-:S04]  /*1e10*/  IMAD.WIDE.U32 R6, R152, R70, R22 ;  /* 0x0000004698067225 */ /* 0x000fc800078e0016 */
[----:B------:R-:W-:Y:S01]  /*1e20*/  IMAD.IADD R82, R61, 0x1, R13 ;  /* 0x000000013d527824 */ /* 0x000fe200078e020d */
[----:B------:R-:W-:-:S04]  /*1e30*/  IADD3 R77, P0, R60, R6, RZ ;  /* 0x000000063c4d7210 */ /* 0x000fc80007f1e0ff */
[----:B------:R-:W-:Y:S02]  /*1e40*/  IADD3.X R76, R82, R7, R15, P0, !PT ;  /* 0x00000007524c7210 */ /* 0x000fe400007fe40f */
[----:B------:R-:W-:Y:S01]  /*1e50*/  ISETP.GE.AND P0, PT, R22, R63, PT ;  /* 0x0000003f1600720c */ /* 0x000fe20003f06270 */
[----:B0-----:R-:W-:Y:S02]  /*1e60*/  IMAD R7, R14, R4, RZ ;  /* 0x000000040e077224 */ /* 0x001fe400078e02ff */
[----:B------:R-:W-:Y:S01]  /*1e70*/  IMAD.WIDE.U32 R58, R11, UR4, R8 ;  /* 0x000000040b3a7c25 */ /* 0x000fe2000f8e0008 */
[----:B------:R-:W-:-:S03]  /*1e80*/  SEL R9, R63, RZ, P2 ;  /* 0x000000ff3f097207 */ /* 0x000fc60001000000 */
[----:B------:R-:W-:Y:S01]  /*1e90*/  IMAD R13, R152, R5, R7 ;  /* 0x00000005980d7224 */ /* 0x000fe200078e0207 */
[----:B------:R-:W-:Y:S01]  /*1ea0*/  SEL R7, R63, RZ, P0 ;  /* 0x000000ff3f077207 */ /* 0x000fe20000000000 */
[----:B------:R-:W-:Y:S02]  /*1eb0*/  IMAD R10, R10, UR4, RZ ;  /* 0x000000040a0a7c24 */ /* 0x000fe4000f8e02ff */
[----:B------:R-:W-:Y:S02]  /*1ec0*/  IMAD R6, R14, R68, RZ ;  /* 0x000000440e067224 */ /* 0x000fe400078e02ff */
[----:B------:R-:W-:Y:S02]  /*1ed0*/  IMAD.IADD R7, R22, 0x1, R7 ;  /* 0x0000000116077824 */ /* 0x000fe400078e0207 */
[----:B------:R-:W-:Y:S02]  /*1ee0*/  IMAD.IADD R9, R156, 0x1, R9 ;  /* 0x000000019c097824 */ /* 0x000fe400078e0209 */
[----:B------:R-:W-:-:S02]  /*1ef0*/  IMAD R33, R11, UR5, R10 ;  /* 0x000000050b217c24 */ /* 0x000fc4000f8e020a */
[----:B------:R-:W-:Y:S01]  /*1f00*/  IMAD R11, R152, R69, R6 ;  /* 0x00000045980b7224 */ /* 0x000fe200078e0206 */
[----:B------:R-:W-:Y:S02]  /*1f10*/  SHF.R.S32.HI R6, RZ, 0x1f, R7 ;  /* 0x0000001fff067819 */ /* 0x000fe40000011407 */
[----:B------:R-:W-:Y:S02]  /*1f20*/  SHF.R.S32.HI R8, RZ, 0x1f, R9 ;  /* 0x0000001fff087819 */ /* 0x000fe40000011409 */
[----:B------:R-:W-:Y:S02]  /*1f30*/  LEA.HI R75, R6, R7, RZ, 0x4 ;  /* 0x00000007064b7211 */ /* 0x000fe400078f20ff */
[----:B------:R-:W-:Y:S02]  /*1f40*/  LEA.HI R74, R8, R9, RZ, 0x4 ;  /* 0x00000009084a7211 */ /* 0x000fe400078f20ff */
[----:B------:R-:W-:Y:S02]  /*1f50*/  LEA.HI R6, R6, R7, RZ, 0x5 ;  /* 0x0000000706067211 */ /* 0x000fe400078f28ff */
[----:B------:R-:W-:-:S03]  /*1f60*/  LEA.HI R8, R8, R9, RZ, 0x5 ;  /* 0x0000000908087211 */ /* 0x000fc600078f28ff */
[----:B------:R-:W-:Y:S01]  /*1f70*/  IMAD.SHL.U32 R7, R6, 0x80, RZ ;  /* 0x0000008006077824 */ /* 0x000fe200078e00ff */
[----:B--2---:R-:W-:Y:S01]  /*1f80*/  LOP3.LUT R6, R32, 0x10, R75, 0xf8, !PT ;  /* 0x0000001020067812 */ /* 0x004fe200078ef84b */
[----:B------:R-:W-:Y:S01]  /*1f90*/  IMAD.SHL.U32 R9, R8, 0x80, RZ ;  /* 0x0000008008097824 */ /* 0x000fe200078e00ff */
[----:B------:R-:W-:Y:S02]  /*1fa0*/  LOP3.LUT R8, R32, 0x10, R74, 0xf8, !PT ;  /* 0x0000001020087812 */ /* 0x000fe400078ef84a */
[----:B------:R-:W-:Y:S02]  /*1fb0*/  LOP3.LUT R7, R7, 0xfffff000, RZ, 0xc0, !PT ;  /* 0xfffff00007077812 */ /* 0x000fe400078ec0ff */
[-C--:B------:R-:W-:Y:S02]  /*1fc0*/  LOP3.LUT R6, R6, R21.reuse, RZ, 0x3c, !PT ;  /* 0x0000001506067212 */ /* 0x080fe400078e3cff */
[----:B------:R-:W-:Y:S02]  /*1fd0*/  LOP3.LUT R9, R9, 0xfffff000, RZ, 0xc0, !PT ;  /* 0xfffff00009097812 */ /* 0x000fe400078ec0ff */
[----:B------:R-:W-:-:S02]  /*1fe0*/  LOP3.LUT R8, R8, R21, RZ, 0x3c, !PT ;  /* 0x0000001508087212 */ /* 0x000fc400078e3cff */
[--C-:B------:R-:W-:Y:S02]  /*1ff0*/  IADD3 R73, R6, R7, R20.reuse ;  /* 0x0000000706497210 */ /* 0x100fe40007ffe014 */
[----:B------:R-:W-:Y:S02]  /*2000*/  IADD3 R72, R8, R9, R20 ;  /* 0x0000000908487210 */ /* 0x000fe40007ffe014 */
[----:B------:R-:W0:Y:S01]  /*2010*/  S2R R20, SR_TID.X ;  /* 0x0000000000147919 */ /* 0x000e220000002100 */
[----:B------:R-:W-:Y:S02]  /*2020*/  IMAD.IADD R57, R57, 0x1, R11 ;  /* 0x0000000139397824 */ /* 0x000fe400078e020b */
[----:B------:R-:W-:Y:S01]  /*2030*/  IMAD.IADD R55, R11, 0x1, R55 ;  /* 0x000000010b377824 */ /* 0x000fe200078e0237 */
[----:B-----5:R-:W-:Y:S01]  /*2040*/  SHF.R.S32.HI R11, RZ, 0x1f, R24 ;  /* 0x0000001fff0b7819 */ /* 0x020fe20000011418 */
[----:B------:R-:W-:-:S04]  /*2050*/  IMAD.WIDE.U32 R50, R152, R4, R22 ;  /* 0x0000000498327225 */ /* 0x000fc800078e0016 */
[----:B------:R-:W-:Y:S01]  /*2060*/  IMAD.WIDE.U32 R52, R152, R4, R16 ;  /* 0x0000000498347225 */ /* 0x000fe200078e0010 */
[----:B------:R-:W-:-:S03]  /*2070*/  IADD3 R51, R13, R51, RZ ;  /* 0x000000330d337210 */ /* 0x000fc60007ffe0ff */
[----:B------:R-:W-:Y:S02]  /*2080*/  IMAD R6, R11, R68, RZ ;  /* 0x000000440b067224 */ /* 0x000fe400078e02ff */
[----:B------:R-:W-:Y:S02]  /*2090*/  IMAD.IADD R53, R53, 0x1, R13 ;  /* 0x0000000135357824 */ /* 0x000fe400078e020d */
[----:B------:R-:W-:Y:S01]  /*20a0*/  IMAD R11, R11, R4, RZ ;  /* 0x000000040b0b7224 */ /* 0x000fe200078e02ff */
[----:B------:R-:W-:Y:S01]  /*20b0*/  IADD3 R48, P2, R152, R49, RZ ;  /* 0x0000003198307210 */ /* 0x000fe20007f5e0ff */
[----:B------:R-:W-:Y:S01]  /*20c0*/  IMAD R21, R24, R69, R6 ;  /* 0x0000004518157224 */ /* 0x000fe200078e0206 */
[----:B------:R-:W-:Y:S01]  /*20d0*/  LOP3.LUT R7, R74, 0xfffffff0, RZ, 0xc0, !PT ;  /* 0xfffffff04a077812 */ /* 0x000fe200078ec0ff */
[----:B------:R-:W-:Y:S01]  /*20e0*/  IMAD.WIDE.U32 R56, R24, R68, R56 ;  /* 0x0000004418387225 */ /* 0x000fe200078e0038 */
[----:B------:R-:W-:-:S03]  /*20f0*/  SHF.L.U64.HI R69, R68, 0x7, R69 ;  /* 0x0000000744457819 */ /* 0x000fc60000010245 */
[----:B------:R-:W-:Y:S01]  /*2100*/  IMAD.WIDE.U32 R54, R24, R68, R54 ;  /* 0x0000004418367225 */ /* 0x000fe200078e0036 */
[----:B0-----:R-:W-:-:S03]  /*2110*/  SHF.R.U32.HI R20, RZ, 0x7, R20 ;  /* 0x00000007ff147819 */ /* 0x001fc60000011614 */
[C---:B------:R-:W-:Y:S02]  /*2120*/  IMAD R11, R24.reuse, R5, R11 ;  /* 0x00000005180b7224 */ /* 0x040fe400078e020b */
[----:B------:R-:W-:-:S04]  /*2130*/  IMAD.WIDE.U32 R52, R24, R4, R52 ;  /* 0x0000000418347225 */ /* 0x000fc800078e0034 */
[----:B------:R-:W-:Y:S01]  /*2140*/  VIADD R64, R20, 0x8 ;  /* 0x0000000814407836 */ /* 0x000fe20000000000 */
[----:B------:R-:W-:Y:S01]  /*2150*/  LOP3.LUT R20, R75, 0xfffffff0, RZ, 0xc0, !PT ;  /* 0xfffffff04b147812 */ /* 0x000fe200078ec0ff */
[----:B------:R-:W-:Y:S01]  /*2160*/  IMAD.WIDE.U32 R50, R24, R4, R50 ;  /* 0x0000000418327225 */ /* 0x000fe200078e0032 */
[----:B------:R-:W-:Y:S02]  /*2170*/  SHF.L.U64.HI R66, R4, 0x7, R5 ;  /* 0x0000000704427819 */ /* 0x000fe40000010205 */
[----:B------:R-:W-:Y:S01]  /*2180*/  LOP3.LUT R31, R0, 0x2, RZ, 0xc0, !PT ;  /* 0x00000002001f7812 */ /* 0x000fe200078ec0ff */
[----:B------:R-:W-:Y:S01]  /*2190*/  IMAD.SHL.U32 R65, R4, 0x80, RZ ;  /* 0x0000008004417824 */ /* 0x000fe200078e00ff */
[----:B------:R-:W-:Y:S01]  /*21a0*/  SHF.R.S32.HI R4, RZ, 0x1f, R20 ;  /* 0x0000001fff047819 */ /* 0x000fe20000011414 */
[----:B------:R-:W-:Y:S01]  /*21b0*/  IMAD.X R49, R14, 0x1, R3, P2 ;  /* 0x000000010e317824 */ /* 0x000fe200010e0603 */
[----:B------:R-:W-:Y:S01]  /*21c0*/  SHF.R.S32.HI R3, RZ, 0x1f, R7 ;  /* 0x0000001fff037819 */ /* 0x000fe20000011407 */
[----:B------:R-:W-:-:S02]  /*21d0*/  IMAD.IADD R28, R57, 0x1, R21 ;  /* 0x00000001391c7824 */ /* 0x000fc400078e0215 */
[----:B------:R-:W-:Y:S02]  /*21e0*/  IMAD.SHL.U32 R70, R70, 0x80, RZ ;  /* 0x0000008046467824 */ /* 0x000fe400078e00ff */
[----:B------:R-:W-:Y:S02]  /*21f0*/  IMAD.SHL.U32 R68, R68, 0x80, RZ ;  /* 0x0000008044447824 */ /* 0x000fe400078e00ff */
[----:B------:R-:W-:Y:S02]  /*2200*/  IMAD.SHL.U32 R63, R63, 0x2, RZ ;  /* 0x000000023f3f7824 */ /* 0x000fe400078e00ff */
[----:B------:R-:W-:Y:S02]  /*2210*/  IMAD.IADD R21, R21, 0x1, R55 ;  /* 0x0000000115157824 */ /* 0x000fe400078e0237 */
[----:B------:R-:W-:Y:S02]  /*2220*/  IMAD.IADD R6, R53, 0x1, R11 ;  /* 0x0000000135067824 */ /* 0x000fe400078e020b */
[----:B------:R-:W-:-:S02]  /*2230*/  IMAD.IADD R5, R11, 0x1, R51 ;  /* 0x000000010b057824 */ /* 0x000fc400078e0233 */
[----:B------:R-:W-:-:S07]  /*2240*/  IMAD.IADD R0, R59, 0x1, R33 ;  /* 0x000000013b007824 */ /* 0x000fce00078e0221 */
.L_x_333:
[----:B------:R-:W2:Y:S01]  /*2250*/  LDL R8, [R1+0x18] ;  /* 0x0000180001087983 */ /* 0x000ea20000100800 */
[----:B------:R-:W0:Y:S01]  /*2260*/  LDC R93, c[0x0][0x3d4] ;  /* 0x0000f500ff5d7b82 */ /* 0x000e220000000800 */
[----:B------:R-:W-:Y:S01]  /*2270*/  VIADD R2, R2, 0xffffffff ;  /* 0xffffffff02027836 */ /* 0x000fe20000000000 */
[----:B------:R-:W-:Y:S05]  /*2280*/  YIELD ;  /* 0x0000000000007946 */ /* 0x000fea0003800000 */
[----:B------:R-:W-:Y:S01]  /*2290*/  SHF.R.S32.HI R10, RZ, 0x1f, R2 ;  /* 0x0000001fff0a7819 */ /* 0x000fe20000011402 */
[----:B------:R-:W1:Y:S01]  /*22a0*/  LDC.64 R78, c[0x0][0x2d8] ;  /* 0x0000b600ff4e7b82 */ /* 0x000e620000000a00 */
[-C--:B------:R-:W-:Y:S01]  /*22b0*/  IMAD R9, R71, R2.reuse, RZ ;  /* 0x0000000247097224 */ /* 0x080fe200078e02ff */
[----:B------:R-:W-:Y:S01]  /*22c0*/  BSSY B0, `(.L_x_294) ;  /* 0x00003d5000007945 */ /* 0x000fe20003800000 */
[----:B----4-:R-:W-:Y:S01]  /*22d0*/  IMAD.WIDE.U32 R40, R70, R2, RZ ;  /* 0x0000000246287225 */ /* 0x010fe200078e00ff */
[----:B------:R-:W-:-:S03]  /*22e0*/  ISETP.GT.AND P2, PT, R2, R26, PT ;  /* 0x0000001a0200720c */ /* 0x000fc60003f44270 */
[----:B------:R-:W-:-:S05]  /*22f0*/  IMAD R11, R10, R70, R9 ;  /* 0x000000460a0b7224 */ /* 0x000fca00078e0209 */
[----:B------:R-:W-:Y:S02]  /*2300*/  IADD3 R81, R41, R11, RZ ;  /* 0x0000000b29517210 */ /* 0x000fe40007ffe0ff */
[----:B0-----:R-:W-:Y:S02]  /*2310*/  ISETP.GE.AND P3, PT, R93, 0x1, PT ;  /* 0x000000015d00780c */ /* 0x001fe40003f66270 */
[----:B-1----:R-:W-:-:S04]  /*2320*/  IADD3 R36, P4, P5, R40, R78, R77 ;  /* 0x0000004e28247210 */ /* 0x002fc80007d9e04d */
[----:B------:R-:W-:Y:S01]  /*2330*/  IADD3.X R37, R81, R79, R76, P4, P5 ;  /* 0x0000004f51257210 */ /* 0x000fe200027ea44c */
[----:B--2---:R-:W-:-:S04]  /*2340*/  IMAD R9, R19, 0x3000, R8 ;  /* 0x0000300013097824 */ /* 0x004fc800078e0208 */
[----:B------:R-:W-:Y:S02]  /*2350*/  IMAD.IADD R90, R18, 0x1, R9 ;  /* 0x00000001125a7824 */ /* 0x000fe400078e0209 */
[----:B------:R-:W-:Y:S05]  /*2360*/  @!P3 BRA `(.L_x_295) ;  /* 0x0000003800d4b947 */ /* 0x000fea0003800000 */
[----:B------:R-:W-:Y:S01]  /*2370*/  ULDC.U8 UR4, c[0x0][0x3f0] ;  /* 0x0000fc0000047ab9 */ /* 0x000fe20000000000 */
[-C--:B------:R-:W-:Y:S01]  /*2380*/  IMAD R9, R69, R2.reuse, RZ ;  /* 0x0000000245097224 */ /* 0x080fe200078e02ff */
[----:B------:R-:W-:Y:S01]  /*2390*/  ISETP.NE.AND P3, PT, RZ, UR4, PT ;  /* 0x00000004ff007c0c */ /* 0x000fe2000bf65270 */
[----:B------:R-:W-:Y:S02]  /*23a0*/  IMAD R8, R66, R2, RZ ;  /* 0x0000000242087224 */ /* 0x000fe400078e02ff */
[----:B------:R-:W-:Y:S02]  /*23b0*/  IMAD R91, R2, -0x80, R27 ;  /* 0xffffff80025b7824 */ /* 0x000fe400078e021b */
[C---:B------:R-:W-:Y:S02]  /*23c0*/  IMAD R9, R10.reuse, R68, R9 ;  /* 0x000000440a097224 */ /* 0x040fe400078e0209 */
[----:B------:R-:W-:Y:S01]  /*23d0*/  IMAD R11, R10, R65, R8 ;  /* 0x000000410a0b7224 */ /* 0x000fe200078e0208 */
[----:B------:R-:W-:Y:S01]  /*23e0*/  VIMNMX R91, R91, 0x80, PT ;  /* 0x000000805b5b7848 */ /* 0x000fe20003fe0100 */
[----:B------:R-:W-:-:S04]  /*23f0*/  IMAD.WIDE.U32 R44, R68, R2, RZ ;  /* 0x00000002442c7225 */ /* 0x000fc800078e00ff */
[----:B------:R-:W-:-:S04]  /*2400*/  IMAD.WIDE.U32 R42, R65, R2, RZ ;  /* 0x00000002412a7225 */ /* 0x000fc800078e00ff */
[----:B------:R-:W-:Y:S02]  /*2410*/  IMAD.IADD R46, R45, 0x1, R9 ;  /* 0x000000012d2e7824 */ /* 0x000fe400078e0209 */
[----:B------:R-:W-:Y:S01]  /*2420*/  IMAD.IADD R47, R43, 0x1, R11 ;  /* 0x000000012b2f7824 */ /* 0x000fe200078e020b */
[----:B------:R-:W-:Y:S06]  /*2430*/  @!P3 BRA `(.L_x_296) ;  /* 0x000000180010b947 */ /* 0x000fec0003800000 */
[----:B------:R-:W-:Y:S01]  /*2440*/  ISETP.GE.AND P4, PT, R152, R91, PT ;  /* 0x0000005b9800720c */ /* 0x000fe20003f86270 */
[----:B------:R-:W-:Y:S01]  /*2450*/  BSSY B1, `(.L_x_297) ;  /* 0x000001f000017945 */ /* 0x000fe20003800000 */
[----:B------:R-:W-:Y:S02]  /*2460*/  CS2R R12, SRZ ;  /* 0x00000000000c7805 */ /* 0x000fe4000001ff00 */
[----:B------:R-:W-:Y:S02]  /*2470*/  CS2R R32, SRZ ;  /* 0x0000000000207805 */ /* 0x000fe4000001ff00 */
[----:B------:R-:W-:Y:S02]  /*2480*/  CS2R R38, SRZ ;  /* 0x0000000000267805 */ /* 0x000fe4000001ff00 */
[----:B------:R-:W-:Y:S02]  /*2490*/  CS2R R14, SRZ ;  /* 0x00000000000e7805 */ /* 0x000fe4000001ff00 */
[----:B------:R-:W-:-:S02]  /*24a0*/  CS2R R34, SRZ ;  /* 0x0000000000227805 */ /* 0x000fc4000001ff00 */
[----:B------:R-:W-:Y:S01]  /*24b0*/  CS2R R40, SRZ ;  /* 0x0000000000287805 */ /* 0x000fe2000001ff00 */
[----:B------:R-:W-:Y:S06]  /*24c0*/  @P4 BRA `(.L_x_298) ;  /* 0x00000000005c4947 */ /* 0x000fec0003800000 */
[----:B------:R-:W-:Y:S01]  /*24d0*/  ULDC.64 UR4, c[0x0][0x3c8] ;  /* 0x0000f20000047ab9 */ /* 0x000fe20000000a00 */
[----:B------:R-:W-:Y:S01]  /*24e0*/  ULDC.64 UR6, c[0x0][0x3e0] ;  /* 0x0000f80000067ab9 */ /* 0x000fe20000000a00 */
[----:B------:R-:W-:Y:S01]  /*24f0*/  IADD3 R44, P3, P5, R56, UR4, R44 ;  /* 0x00000004382c7c10 */ /* 0x000fe2000fd7e02c */
[----:B------:R-:W-:Y:S01]  /*2500*/  VIADD R8, R16, 0x10 ;  /* 0x0000001010087836 */ /* 0x000fe20000000000 */
[----:B------:R-:W-:Y:S02]  /*2510*/  CS2R R38, SRZ ;  /* 0x0000000000267805 */ /* 0x000fe4000001ff00 */
[----:B------:R-:W-:Y:S02]  /*2520*/  CS2R R40, SRZ ;  /* 0x0000000000287805 */ /* 0x000fe4000001ff00 */
[----:B------:R-:W-:Y:S02]  /*2530*/  IADD3.X R45, R28, UR5, R46, P3, P5 ;  /* 0x000000051c2d7c10 */ /* 0x000fe40009fea42e */
[----:B------:R-:W-:-:S04]  /*2540*/  IADD3 R42, P3, P5, R52, UR6, R42 ;  /* 0x00000006342a7c10 */ /* 0x000fc8000fd7e02a */
[----:B------:R-:W-:Y:S02]  /*2550*/  IADD3.X R43, R6, UR7, R47, P3, P5 ;  /* 0x00000007062b7c10 */ /* 0x000fe40009fea42f */
[-C--:B------:R-:W-:Y:S02]  /*2560*/  ISETP.GE.AND P5, PT, R16, R93.reuse, PT ;  /* 0x0000005d1000720c */ /* 0x080fe40003fa6270 */
[----:B------:R-:W-:Y:S01]  /*2570*/  ISETP.GE.AND P3, PT, R8, R93, PT ;  /* 0x0000005d0800720c */ /* 0x000fe20003f66270 */
[----:B------:R-:W-:Y:S01]  /*2580*/  VIADD R8, R16, 0x20 ;  /* 0x0000002010087836 */ /* 0x000fe20000000000 */
[----:B------:R-:W-:Y:S02]  /*2590*/  CS2R R32, SRZ ;  /* 0x0000000000207805 */ /* 0x000fe4000001ff00 */
[----:B------:R-:W-:-:S07]  /*25a0*/  CS2R R12, SRZ ;  /* 0x00000000000c7805 */ /* 0x000fce000001ff00 */
[----:B------:R0:W5:Y:S04]  /*25b0*/  @!P5 LDG.E.64 R38, desc[UR40][R44.64] ;  /* 0x000000282c26d981 */ /* 0x000168000c1e1b00 */
[----:B------:R0:W5:Y:S01]  /*25c0*/  @!P5 LDG.E.64 R40, desc[UR40][R42.64] ;  /* 0x000000282a28d981 */ /* 0x000162000c1e1b00 */
[----:B------:R-:W-:Y:S02]  /*25d0*/  ISETP.GE.AND P5, PT, R8, R93, PT ;  /* 0x0000005d0800720c */ /* 0x000fe40003fa6270 */
[----:B------:R-:W-:Y:S02]  /*25e0*/  CS2R R34, SRZ ;  /* 0x0000000000227805 */ /* 0x000fe4000001ff00 */
[----:B------:R-:W-:Y:S01]  /*25f0*/  CS2R R14, SRZ ;  /* 0x00000000000e7805 */ /* 0x000fe2000001ff00 */
[----:B------:R0:W5:Y:S04]  /*2600*/  @!P3 LDG.E.64 R32, desc[UR40][R44.64+0x10] ;  /* 0x000010282c20b981 */ /* 0x000168000c1e1b00 */
[----:B------:R0:W5:Y:S04]  /*2610*/  @!P3 LDG.E.64 R34, desc[UR40][R42.64+0x10] ;  /* 0x000010282a22b981 */ /* 0x000168000c1e1b00 */
[----:B------:R0:W5:Y:S04]  /*2620*/  @!P5 LDG.E.64 R12, desc[UR40][R44.64+0x20] ;  /* 0x000020282c0cd981 */ /* 0x000168000c1e1b00 */
[----:B------:R0:W5:Y:S02]  /*2630*/  @!P5 LDG.E.64 R14, desc[UR40][R42.64+0x20] ;  /* 0x000020282a0ed981 */ /* 0x000164000c1e1b00 */
.L_x_298:
[----:B------:R-:W-:Y:S05]  /*2640*/  BSYNC B1 ;  /* 0x0000000000017941 */ /* 0x000fea0003800000 */
.L_x_297:
[----:B------:R-:W-:Y:S01]  /*2650*/  ISETP.NE.AND P3, PT, R155, 0x3, PT ;  /* 0x000000039b00780c */ /* 0x000fe20003f65270 */
[----:B0----5:R-:W-:Y:S02]  /*2660*/  IMAD.MOV.U32 R42, RZ, RZ, R12 ;  /* 0x000000ffff2a7224 */ /* 0x021fe400078e000c */
[----:B------:R-:W-:Y:S02]  /*2670*/  IMAD.MOV.U32 R44, RZ, RZ, R32 ;  /* 0x000000ffff2c7224 */ /* 0x000fe400078e0020 */
[----:B------:R-:W-:Y:S02]  /*2680*/  IMAD.MOV.U32 R46, RZ, RZ, R38 ;  /* 0x000000ffff2e7224 */ /* 0x000fe400078e0026 */
[----:B------:R-:W-:Y:S02]  /*2690*/  IMAD.MOV.U32 R43, RZ, RZ, R14 ;  /* 0x000000ffff2b7224 */ /* 0x000fe400078e000e */
[----:B------:R-:W-:Y:S02]  /*26a0*/  IMAD.MOV.U32 R45, RZ, RZ, R34 ;  /* 0x000000ffff2d7224 */ /* 0x000fe400078e0022 */
[----:B------:R-:W-:-:S02]  /*26b0*/  IMAD.MOV.U32 R87, RZ, RZ, R40 ;  /* 0x000000ffff577224 */ /* 0x000fc400078e0028 */
[----:B------:R-:W-:Y:S05]  /*26c0*/  @!P3 BRA `(.L_x_299) ;  /* 0x000000000004b947 */ /* 0x000fea0003800000 */
[----:B------:R-:W-:Y:S01]  /*26d0*/  BPT.TRAP 0x1 ;  /* 0x000000040000795c */ /* 0x000fe20000300000 */
.L_x_299:
[----:B------:R-:W-:Y:S01]  /*26e0*/  IMAD R89, R19, 0x8, R18 ;  /* 0x0000000813597824 */ /* 0x000fe200078e0212 */
[----:B------:R-:W-:Y:S01]  /*26f0*/  SHF.L.U32 R92, R153, 0x1f, RZ ;  /* 0x0000001f995c7819 */ /* 0x000fe200000006ff */
[----:B------:R-:W-:Y:S03]  /*2700*/  BSSY B1, `(.L_x_300) ;  /* 0x0000003000017945 */ /* 0x000fe60003800000 */
[----:B------:R-:W0:Y:S02]  /*2710*/  SYNCS.PHASECHK.TRANS64.TRYWAIT P5, [R89+URZ+0x19c90], R92 ;  /* 0x019c905c590075a7 */ /* 0x000e2400080a017f */
[----:B0-----:R-:W-:Y:S05]  /*2720*/  @!P5 BRA `(.L_x_301) ;  /* 0x0000015c0084d947 */ /* 0x001fea0003800000 */
.L_x_540:
[----:B------:R-:W-:Y:S05]  /*2730*/  BSYNC B1 ;  /* 0x0000000000017941 */ /* 0x000fea0003800000 */
.L_x_300:
[----:B------:R-:W-:Y:S05]  /*2740*/  @P4 BRA `(.L_x_302) ;  /* 0x0000003800304947 */ /* 0x000fea0003800000 */
[----:B------:R-:W-:Y:S01]  /*2750*/  ISETP.NE.AND P4, PT, R62, RZ, PT ;  /* 0x000000ff3e00720c */ /* 0x000fe20003f85270 */
[----:B------:R-:W-:-:S12]  /*2760*/  BSSY B1, `(.L_x_303) ;  /* 0x000006f000017945 */ /* 0x000fd80003800000 */
[----:B------:R-:W-:Y:S05]  /*2770*/  @!P4 BRA `(.L_x_304) ;  /* 0x0000000400b4c947 */ /* 0x000fea0003800000 */
[----:B------:R1:W2:Y:S01]  /*2780*/  LDS.128 R8, [R90+0x13800] ;  /* 0x013800005a087984 */ /* 0x0002a20000000c00 */
[----:B------:R-:W-:Y:S01]  /*2790*/  ISETP.GE.AND P4, PT, R16, R93, PT ;  /* 0x0000005d1000720c */ /* 0x000fe20003f86270 */
[----:B------:R-:W-:-:S12]  /*27a0*/  BSSY B2, `(.L_x_305) ;  /* 0x0000069000027945 */ /* 0x000fd80003800000 */
[----:B-1----:R-:W-:Y:S05]  /*27b0*/  @P4 BRA `(.L_x_306) ;  /* 0x00000004009c4947 */ /* 0x002fea0003800000 */
[----:B------:R-:W-:Y:S02]  /*27c0*/  SHF.R.U32.HI R38, RZ, 0x8, R39 ;  /* 0x00000008ff267819 */ /* 0x000fe40000011627 */
[--C-:B------:R-:W-:Y:S02]  /*27d0*/  SHF.R.U32.HI R40, RZ, 0x8, R41.reuse ;  /* 0x00000008ff287819 */ /* 0x100fe40000011629 */
[----:B------:R-:W-:Y:S01]  /*27e0*/  SHF.R.U32.HI R47, RZ, 0x10, R41 ;  /* 0x00000010ff2f7819 */ /* 0x000fe20000011629 */
[----:B------:R-:W-:Y:S01]  /*27f0*/  IMAD.SHL.U32 R38, R38, 0x100, RZ ;  /* 0x0000010026267824 */ /* 0x000fe200078e00ff */
[----:B------:R-:W-:Y:S01]  /*2800*/  LOP3.LUT R78, R41, 0xff0000ff, RZ, 0xc0, !PT ;  /* 0xff0000ff294e7812 */ /* 0x000fe200078ec0ff */
[----:B------:R-:W-:Y:S01]  /*2810*/  IMAD.SHL.U32 R41, R40, 0x100, RZ ;  /* 0x0000010028297824 */ /* 0x000fe200078e00ff */
[----:B------:R-:W-:Y:S01]  /*2820*/  SHF.R.U32.HI R79, RZ, 0x10, R39 ;  /* 0x00000010ff4f7819 */ /* 0x000fe20000011627 */
[----:B--2---:R-:W-:Y:S01]  /*2830*/  IMAD.MOV.U32 R40, RZ, RZ, R8 ;  /* 0x000000ffff287224 */ /* 0x004fe200078e0008 */
[----:B------:R-:W-:-:S02]  /*2840*/  LOP3.LUT R39, R39, 0xff0000ff, RZ, 0xc0, !PT ;  /* 0xff0000ff27277812 */ /* 0x000fc400078ec0ff */
[----:B------:R-:W-:Y:S01]  /*2850*/  LOP3.LUT R78, R78, 0xff00, R41, 0xf8, !PT ;  /* 0x0000ff004e4e7812 */ /* 0x000fe200078ef829 */
[----:B------:R-:W-:Y:S01]  /*2860*/  IMAD.U32 R41, R47, 0x10000, RZ ;  /* 0x000100002f297824 */ /* 0x000fe200078e00ff */
[----:B------:R-:W-:Y:S02]  /*2870*/  LOP3.LUT R39, R39, 0xff00, R38, 0xf8, !PT ;  /* 0x0000ff0027277812 */ /* 0x000fe400078ef826 */
[----:B------:R-:W-:Y:S02]  /*2880*/  SHF.L.U32 R38, R79, 0x10, RZ ;  /* 0x000000104f267819 */ /* 0x000fe400000006ff */
[----:B------:R-:W-:Y:S02]  /*2890*/  F2FP.F16.E4M3.UNPACK_B R47, R87.H1 ;  /* 0x00000057ff2f723e */ /* 0x000fe400030006ff */
[-C--:B------:R-:W-:Y:S02]  /*28a0*/  F2FP.F16.E4M3.UNPACK_B R8, R9.reuse ;  /* 0x00000009ff08723e */ /* 0x080fe400020006ff */
[----:B------:R-:W-:Y:S01]  /*28b0*/  LOP3.LUT R38, R39, 0xff0000, R38, 0xf8, !PT ;  /* 0x00ff000027267812 */ /* 0x000fe200078ef826 */
[--C-:B------:R-:W-:Y:S01]  /*28c0*/  HADD2.F32 R81, -RZ, R47.reuse.H0_H0 ;  /* 0x2000002fff517230 */ /* 0x100fe20000004100 */
[----:B------:R-:W-:Y:S01]  /*28d0*/  LOP3.LUT R39, R78, 0xff0000, R41, 0xf8, !PT ;  /* 0x00ff00004e277812 */ /* 0x000fe200078ef829 */
[--C-:B------:R-:W-:Y:S01]  /*28e0*/  HADD2.F32 R41, -RZ, R8.reuse.H1_H1 ;  /* 0x30000008ff297230 */ /* 0x100fe20000004100 */
[----:B------:R-:W-:Y:S01]  /*28f0*/  F2FP.F16.E4M3.UNPACK_B R79, R46.H1 ;  /* 0x0000002eff4f723e */ /* 0x000fe200030006ff */
[----:B------:R-:W-:Y:S01]  /*2900*/  HADD2.F32 R8, -RZ, R8.H0_H0 ;  /* 0x20000008ff087230 */ /* 0x000fe20000004100 */
[----:B------:R-:W-:Y:S01]  /*2910*/  F2FP.F16.E4M3.UNPACK_B R9, R9.H1 ;  /* 0x00000009ff09723e */ /* 0x000fe200030006ff */
[----:B------:R-:W-:-:S02]  /*2920*/  HADD2.F32 R84, -RZ, R47.H1_H1 ;  /* 0x3000002fff547230 */ /* 0x000fc40000004100 */
[CC--:B------:R-:W-:Y:S01]  /*2930*/  FMUL.FTZ R85, R41.reuse, R81.reuse ;  /* 0x0000005129557220 */ /* 0x0c0fe20000410000 */
[----:B------:R-:W-:Y:S02]  /*2940*/  HADD2.F32 R80, -RZ, R79.H0_H0 ;  /* 0x2000004fff507230 */ /* 0x000fe40000004100 */
[C---:B------:R-:W-:Y:S01]  /*2950*/  FMUL.FTZ R86, R8.reuse, R81 ;  /* 0x0000005108567220 */ /* 0x040fe20000410000 */
[--C-:B------:R-:W-:Y:S01]  /*2960*/  HADD2.F32 R78, -RZ, R9.reuse.H1_H1 ;  /* 0x30000009ff4e7230 */ /* 0x100fe20000004100 */
[----:B------:R-:W-:Y:S01]  /*2970*/  F2FP.F16.E4M3.UNPACK_B R81, R87 ;  /* 0x00000057ff51723e */ /* 0x000fe200020006ff */
[----:B------:R-:W-:Y:S02]  /*2980*/  HADD2.F32 R47, -RZ, R9.H0_H0 ;  /* 0x20000009ff2f7230 */ /* 0x000fe40000004100 */
[----:B------:R-:W-:Y:S01]  /*2990*/  FFMA.FTZ R8, R8, R80, -R85 ;  /* 0x0000005008087223 */ /* 0x000fe20000010855 */
[----:B------:R-:W-:Y:S02]  /*29a0*/  HADD2.F32 R79, -RZ, R79.H1_H1 ;  /* 0x3000004fff4f7230 */ /* 0x000fe40000004100 */
[C---:B------:R-:W-:Y:S01]  /*29b0*/  FMUL.FTZ R94, R78.reuse, R84 ;  /* 0x000000544e5e7220 */ /* 0x040fe20000410000 */
[----:B------:R-:W-:Y:S01]  /*29c0*/  FFMA.FTZ R9, R41, R80, R86 ;  /* 0x0000005029097223 */ /* 0x000fe20000010056 */
[C---:B------:R-:W-:Y:S01]  /*29d0*/  FMUL.FTZ R85, R47.reuse, R84 ;  /* 0x000000542f557220 */ /* 0x040fe20000410000 */
[-C--:B------:R-:W-:Y:S01]  /*29e0*/  F2FP.F16.E4M3.UNPACK_B R41, R40.reuse.H1 ;  /* 0x00000028ff29723e */ /* 0x080fe200030006ff */
[-C--:B------:R-:W-:Y:S01]  /*29f0*/  FFMA.FTZ R94, R47, R79.reuse, -R94 ;  /* 0x0000004f2f5e7223 */ /* 0x080fe2000001085e */
[----:B------:R-:W-:Y:S01]  /*2a00*/  F2FP.F16.E4M3.UNPACK_B R40, R40 ;  /* 0x00000028ff28723e */ /* 0x000fe200020006ff */
[----:B------:R-:W-:Y:S01]  /*2a10*/  FFMA.FTZ R87, R78, R79, R85 ;  /* 0x0000004f4e577223 */ /* 0x000fe20000010055 */
[----:B------:R-:W-:Y:S01]  /*2a20*/  F2FP.F16.E4M3.UNPACK_B R79, R46 ;  /* 0x0000002eff4f723e */ /* 0x000fe200020006ff */
[----:B------:R-:W-:Y:S01]  /*2a30*/  HADD2.F32 R80, -RZ, R81.H1_H1 ;  /* 0x30000051ff507230 */ /* 0x000fe20000004100 */
[----:B------:R-:W-:Y:S01]  /*2a40*/  F2FP.F16.E4M3.UNPACK_B R86, R39 ;  /* 0x00000027ff56723e */ /* 0x000fe200020006ff */
[----:B------:R-:W-:-:S02]  /*2a50*/  HADD2.F32 R47, -RZ, R41.H0_H0 ;  /* 0x20000029ff2f7230 */ /* 0x000fc40000004100 */
[----:B------:R-:W-:Y:S02]  /*2a60*/  HADD2.F32 R78, -RZ, R41.H1_H1 ;  /* 0x30000029ff4e7230 */ /* 0x000fe40000004100 */
[----:B------:R-:W-:Y:S02]  /*2a70*/  HADD2.F32 R81, -RZ, R81.H0_H0 ;  /* 0x20000051ff517230 */ /* 0x000fe40000004100 */
[-C--:B------:R-:W-:Y:S01]  /*2a80*/  FMUL.FTZ R85, R47, R80.reuse ;  /* 0x000000502f557220 */ /* 0x080fe20000410000 */
[--C-:B------:R-:W-:Y:S02]  /*2a90*/  HADD2.F32 R46, -RZ, R40.reuse.H1_H1 ;  /* 0x30000028ff2e7230 */ /* 0x100fe40000004100 */
[----:B------:R-:W-:Y:S01]  /*2aa0*/  FMUL.FTZ R84, R78, R80 ;  /* 0x000000504e547220 */ /* 0x000fe20000410000 */
[----:B------:R-:W-:Y:S02]  /*2ab0*/  HADD2.F32 R41, -RZ, R40.H0_H0 ;  /* 0x20000028ff297230 */ /* 0x000fe40000004100 */
[----:B------:R-:W-:-:S02]  /*2ac0*/  HADD2.F32 R40, -RZ, R79.H1_H1 ;  /* 0x3000004fff287230 */ /* 0x000fc40000004100 */
[-C--:B------:R-:W-:Y:S01]  /*2ad0*/  FMUL.FTZ R80, R46, R81.reuse ;  /* 0x000000512e507220 */ /* 0x080fe20000410000 */
[----:B------:R-:W-:Y:S02]  /*2ae0*/  HADD2.F32 R79, -RZ, R79.H0_H0 ;  /* 0x2000004fff4f7230 */ /* 0x000fe40000004100 */
[----:B------:R-:W-:Y:S01]  /*2af0*/  FMUL.FTZ R81, R41, R81 ;  /* 0x0000005129517220 */ /* 0x000fe20000410000 */
[-C--:B------:R-:W-:Y:S01]  /*2b00*/  FFMA.FTZ R47, R47, R40.reuse, -R84 ;  /* 0x000000282f2f7223 */ /* 0x080fe20000010854 */
[----:B------:R-:W-:Y:S01]  /*2b10*/  FFMA.FTZ R78, R78, R40, R85 ;  /* 0x000000284e4e7223 */ /* 0x000fe20000010055 */
[-C--:B------:R-:W-:Y:S01]  /*2b20*/  FFMA.FTZ R40, R41, R79.reuse, -R80 ;  /* 0x0000004f29287223 */ /* 0x080fe20000010850 */
[----:B------:R-:W-:Y:S01]  /*2b30*/  FFMA.FTZ R41, R46, R79, R81 ;  /* 0x0000004f2e297223 */ /* 0x000fe20000010051 */
[----:B------:R-:W-:Y:S02]  /*2b40*/  F2FP.F16.E4M3.UNPACK_B R79, R11.H1 ;  /* 0x0000000bff4f723e */ /* 0x000fe400030006ff */
[----:B------:R-:W-:Y:S01]  /*2b50*/  F2FP.SATFINITE.E4M3.F32.PACK_AB_MERGE_C R46, R87, R94, RZ ;  /* 0x0000005e572e723e */ /* 0x000fe200048070ff */
[--C-:B------:R-:W-:Y:S01]  /*2b60*/  HADD2.F32 R94, -RZ, R86.reuse.H1_H1 ;  /* 0x30000056ff5e7230 */ /* 0x100fe20000004100 */
[----:B------:R-:W-:Y:S01]  /*2b70*/  F2FP.SATFINITE.E4M3.F32.PACK_AB_MERGE_C R47, R78, R47, RZ ;  /* 0x0000002f4e2f723e */ /* 0x000fe200048070ff */
[--C-:B------:R-:W-:Y:S01]  /*2b80*/  HADD2.F32 R80, -RZ, R79.reuse.H0_H0 ;  /* 0x2000004fff507230 */ /* 0x100fe20000004100 */
[----:B------:R-:W-:Y:S01]  /*2b90*/  F2FP.F16.E4M3.UNPACK_B R87, R39.H1 ;  /* 0x00000027ff57723e */ /* 0x000fe200030006ff */
[----:B------:R-:W-:Y:S01]  /*2ba0*/  HADD2.F32 R79, -RZ, R79.H1_H1 ;  /* 0x3000004fff4f7230 */ /* 0x000fe20000004100 */
[----:B------:R-:W-:Y:S01]  /*2bb0*/  F2FP.F16.E4M3.UNPACK_B R78, R10.H1 ;  /* 0x0000000aff4e723e */ /* 0x000fe200030006ff */
[----:B------:R-:W-:Y:S01]  /*2bc0*/  HADD2.F32 R86, -RZ, R86.H0_H0 ;  /* 0x20000056ff567230 */ /* 0x000fe20000004100 */
[-C--:B------:R-:W-:Y:S01]  /*2bd0*/  F2FP.F16.E4M3.UNPACK_B R81, R38.reuse ;  /* 0x00000026ff51723e */ /* 0x080fe200020006ff */
[----:B------:R-:W-:Y:S01]  /*2be0*/  HADD2.F32 R95, -RZ, R87.H1_H1 ;  /* 0x30000057ff5f7230 */ /* 0x000fe20000004100 */
[----:B------:R-:W-:Y:S01]  /*2bf0*/  F2FP.F16.E4M3.UNPACK_B R84, R38.H1 ;  /* 0x00000026ff54723e */ /* 0x000fe200030006ff */
[--C-:B------:R-:W-:Y:S01]  /*2c00*/  HADD2.F32 R39, -RZ, R78.reuse.H1_H1 ;  /* 0x3000004eff277230 */ /* 0x100fe20000004100 */
[----:B------:R-:W-:Y:S01]  /*2c10*/  F2FP.F16.E4M3.UNPACK_B R11, R11 ;  /* 0x0000000bff0b723e */ /* 0x000fe200020006ff */
[----:B------:R-:W-:-:S02]  /*2c20*/  HADD2.F32 R78, -RZ, R78.H0_H0 ;  /* 0x2000004eff4e7230 */ /* 0x000fc40000004100 */
[-C--:B------:R-:W-:Y:S01]  /*2c30*/  FMUL.FTZ R97, R79, R95.reuse ;  /* 0x0000005f4f617220 */ /* 0x080fe20000410000 */
[----:B------:R-:W-:Y:S01]  /*2c40*/  FMUL.FTZ R96, R80, R95 ;  /* 0x0000005f50607220 */ /* 0x000fe20000410000 */
[----:B------:R-:W-:Y:S02]  /*2c50*/  HADD2.F32 R38, -RZ, R81.H1_H1 ;  /* 0x30000051ff267230 */ /* 0x000fe40000004100 */
[CC--:B------:R-:W-:Y:S01]  /*2c60*/  FMUL.FTZ R95, R39.reuse, R94.reuse ;  /* 0x0000005e275f7220 */ /* 0x0c0fe20000410000 */
[C---:B------:R-:W-:Y:S01]  /*2c70*/  FMUL.FTZ R94, R78.reuse, R94 ;  /* 0x0000005e4e5e7220 */ /* 0x040fe20000410000 */
[----:B------:R-:W-:Y:S01]  /*2c80*/  F2FP.F16.E4M3.UNPACK_B R10, R10 ;  /* 0x0000000aff0a723e */ /* 0x000fe200020006ff */
[----:B------:R-:W-:Y:S02]  /*2c90*/  HADD2.F32 R85, -RZ, R84.H1_H1 ;  /* 0x30000054ff557230 */ /* 0x000fe40000004100 */
[-C--:B------:R-:W-:Y:S01]  /*2ca0*/  FFMA.FTZ R95, R78, R38.reuse, -R95 ;  /* 0x000000264e5f7223 */ /* 0x080fe2000001085f */
[----:B------:R-:W-:Y:S01]  /*2cb0*/  FFMA.FTZ R94, R39, R38, R94 ;  /* 0x00000026275e7223 */ /* 0x000fe2000001005e */
[--C-:B------:R-:W-:Y:S01]  /*2cc0*/  HADD2.F32 R38, -RZ, R11.reuse.H0_H0 ;  /* 0x2000000bff267230 */ /* 0x100fe20000004100 */
[----:B------:R-:W-:Y:S01]  /*2cd0*/  F2FP.SATFINITE.E4M3.F32.PACK_AB_MERGE_C R9, R9, R8, R46 ;  /* 0x000000080909723e */ /* 0x000fe2000480702e */
[----:B------:R-:W-:-:S02]  /*2ce0*/  HADD2.F32 R39, -RZ, R11.H1_H1 ;  /* 0x3000000bff277230 */ /* 0x000fc40000004100 */
[-C--:B------:R-:W-:Y:S01]  /*2cf0*/  FFMA.FTZ R97, R80, R85.reuse, -R97 ;  /* 0x0000005550617223 */ /* 0x080fe20000010861 */
[--C-:B------:R-:W-:Y:S02]  /*2d00*/  HADD2.F32 R11, -RZ, R10.reuse.H0_H0 ;  /* 0x2000000aff0b7230 */ /* 0x100fe40000004100 */
[----:B------:R-:W-:Y:S01]  /*2d10*/  FFMA.FTZ R96, R79, R85, R96 ;  /* 0x000000554f607223 */ /* 0x000fe20000010060 */
[----:B------:R-:W-:Y:S01]  /*2d20*/  HADD2.F32 R87, -RZ, R87.H0_H0 ;  /* 0x20000057ff577230 */ /* 0x000fe20000004100 */
[----:B------:R-:W-:Y:S01]  /*2d30*/  F2FP.SATFINITE.E4M3.F32.PACK_AB_MERGE_C R94, R94, R95, RZ ;  /* 0x0000005f5e5e723e */ /* 0x000fe200048070ff */
[----:B------:R-:W-:Y:S02]  /*2d40*/  HADD2.F32 R10, -RZ, R10.H1_H1 ;  /* 0x3000000aff0a7230 */ /* 0x000fe40000004100 */
[----:B------:R-:W-:Y:S01]  /*2d50*/  FMUL.FTZ R79, R11, R86 ;  /* 0x000000560b4f7220 */ /* 0x000fe20000410000 */
[----:B------:R-:W-:Y:S02]  /*2d60*/  HADD2.F32 R84, -RZ, R84.H0_H0 ;  /* 0x20000054ff547230 */ /* 0x000fe40000004100 */
[----:B------:R-:W-:Y:S01]  /*2d70*/  FMUL.FTZ R85, R39, R87 ;  /* 0x0000005727557220 */ /* 0x000fe20000410000 */
[----:B------:R-:W-:-:S02]  /*2d80*/  HADD2.F32 R81, -RZ, R81.H0_H0 ;  /* 0x20000051ff517230 */ /* 0x000fc40000004100 */
[----:B------:R-:W-:Y:S01]  /*2d90*/  FMUL.FTZ R80, R38, R87 ;  /* 0x0000005726507220 */ /* 0x000fe20000410000 */
[----:B------:R-:W-:Y:S01]  /*2da0*/  FMUL.FTZ R78, R10, R86 ;  /* 0x000000560a4e7220 */ /* 0x000fe20000410000 */
[-C--:B------:R-:W-:Y:S01]  /*2db0*/  FFMA.FTZ R85, R38, R84.reuse, -R85 ;  /* 0x0000005426557223 */ /* 0x080fe20000010855 */
[----:B------:R-:W-:Y:S01]  /*2dc0*/  F2FP.SATFINITE.E4M3.F32.PACK_AB_MERGE_C R96, R96, R97, RZ ;  /* 0x000000616060723e */ /* 0x000fe200048070ff */
[----:B------:R-:W-:Y:S01]  /*2dd0*/  FFMA.FTZ R80, R39, R84, R80 ;  /* 0x0000005427507223 */ /* 0x000fe20000010050 */
[-C--:B------:R-:W-:Y:S01]  /*2de0*/  FFMA.FTZ R78, R11, R81.reuse, -R78 ;  /* 0x000000510b4e7223 */ /* 0x080fe2000001084e */
[----:B------:R-:W-:Y:S01]  /*2df0*/  FFMA.FTZ R79, R10, R81, R79 ;  /* 0x000000510a4f7223 */ /* 0x000fe2000001004f */
[----:B------:R-:W-:Y:S02]  /*2e00*/  F2FP.SATFINITE.E4M3.F32.PACK_AB_MERGE_C R8, R41, R40, R47 ;  /* 0x000000282908723e */ /* 0x000fe4000480702f */
[----:B------:R-:W-:Y:S02]  /*2e10*/  F2FP.SATFINITE.E4M3.F32.PACK_AB_MERGE_C R11, R80, R85, R96 ;  /* 0x00000055500b723e */ /* 0x000fe40004807060 */
[----:B------:R-:W-:-:S07]  /*2e20*/  F2FP.SATFINITE.E4M3.F32.PACK_AB_MERGE_C R10, R79, R78, R94 ;  /* 0x0000004e4f0a723e */ /* 0x000fce000480705e */
.L_x_306:
[----:B------:R-:W-:Y:S05]  /*2e30*/  BSYNC B2 ;  /* 0x0000000000027941 */ /* 0x000fea0003800000 */
.L_x_305:
[----:B--2---:R1:W-:Y:S02]  /*2e40*/  STG.E.128 desc[UR40][R36.64], R8 ;  /* 0x0000000824007986 */ /* 0x0043e4000c101d28 */
.L_x_304:
[----:B------:R-:W-:Y:S05]  /*2e50*/  BSYNC B1 ;  /* 0x0000000000017941 */ /* 0x000fea0003800000 */
.L_x_303:
[----:B------:R-:W-:Y:S01]  /*2e60*/  ISETP.NE.AND P4, PT, R31, RZ, PT ;  /* 0x000000ff1f00720c */ /* 0x000fe20003f85270 */
[----:B------:R-:W-:-:S12]  /*2e70*/  BSSY B1, `(.L_x_307) ;  /* 0x0000070000017945 */ /* 0x000fd80003800000 */
[----:B------:R-:W-:Y:S05]  /*2e80*/  @!P4 BRA `(.L_x_308) ;  /* 0x0000000400b8c947 */ /* 0x000fea0003800000 */
[----:B-1----:R1:W2:Y:S01]  /*2e90*/  LDS.128 R8, [R90+0x14800] ;  /* 0x014800005a087984 */ /* 0x0022a20000000c00 */
[----:B------:R-:W-:Y:S01]  /*2ea0*/  VIADD R38, R16, 0x10 ;  /* 0x0000001010267836 */ /* 0x000fe20000000000 */
[----:B------:R-:W-:Y:S04]  /*2eb0*/  BSSY B2, `(.L_x_309) ;  /* 0x000006a000027945 */ /* 0x000fe80003800000 */
[----:B------:R-:W-:-:S13]  /*2ec0*/  ISETP.GE.AND P4, PT, R38, R93, PT ;  /* 0x0000005d2600720c */ /* 0x000fda0003f86270 */
[----:B-1----:R-:W-:Y:S05]  /*2ed0*/  @P4 BRA `(.L_x_310) ;  /* 0x00000004009c4947 */ /* 0x002fea0003800000 */
[----:B------:R-:W-:Y:S02]  /*2ee0*/  SHF.R.U32.HI R41, RZ, 0x8, R33 ;  /* 0x00000008ff297819 */ /* 0x000fe40000011621 */
[----:B------:R-:W-:Y:S02]  /*2ef0*/  SHF.R.U32.HI R34, RZ, 0x8, R35 ;  /* 0x00000008ff227819 */ /* 0x000fe40000011623 */
[----:B------:R-:W-:Y:S02]  /*2f00*/  LOP3.LUT R32, R33, 0xff0000ff, RZ, 0xc0, !PT ;  /* 0xff0000ff21207812 */ /* 0x000fe400078ec0ff */
[----:B------:R-:W-:Y:S01]  /*2f10*/  SHF.R.U32.HI R39, RZ, 0x10, R33 ;  /* 0x00000010ff277819 */ /* 0x000fe20000011621 */
[----:B------:R-:W-:Y:S01]  /*2f20*/  IMAD.SHL.U32 R33, R41, 0x100, RZ ;  /* 0x0000010029217824 */ /* 0x000fe200078e00ff */
[----:B------:R-:W-:Y:S02]  /*2f30*/  LOP3.LUT R38, R35, 0xff0000ff, RZ, 0xc0, !PT ;  /* 0xff0000ff23267812 */ /* 0x000fe400078ec0ff */
[----:B------:R-:W-:Y:S01]  /*2f40*/  SHF.R.U32.HI R40, RZ, 0x10, R35 ;  /* 0x00000010ff287819 */ /* 0x000fe20000011623 */
[----:B------:R-:W-:Y:S01]  /*2f50*/  IMAD.SHL.U32 R35, R34, 0x100, RZ ;  /* 0x0000010022237824 */ /* 0x000fe200078e00ff */
[----:B------:R-:W-:Y:S01]  /*2f60*/  LOP3.LUT R32, R32, 0xff00, R33, 0xf8, !PT ;  /* 0x0000ff0020207812 */ /* 0x000fe200078ef821 */
[----:B------:R-:W-:-:S02]  /*2f70*/  IMAD.U32 R33, R39, 0x10000, RZ ;  /* 0x0001000027217824 */ /* 0x000fc400078e00ff */
[----:B--2---:R-:W-:Y:S01]  /*2f80*/  IMAD.MOV.U32 R34, RZ, RZ, R8 ;  /* 0x000000ffff227224 */ /* 0x004fe200078e0008 */
[----:B------:R-:W-:Y:S01]  /*2f90*/  LOP3.LUT R35, R38, 0xff00, R35, 0xf8, !PT ;  /* 0x0000ff0026237812 */ /* 0x000fe200078ef823 */
[----:B------:R-:W-:Y:S01]  /*2fa0*/  IMAD.U32 R40, R40, 0x10000, RZ ;  /* 0x0001000028287824 */ /* 0x000fe200078e00ff */
[----:B------:R-:W-:Y:S02]  /*2fb0*/  F2FP.F16.E4M3.UNPACK_B R38, R45.H1 ;  /* 0x0000002dff26723e */ /* 0x000fe400030006ff */
[-C--:B------:R-:W-:Y:S02]  /*2fc0*/  F2FP.F16.E4M3.UNPACK_B R8, R9.reuse ;  /* 0x00000009ff08723e */ /* 0x080fe400020006ff */
[----:B------:R-:W-:Y:S01]  /*2fd0*/  LOP3.LUT R32, R32, 0xff0000, R33, 0xf8, !PT ;  /* 0x00ff000020207812 */ /* 0x000fe200078ef821 */
[----:B------:R-:W-:Y:S01]  /*2fe0*/  HADD2.F32 R46, -RZ, R38.H0_H0 ;  /* 0x20000026ff2e7230 */ /* 0x000fe20000004100 */
[----:B------:R-:W-:Y:S01]  /*2ff0*/  LOP3.LUT R33, R35, 0xff0000, R40, 0xf8, !PT ;  /* 0x00ff000023217812 */ /* 0x000fe200078ef828 */
[--C-:B------:R-:W-:Y:S01]  /*3000*/  HADD2.F32 R35, -RZ, R8.reuse.H1_H1 ;  /* 0x30000008ff237230 */ /* 0x100fe20000004100 */
[----:B------:R-:W-:Y:S01]  /*3010*/  F2FP.F16.E4M3.UNPACK_B R40, R44.H1 ;  /* 0x0000002cff28723e */ /* 0x000fe200030006ff */
[----:B------:R-:W-:Y:S01]  /*3020*/  HADD2.F32 R8, -RZ, R8.H0_H0 ;  /* 0x20000008ff087230 */ /* 0x000fe20000004100 */
[----:B------:R-:W-:Y:S01]  /*3030*/  F2FP.F16.E4M3.UNPACK_B R9, R9.H1 ;  /* 0x00000009ff09723e */ /* 0x000fe200030006ff */
[----:B------:R-:W-:-:S02]  /*3040*/  HADD2.F32 R47, -RZ, R38.H1_H1 ;  /* 0x30000026ff2f7230 */ /* 0x000fc40000004100 */
[CC--:B------:R-:W-:Y:S01]  /*3050*/  FMUL.FTZ R79, R35.reuse, R46.reuse ;  /* 0x0000002e234f7220 */ /* 0x0c0fe20000410000 */
[--C-:B------:R-:W-:Y:S02]  /*3060*/  HADD2.F32 R41, -RZ, R40.reuse.H0_H0 ;  /* 0x20000028ff297230 */ /* 0x100fe40000004100 */
[C---:B------:R-:W-:Y:S01]  /*3070*/  FMUL.FTZ R46, R8.reuse, R46 ;  /* 0x0000002e082e7220 */ /* 0x040fe20000410000 */
[--C-:B------:R-:W-:Y:S01]  /*3080*/  HADD2.F32 R39, -RZ, R9.reuse.H1_H1 ;  /* 0x30000009ff277230 */ /* 0x100fe20000004100 */
[----:B------:R-:W-:Y:S01]  /*3090*/  F2FP.F16.E4M3.UNPACK_B R45, R45 ;  /* 0x0000002dff2d723e */ /* 0x000fe200020006ff */
[----:B------:R-:W-:Y:S02]  /*30a0*/  HADD2.F32 R38, -RZ, R9.H0_H0 ;  /* 0x20000009ff267230 */ /* 0x000fe40000004100 */
[-C--:B------:R-:W-:Y:S01]  /*30b0*/  FFMA.FTZ R8, R8, R41.reuse, -R79 ;  /* 0x0000002908087223 */ /* 0x080fe2000001084f */
[----:B------:R-:W-:Y:S02]  /*30c0*/  HADD2.F32 R40, -RZ, R40.H1_H1 ;  /* 0x30000028ff287230 */ /* 0x000fe40000004100 */
[----:B------:R-:W-:Y:S01]  /*30d0*/  FFMA.FTZ R9, R35, R41, R46 ;  /* 0x0000002923097223 */ /* 0x000fe2000001002e */
[-C--:B------:R-:W-:Y:S01]  /*30e0*/  FMUL.FTZ R79, R39, R47.reuse ;  /* 0x0000002f274f7220 */ /* 0x080fe20000410000 */
[----:B------:R-:W-:Y:S01]  /*30f0*/  FMUL.FTZ R78, R38, R47 ;  /* 0x0000002f264e7220 */ /* 0x000fe20000410000 */
[----:B------:R-:W-:Y:S01]  /*3100*/  F2FP.F16.E4M3.UNPACK_B R35, R34.H1 ;  /* 0x00000022ff23723e */ /* 0x000fe200030006ff */
[----:B------:R-:W-:-:S02]  /*3110*/  HADD2.F32 R41, -RZ, R45.H1_H1 ;  /* 0x3000002dff297230 */ /* 0x000fc40000004100 */
[-C--:B------:R-:W-:Y:S01]  /*3120*/  FFMA.FTZ R79, R38, R40.reuse, -R79 ;  /* 0x00000028264f7223 */ /* 0x080fe2000001084f */
[----:B------:R-:W-:Y:S01]  /*3130*/  FFMA.FTZ R80, R39, R40, R78 ;  /* 0x0000002827507223 */ /* 0x000fe2000001004e */
[----:B------:R-:W-:Y:S01]  /*3140*/  F2FP.F16.E4M3.UNPACK_B R34, R34 ;  /* 0x00000022ff22723e */ /* 0x000fe200020006ff */
[--C-:B------:R-:W-:Y:S01]  /*3150*/  HADD2.F32 R40, -RZ, R35.reuse.H1_H1 ;  /* 0x30000023ff287230 */ /* 0x100fe20000004100 */
[----:B------:R-:W-:Y:S01]  /*3160*/  F2FP.F16.E4M3.UNPACK_B R44, R44 ;  /* 0x0000002cff2c723e */ /* 0x000fe200020006ff */
[----:B------:R-:W-:Y:S01]  /*3170*/  HADD2.F32 R39, -RZ, R35.H0_H0 ;  /* 0x20000023ff277230 */ /* 0x000fe20000004100 */
[----:B------:R-:W-:Y:S01]  /*3180*/  F2FP.F16.E4M3.UNPACK_B R47, R33 ;  /* 0x00000021ff2f723e */ /* 0x000fe200020006ff */
[--C-:B------:R-:W-:Y:S02]  /*3190*/  HADD2.F32 R35, -RZ, R34.reuse.H0_H0 ;  /* 0x20000022ff237230 */ /* 0x100fe40000004100 */
[----:B------:R-:W-:Y:S01]  /*31a0*/  FMUL.FTZ R78, R40, R41 ;  /* 0x00000029284e7220 */ /* 0x000fe20000410000 */
[----:B------:R-:W-:-:S02]  /*31b0*/  HADD2.F32 R38, -RZ, R34.H1_H1 ;  /* 0x30000022ff267230 */ /* 0x000fc40000004100 */
[C---:B------:R-:W-:Y:S01]  /*31c0*/  FMUL.FTZ R41, R39.reuse, R41 ;  /* 0x0000002927297220 */ /* 0x040fe20000410000 */
[--C-:B------:R-:W-:Y:S02]  /*31d0*/  HADD2.F32 R34, -RZ, R44.reuse.H1_H1 ;  /* 0x3000002cff227230 */ /* 0x100fe40000004100 */
[----:B------:R-:W-:Y:S02]  /*31e0*/  HADD2.F32 R45, -RZ, R45.H0_H0 ;  /* 0x2000002dff2d7230 */ /* 0x000fe40000004100 */
[----:B------:R-:W-:Y:S02]  /*31f0*/  HADD2.F32 R44, -RZ, R44.H0_H0 ;  /* 0x2000002cff2c7230 */ /* 0x000fe40000004100 */
[-C--:B------:R-:W-:Y:S01]  /*3200*/  FFMA.FTZ R78, R39, R34.reuse, -R78 ;  /* 0x00000022274e7223 */ /* 0x080fe2000001084e */
[----:B------:R-:W-:Y:S01]  /*3210*/  FFMA.FTZ R41, R40, R34, R41 ;  /* 0x0000002228297223 */ /* 0x000fe20000010029 */
[-C--:B------:R-:W-:Y:S01]  /*3220*/  FMUL.FTZ R46, R38, R45.reuse ;  /* 0x0000002d262e7220 */ /* 0x080fe20000410000 */
[----:B------:R-:W-:Y:S01]  /*3230*/  FMUL.FTZ R45, R35, R45 ;  /* 0x0000002d232d7220 */ /* 0x000fe20000410000 */
[----:B------:R-:W-:-:S02]  /*3240*/  F2FP.F16.E4M3.UNPACK_B R40, R11.H1 ;  /* 0x0000000bff28723e */ /* 0x000fc400030006ff */
[----:B------:R-:W-:Y:S01]  /*3250*/  F2FP.SATFINITE.E4M3.F32.PACK_AB_MERGE_C R85, R41, R78, RZ ;  /* 0x0000004e2955723e */ /* 0x000fe200048070ff */
[-C--:B------:R-:W-:Y:S01]  /*3260*/  FFMA.FTZ R34, R35, R44.reuse, -R46 ;  /* 0x0000002c23227223 */ /* 0x080fe2000001082e */
[----:B------:R-:W-:Y:S01]  /*3270*/  F2FP.F16.E4M3.UNPACK_B R78, R33.H1 ;  /* 0x00000021ff4e723e */ /* 0x000fe200030006ff */
[----:B------:R-:W-:Y:S01]  /*3280*/  FFMA.FTZ R35, R38, R44, R45 ;  /* 0x0000002c26237223 */ /* 0x000fe2000001002d */
[----:B------:R-:W-:Y:S01]  /*3290*/  F2FP.SATFINITE.E4M3.F32.PACK_AB_MERGE_C R38, R80, R79, RZ ;  /* 0x0000004f5026723e */ /* 0x000fe200048070ff */
[--C-:B------:R-:W-:Y:S01]  /*32a0*/  HADD2.F32 R41, -RZ, R40.reuse.H0_H0 ;  /* 0x20000028ff297230 */ /* 0x100fe20000004100 */
[----:B------:R-:W-:Y:S01]  /*32b0*/  F2FP.F16.E4M3.UNPACK_B R45, R32.H1 ;  /* 0x00000020ff2d723e */ /* 0x000fe200030006ff */
[----:B------:R-:W-:Y:S01]  /*32c0*/  HADD2.F32 R40, -RZ, R40.H1_H1 ;  /* 0x30000028ff287230 */ /* 0x000fe20000004100 */
[----:B------:R-:W-:Y:S01]  /*32d0*/  F2FP.F16.E4M3.UNPACK_B R39, R10.H1 ;  /* 0x0000000aff27723e */ /* 0x000fe200030006ff */
[----:B------:R-:W-:Y:S01]  /*32e0*/  HADD2.F32 R79, -RZ, R78.H1_H1 ;  /* 0x3000004eff4f7230 */ /* 0x000fe20000004100 */
[----:B------:R-:W-:Y:S01]  /*32f0*/  F2FP.F16.E4M3.UNPACK_B R44, R32 ;  /* 0x00000020ff2c723e */ /* 0x000fe200020006ff */
[----:B------:R-:W-:Y:S01]  /*3300*/  HADD2.F32 R46, -RZ, R45.H1_H1 ;  /* 0x3000002dff2e7230 */ /* 0x000fe20000004100 */
[----:B------:R-:W-:Y:S01]  /*3310*/  F2FP.F16.E4M3.UNPACK_B R11, R11 ;  /* 0x0000000bff0b723e */ /* 0x000fe200020006ff */
[----:B------:R-:W-:-:S02]  /*3320*/  HADD2.F32 R33, -RZ, R39.H1_H1 ;  /* 0x30000027ff217230 */ /* 0x000fc40000004100 */
[-C--:B------:R-:W-:Y:S01]  /*3330*/  FMUL.FTZ R32, R40, R79.reuse ;  /* 0x0000004f28207220 */ /* 0x080fe20000410000 */
[----:B------:R-:W-:Y:S02]  /*3340*/  HADD2.F32 R80, -RZ, R47.H1_H1 ;  /* 0x3000002fff507230 */ /* 0x000fe40000004100 */
[C---:B------:R-:W-:Y:S01]  /*3350*/  FMUL.FTZ R81, R41.reuse, R79 ;  /* 0x0000004f29517220 */ /* 0x040fe20000410000 */
[----:B------:R-:W-:Y:S02]  /*3360*/  HADD2.F32 R39, -RZ, R39.H0_H0 ;  /* 0x20000027ff277230 */ /* 0x000fe40000004100 */
[----:B------:R-:W-:Y:S01]  /*3370*/  FFMA.FTZ R79, R41, R46, -R32 ;  /* 0x0000002e294f7223 */ /* 0x000fe20000010820 */
[----:B------:R-:W-:Y:S02]  /*3380*/  HADD2.F32 R32, -RZ, R44.H1_H1 ;  /* 0x3000002cff207230 */ /* 0x000fe40000004100 */
[----:B------:R-:W-:Y:S01]  /*3390*/  FMUL.FTZ R84, R33, R80 ;  /* 0x0000005021547220 */ /* 0x000fe20000410000 */
[----:B------:R-:W-:Y:S01]  /*33a0*/  F2FP.F16.E4M3.UNPACK_B R10, R10 ;  /* 0x0000000aff0a723e */ /* 0x000fe200020006ff */
[----:B------:R-:W-:Y:S01]  /*33b0*/  FMUL.FTZ R80, R39, R80 ;  /* 0x0000005027507220 */ /* 0x000fe20000410000 */
[----:B------:R-:W-:-:S02]  /*33c0*/  HADD2.F32 R78, -RZ, R78.H0_H0 ;  /* 0x2000004eff4e7230 */ /* 0x000fc40000004100 */
[-C--:B------:R-:W-:Y:S01]  /*33d0*/  FFMA.FTZ R84, R39, R32.reuse, -R84 ;  /* 0x0000002027547223 */ /* 0x080fe20000010854 */
[----:B------:R-:W-:Y:S02]  /*33e0*/  HADD2.F32 R47, -RZ, R47.H0_H0 ;  /* 0x2000002fff2f7230 */ /* 0x000fe40000004100 */
[----:B------:R-:W-:Y:S01]  /*33f0*/  FFMA.FTZ R39, R33, R32, R80 ;  /* 0x0000002021277223 */ /* 0x000fe20000010050 */
[--C-:B------:R-:W-:Y:S02]  /*3400*/  HADD2.F32 R32, -RZ, R11.reuse.H0_H0 ;  /* 0x2000000bff207230 */ /* 0x100fe40000004100 */
[----:B------:R-:W-:Y:S01]  /*3410*/  FFMA.FTZ R46, R40, R46, R81 ;  /* 0x0000002e282e7223 */ /* 0x000fe20000010051 */
[----:B------:R-:W-:Y:S01]  /*3420*/  HADD2.F32 R33, -RZ, R11.H1_H1 ;  /* 0x3000000bff217230 */ /* 0x000fe20000004100 */
[----:B------:R-:W-:Y:S01]  /*3430*/  F2FP.SATFINITE.E4M3.F32.PACK_AB_MERGE_C R9, R9, R8, R38 ;  /* 0x000000080909723e */ /* 0x000fe20004807026 */
[--C-:B------:R-:W-:Y:S01]  /*3440*/  HADD2.F32 R11, -RZ, R10.reuse.H0_H0 ;  /* 0x2000000aff0b7230 */ /* 0x100fe20000004100 */
[----:B------:R-:W-:Y:S01]  /*3450*/  F2FP.SATFINITE.E4M3.F32.PACK_AB_MERGE_C R39, R39, R84, RZ ;  /* 0x000000542727723e */ /* 0x000fe200048070ff */
[----:B------:R-:W-:-:S02]  /*3460*/  HADD2.F32 R10, -RZ, R10.H1_H1 ;  /* 0x3000000aff0a7230 */ /* 0x000fc40000004100 */
[-C--:B------:R-:W-:Y:S01]  /*3470*/  FMUL.FTZ R41, R33, R78.reuse ;  /* 0x0000004e21297220 */ /* 0x080fe20000410000 */
[----:B------:R-:W-:Y:S02]  /*3480*/  HADD2.F32 R45, -RZ, R45.H0_H0 ;  /* 0x2000002dff2d7230 */ /* 0x000fe40000004100 */
[----:B------:R-:W-:Y:S01]  /*3490*/  FMUL.FTZ R78, R32, R78 ;  /* 0x0000004e204e7220 */ /* 0x000fe20000410000 */
[----:B------:R-:W-:Y:S02]  /*34a0*/  HADD2.F32 R44, -RZ, R44.H0_H0 ;  /* 0x2000002cff2c7230 */ /* 0x000fe40000004100 */
[-C--:B------:R-:W-:Y:S01]  /*34b0*/  FMUL.FTZ R40, R10, R47.reuse ;  /* 0x0000002f0a287220 */ /* 0x080fe20000410000 */
[----:B------:R-:W-:Y:S01]  /*34c0*/  FMUL.FTZ R47, R11, R47 ;  /* 0x0000002f0b2f7220 */ /* 0x000fe20000410000 */
[-C--:B------:R-:W-:Y:S01]  /*34d0*/  FFMA.FTZ R41, R32, R45.reuse, -R41 ;  /* 0x0000002d20297223 */ /* 0x080fe20000010829 */
[----:B------:R-:W-:Y:S01]  /*34e0*/  FFMA.FTZ R78, R33, R45, R78 ;  /* 0x0000002d214e7223 */ /* 0x000fe2000001004e */
[-C--:B------:R-:W-:Y:S01]  /*34f0*/  FFMA.FTZ R40, R11, R44.reuse, -R40 ;  /* 0x0000002c0b287223 */ /* 0x080fe20000010828 */
[----:B------:R-:W-:Y:S01]  /*3500*/  FFMA.FTZ R47, R10, R44, R47 ;  /* 0x0000002c0a2f7223 */ /* 0x000fe2000001002f */
[----:B------:R-:W-:-:S02]  /*3510*/  F2FP.SATFINITE.E4M3.F32.PACK_AB_MERGE_C R46, R46, R79, RZ ;  /* 0x0000004f2e2e723e */ /* 0x000fc400048070ff */
[----:B------:R-:W-:Y:S02]  /*3520*/  F2FP.SATFINITE.E4M3.F32.PACK_AB_MERGE_C R8, R35, R34, R85 ;  /* 0x000000222308723e */ /* 0x000fe40004807055 */
[----:B------:R-:W-:Y:S02]  /*3530*/  F2FP.SATFINITE.E4M3.F32.PACK_AB_MERGE_C R10, R47, R40, R39 ;  /* 0x000000282f0a723e */ /* 0x000fe40004807027 */
[----:B------:R-:W-:-:S07]  /*3540*/  F2FP.SATFINITE.E4M3.F32.PACK_AB_MERGE_C R11, R78, R41, R46 ;  /* 0x000000294e0b723e */ /* 0x000fce000480702e */
.L_x_310:
[----:B------:R-:W-:Y:S05]  /*3550*/  BSYNC B2 ;  /* 0x0000000000027941 */ /* 0x000fea0003800000 */
.L_x_309:
[----:B--2---:R2:W-:Y:S02]  /*3560*/  STG.E.128 desc[UR40][R36.64+0x20], R8 ;  /* 0x0000200824007986 */ /* 0x0045e4000c101d28 */
.L_x_308:
[----:B------:R-:W-:Y:S05]  /*3570*/  BSYNC B1 ;  /* 0x0000000000017941 */ /* 0x000fea0003800000 */
.L_x_307:
[----:B------:R-:W-:Y:S05]  /*3580*/  @P1 BRA `(.L_x_302) ;  /* 0x0000002800a01947 */ /* 0x000fea0003800000 */
[----:B-12---:R1:W2:Y:S01]  /*3590*/  LDS.128 R8, [R90+0x15800] ;  /* 0x015800005a087984 */ /* 0x0062a20000000c00 */
[----:B------:R-:W-:Y:S01]  /*35a0*/  VIADD R32, R16, 0x20 ;  /* 0x0000002010207836 */ /* 0x000fe20000000000 */
[----:B------:R-:W-:Y:S04]  /*35b0*/  BSSY B1, `(.L_x_311) ;  /* 0x000006a000017945 */ /* 0x000fe80003800000 */
[----:B------:R-:W-:-:S13]  /*35c0*/  ISETP.GE.AND P4, PT, R32, R93, PT ;  /* 0x0000005d2000720c */ /* 0x000fda0003f86270 */
[----:B-1----:R-:W-:Y:S05]  /*35d0*/  @P4 BRA `(.L_x_312) ;  /* 0x00000004009c4947 */ /* 0x002fea0003800000 */
[----:B------:R-:W-:Y:S02]  /*35e0*/  SHF.R.U32.HI R12, RZ, 0x8, R13 ;  /* 0x00000008ff0c7819 */ /* 0x000fe4000001160d */
[--C-:B------:R-:W-:Y:S02]  /*35f0*/  SHF.R.U32.HI R14, RZ, 0x8, R15.reuse ;  /* 0x00000008ff0e7819 */ /* 0x100fe4000001160f */
[----:B------:R-:W-:Y:S01]  /*3600*/  SHF.R.U32.HI R32, RZ, 0x10, R15 ;  /* 0x00000010ff207819 */ /* 0x000fe2000001160f */
[----:B------:R-:W-:Y:S01]  /*3610*/  IMAD.SHL.U32 R12, R12, 0x100, RZ ;  /* 0x000001000c0c7824 */ /* 0x000fe200078e00ff */
[----:B------:R-:W-:Y:S01]  /*3620*/  SHF.R.U32.HI R34, RZ, 0x10, R13 ;  /* 0x00000010ff227819 */ /* 0x000fe2000001160d */
[----:B------:R-:W-:Y:S01]  /*3630*/  IMAD.SHL.U32 R14, R14, 0x100, RZ ;  /* 0x000001000e0e7824 */ /* 0x000fe200078e00ff */
[----:B------:R-:W-:Y:S01]  /*3640*/  LOP3.LUT R33, R13, 0xff0000ff, RZ, 0xc0, !PT ;  /* 0xff0000ff0d217812 */ /* 0x000fe200078ec0ff */
[----:B--2---:R-:W-:Y:S01]  /*3650*/  IMAD.MOV.U32 R13, RZ, RZ, R8 ;  /* 0x000000ffff0d7224 */ /* 0x004fe200078e0008 */
[----:B------:R-:W-:-:S02]  /*3660*/  LOP3.LUT R15, R15, 0xff0000ff, RZ, 0xc0, !PT ;  /* 0xff0000ff0f0f7812 */ /* 0x000fc400078ec0ff */
[----:B------:R-:W-:Y:S01]  /*3670*/  LOP3.LUT R33, R33, 0xff00, R12, 0xf8, !PT ;  /* 0x0000ff0021217812 */ /* 0x000fe200078ef80c */
[----:B------:R-:W-:Y:S01]  /*3680*/  IMAD.U32 R12, R34, 0x10000, RZ ;  /* 0x00010000220c7824 */ /* 0x000fe200078e00ff */
[----:B------:R-:W-:Y:S01]  /*3690*/  LOP3.LUT R35, R15, 0xff00, R14, 0xf8, !PT ;  /* 0x0000ff000f237812 */ /* 0x000fe200078ef80e */
[----:B------:R-:W-:Y:S01]  /*36a0*/  IMAD.U32 R14, R32, 0x10000, RZ ;  /* 0x00010000200e7824 */ /* 0x000fe200078e00ff */
[----:B------:R-:W-:Y:S02]  /*36b0*/  F2FP.F16.E4M3.UNPACK_B R8, R9 ;  /* 0x00000009ff08723e */ /* 0x000fe400020006ff */
[----:B------:R-:W-:Y:S02]  /*36c0*/  F2FP.F16.E4M3.UNPACK_B R15, R43.H1 ;  /* 0x0000002bff0f723e */ /* 0x000fe400030006ff */
[----:B------:R-:W-:Y:S02]  /*36d0*/  LOP3.LUT R12, R33, 0xff0000, R12, 0xf8, !PT ;  /* 0x00ff0000210c7812 */ /* 0x000fe400078ef80c */
[----:B------:R-:W-:Y:S01]  /*36e0*/  LOP3.LUT R38, R35, 0xff0000, R14, 0xf8, !PT ;  /* 0x00ff000023267812 */ /* 0x000fe200078ef80e */
[--C-:B------:R-:W-:Y:S01]  /*36f0*/  HADD2.F32 R14, -RZ, R8.reuse.H1_H1 ;  /* 0x30000008ff0e7230 */ /* 0x100fe20000004100 */
[----:B------:R-:W-:Y:S01]  /*3700*/  F2FP.F16.E4M3.UNPACK_B R33, R42.H1 ;  /* 0x0000002aff21723e */ /* 0x000fe200030006ff */
[--C-:B------:R-:W-:Y:S01]  /*3710*/  HADD2.F32 R39, -RZ, R15.reuse.H0_H0 ;  /* 0x2000000fff277230 */ /* 0x100fe20000004100 */
[----:B------:R-:W-:Y:S01]  /*3720*/  F2FP.F16.E4M3.UNPACK_B R9, R9.H1 ;  /* 0x00000009ff09723e */ /* 0x000fe200030006ff */
[----:B------:R-:W-:Y:S01]  /*3730*/  HADD2.F32 R8, -RZ, R8.H0_H0 ;  /* 0x20000008ff087230 */ /* 0x000fe20000004100 */
[----:B------:R-:W-:Y:S01]  /*3740*/  F2FP.F16.E4M3.UNPACK_B R43, R43 ;  /* 0x0000002bff2b723e */ /* 0x000fe200020006ff */
[----:B------:R-:W-:-:S02]  /*3750*/  HADD2.F32 R34, -RZ, R15.H1_H1 ;  /* 0x3000000fff227230 */ /* 0x000fc40000004100 */
[-C--:B------:R-:W-:Y:S01]  /*3760*/  FMUL.FTZ R41, R14, R39.reuse ;  /* 0x000000270e297220 */ /* 0x080fe20000410000 */
[----:B------:R-:W-:Y:S01]  /*3770*/  HADD2.F32 R35, -RZ, R33.H0_H0 ;  /* 0x20000021ff237230 */ /* 0x000fe20000004100 */
[----:B------:R-:W-:Y:S01]  /*3780*/  F2FP.F16.E4M3.UNPACK_B R42, R42 ;  /* 0x0000002aff2a723e */ /* 0x000fe200020006ff */
[--C-:B------:R-:W-:Y:S02]  /*3790*/  HADD2.F32 R32, -RZ, R9.reuse.H1_H1 ;  /* 0x30000009ff207230 */ /* 0x100fe40000004100 */
[----:B------:R-:W-:Y:S02]  /*37a0*/  HADD2.F32 R15, -RZ, R9.H0_H0 ;  /* 0x20000009ff0f7230 */ /* 0x000fe40000004100 */
[----:B------:R-:W-:Y:S01]  /*37b0*/  FMUL.FTZ R9, R8, R39 ;  /* 0x0000002708097220 */ /* 0x000fe20000410000 */
[----:B------:R-:W-:Y:S02]  /*37c0*/  HADD2.F32 R33, -RZ, R33.H1_H1 ;  /* 0x30000021ff217230 */ /* 0x000fe40000004100 */
[-C--:B------:R-:W-:Y:S01]  /*37d0*/  FMUL.FTZ R40, R32, R34.reuse ;  /* 0x0000002220287220 */ /* 0x080fe20000410000 */
[-C--:B------:R-:W-:Y:S01]  /*37e0*/  FFMA.FTZ R8, R8, R35.reuse, -R41 ;  /* 0x0000002308087223 */ /* 0x080fe20000010829 */
[----:B------:R-:W-:Y:S01]  /*37f0*/  FFMA.FTZ R9, R14, R35, R9 ;  /* 0x000000230e097223 */ /* 0x000fe20000010009 */
[C---:B------:R-:W-:Y:S01]  /*3800*/  FMUL.FTZ R39, R15.reuse, R34 ;  /* 0x000000220f277220 */ /* 0x040fe20000410000 */
[----:B------:R-:W-:Y:S01]  /*3810*/  F2FP.F16.E4M3.UNPACK_B R14, R13.H1 ;  /* 0x0000000dff0e723e */ /* 0x000fe200030006ff */
[----:B------:R-:W-:Y:S01]  /*3820*/  FFMA.FTZ R41, R15, R33, -R40 ;  /* 0x000000210f297223 */ /* 0x000fe20000010828 */
[----:B------:R-:W-:Y:S01]  /*3830*/  F2FP.F16.E4M3.UNPACK_B R13, R13 ;  /* 0x0000000dff0d723e */ /* 0x000fe200020006ff */
[----:B------:R-:W-:Y:S01]  /*3840*/  FFMA.FTZ R44, R32, R33, R39 ;  /* 0x00000021202c7223 */ /* 0x000fe20000010027 */
[----:B------:R-:W-:-:S02]  /*3850*/  HADD2.F32 R34, -RZ, R43.H1_H1 ;  /* 0x3000002bff227230 */ /* 0x000fc40000004100 */
[--C-:B------:R-:W-:Y:S02]  /*3860*/  HADD2.F32 R15, -RZ, R14.reuse.H0_H0 ;  /* 0x2000000eff0f7230 */ /* 0x100fe40000004100 */
[----:B------:R-:W-:Y:S01]  /*3870*/  HADD2.F32 R32, -RZ, R14.H1_H1 ;  /* 0x3000000eff207230 */ /* 0x000fe20000004100 */
[----:B------:R-:W-:Y:S01]  /*3880*/  F2FP.SATFINITE.E4M3.F32.PACK_AB_MERGE_C R47, R44, R41, RZ ;  /* 0x000000292c2f723e */ /* 0x000fe200048070ff */
[----:B------:R-:W-:Y:S02]  /*3890*/  HADD2.F32 R14, -RZ, R13.H0_H0 ;  /* 0x2000000dff0e7230 */ /* 0x000fe40000004100 */
[-C--:B------:R-:W-:Y:S01]  /*38a0*/  FMUL.FTZ R39, R15, R34.reuse ;  /* 0x000000220f277220 */ /* 0x080fe20000410000 */
[----:B------:R-:W-:Y:S02]  /*38b0*/  HADD2.F32 R33, -RZ, R42.H1_H1 ;  /* 0x3000002aff217230 */ /* 0x000fe40000004100 */
[----:B------:R-:W-:Y:S01]  /*38c0*/  FMUL.FTZ R40, R32, R34 ;  /* 0x0000002220287220 */ /* 0x000fe20000410000 */
[----:B------:R-:W-:Y:S01]  /*38d0*/  HADD2.F32 R43, -RZ, R43.H0_H0 ;  /* 0x2000002bff2b7230 */ /* 0x000fe20000004100 */
[----:B------:R-:W-:Y:S01]  /*38e0*/  F2FP.SATFINITE.E4M3.F32.PACK_AB_MERGE_C R9, R9, R8, R47 ;  /* 0x000000080909723e */ /* 0x000fe2000480702f */
[----:B------:R-:W-:-:S02]  /*38f0*/  HADD2.F32 R13, -RZ, R13.H1_H1 ;  /* 0x3000000dff0d7230 */ /* 0x000fc40000004100 */
[-C--:B------:R-:W-:Y:S01]  /*3900*/  FFMA.FTZ R40, R15, R33.reuse, -R40 ;  /* 0x000000210f287223 */ /* 0x080fe20000010828 */
[----:B------:R-:W-:Y:S02]  /*3910*/  HADD2.F32 R42, -RZ, R42.H0_H0 ;  /* 0x2000002aff2a7230 */ /* 0x000fe40000004100 */
[----:B------:R-:W-:Y:S01]  /*3920*/  FFMA.FTZ R39, R32, R33, R39 ;  /* 0x0000002120277223 */ /* 0x000fe20000010027 */
[CC--:B------:R-:W-:Y:S01]  /*3930*/  FMUL.FTZ R34, R14.reuse, R43.reuse ;  /* 0x0000002b0e227220 */ /* 0x0c0fe20000410000 */
[----:B------:R-:W-:Y:S01]  /*3940*/  FMUL.FTZ R35, R13, R43 ;  /* 0x0000002b0d237220 */ /* 0x000fe20000410000 */
[----:B------:R-:W-:Y:S02]  /*3950*/  F2FP.F16.E4M3.UNPACK_B R33, R12 ;  /* 0x0000000cff21723e */ /* 0x000fe400020006ff */
[----:B------:R-:W-:Y:S01]  /*3960*/  F2FP.SATFINITE.E4M3.F32.PACK_AB_MERGE_C R46, R39, R40, RZ ;  /* 0x00000028272e723e */ /* 0x000fe200048070ff */
[-C--:B------:R-:W-:Y:S01]  /*3970*/  FFMA.FTZ R43, R14, R42.reuse, -R35 ;  /* 0x0000002a0e2b7223 */ /* 0x080fe20000010823 */
[----:B------:R-:W-:Y:S01]  /*3980*/  F2FP.F16.E4M3.UNPACK_B R14, R11.H1 ;  /* 0x0000000bff0e723e */ /* 0x000fe200030006ff */
[----:B------:R-:W-:Y:S01]  /*3990*/  FFMA.FTZ R42, R13, R42, R34 ;  /* 0x0000002a0d2a7223 */ /* 0x000fe20000010022 */
[----:B------:R-:W-:-:S02]  /*39a0*/  F2FP.F16.E4M3.UNPACK_B R39, R38.H1 ;  /* 0x00000026ff27723e */ /* 0x000fc400030006ff */
[----:B------:R-:W-:Y:S01]  /*39b0*/  F2FP.F16.E4M3.UNPACK_B R34, R12.H1 ;  /* 0x0000000cff22723e */ /* 0x000fe200030006ff */
[--C-:B------:R-:W-:Y:S01]  /*39c0*/  HADD2.F32 R32, -RZ, R14.reuse.H1_H1 ;  /* 0x3000000eff207230 */ /* 0x100fe20000004100 */
[----:B------:R-:W-:Y:S01]  /*39d0*/  F2FP.F16.E4M3.UNPACK_B R13, R10.H1 ;  /* 0x0000000aff0d723e */ /* 0x000fe200030006ff */
[----:B------:R-:W-:Y:S01]  /*39e0*/  HADD2.F32 R41, -RZ, R39.H1_H1 ;  /* 0x30000027ff297230 */ /* 0x000fe20000004100 */
[----:B------:R-:W-:Y:S01]  /*39f0*/  F2FP.F16.E4M3.UNPACK_B R38, R38 ;  /* 0x00000026ff26723e */ /* 0x000fe200020006ff */
[----:B------:R-:W-:Y:S01]  /*3a00*/  HADD2.F32 R15, -RZ, R14.H0_H0 ;  /* 0x2000000eff0f7230 */ /* 0x000fe20000004100 */
[----:B------:R-:W-:Y:S01]  /*3a10*/  F2FP.F16.E4M3.UNPACK_B R11, R11 ;  /* 0x0000000bff0b723e */ /* 0x000fe200020006ff */
[----:B------:R-:W-:Y:S02]  /*3a20*/  HADD2.F32 R35, -RZ, R34.H1_H1 ;  /* 0x30000022ff237230 */ /* 0x000fe40000004100 */
[----:B------:R-:W-:Y:S01]  /*3a30*/  FMUL.FTZ R12, R32, R41 ;  /* 0x00000029200c7220 */ /* 0x000fe20000410000 */
[----:B------:R-:W-:-:S02]  /*3a40*/  HADD2.F32 R14, -RZ, R13.H1_H1 ;  /* 0x3000000dff0e7230 */ /* 0x000fc40000004100 */
[C---:B------:R-:W-:Y:S01]  /*3a50*/  FMUL.FTZ R41, R15.reuse, R41 ;  /* 0x000000290f297220 */ /* 0x040fe20000410000 */
[----:B------:R-:W-:Y:S02]  /*3a60*/  HADD2.F32 R40, -RZ, R38.H1_H1 ;  /* 0x30000026ff287230 */ /* 0x000fe40000004100 */
[-C--:B------:R-:W-:Y:S01]  /*3a70*/  FFMA.FTZ R45, R15, R35.reuse, -R12 ;  /* 0x000000230f2d7223 */ /* 0x080fe2000001080c */
[----:B------:R-:W-:Y:S01]  /*3a80*/  HADD2.F32 R13, -RZ, R13.H0_H0 ;  /* 0x2000000dff0d7230 */ /* 0x000fe20000004100 */
[----:B------:R-:W-:Y:S01]  /*3a90*/  F2FP.F16.E4M3.UNPACK_B R10, R10 ;  /* 0x0000000aff0a723e */ /* 0x000fe200020006ff */
[----:B------:R-:W-:Y:S02]  /*3aa0*/  HADD2.F32 R12, -RZ, R33.H1_H1 ;  /* 0x30000021ff0c7230 */ /* 0x000fe40000004100 */
[-C--:B------:R-:W-:Y:S01]  /*3ab0*/  FMUL.FTZ R44, R14, R40.reuse ;  /* 0x000000280e2c7220 */ /* 0x080fe20000410000 */
[----:B------:R-:W-:Y:S02]  /*3ac0*/  HADD2.F32 R39, -RZ, R39.H0_H0 ;  /* 0x20000027ff277230 */ /* 0x000fe40000004100 */
[C---:B------:R-:W-:Y:S01]  /*3ad0*/  FMUL.FTZ R15, R13.reuse, R40 ;  /* 0x000000280d0f7220 */ /* 0x040fe20000410000 */
[----:B------:R-:W-:Y:S01]  /*3ae0*/  FFMA.FTZ R40, R32, R35, R41 ;  /* 0x0000002320287223 */ /* 0x000fe20000010029 */
[----:B------:R-:W-:Y:S01]  /*3af0*/  FFMA.FTZ R44, R13, R12, -R44 ;  /* 0x0000000c0d2c7223 */ /* 0x000fe2000001082c */
[----:B------:R-:W-:-:S02]  /*3b00*/  HADD2.F32 R13, -RZ, R11.H1_H1 ;  /* 0x3000000bff0d7230 */ /* 0x000fc40000004100 */
[----:B------:R-:W-:Y:S01]  /*3b10*/  FFMA.FTZ R35, R14, R12, R15 ;  /* 0x0000000c0e237223 */ /* 0x000fe2000001000f */
[----:B------:R-:W-:Y:S01]  /*3b20*/  HADD2.F32 R12, -RZ, R11.H0_H0 ;  /* 0x2000000bff0c7230 */ /* 0x000fe20000004100 */
[----:B------:R-:W-:Y:S01]  /*3b30*/  F2FP.SATFINITE.E4M3.F32.PACK_AB_MERGE_C R40, R40, R45, RZ ;  /* 0x0000002d2828723e */ /* 0x000fe200048070ff */
[--C-:B------:R-:W-:Y:S02]  /*3b40*/  HADD2.F32 R11, -RZ, R10.reuse.H0_H0 ;  /* 0x2000000aff0b7230 */ /* 0x100fe40000004100 */
[-C--:B------:R-:W-:Y:S01]  /*3b50*/  FMUL.FTZ R41, R13, R39.reuse ;  /* 0x000000270d297220 */ /* 0x080fe20000410000 */
[----:B------:R-:W-:Y:S02]  /*3b60*/  HADD2.F32 R10, -RZ, R10.H1_H1 ;  /* 0x3000000aff0a7230 */ /* 0x000fe40000004100 */
[----:B------:R-:W-:Y:S01]  /*3b70*/  FMUL.FTZ R32, R12, R39 ;  /* 0x000000270c207220 */ /* 0x000fe20000410000 */
[----:B------:R-:W-:Y:S01]  /*3b80*/  HADD2.F32 R38, -RZ, R38.H0_H0 ;  /* 0x20000026ff267230 */ /* 0x000fe20000004100 */
[----:B------:R-:W-:Y:S01]  /*3b90*/  F2FP.SATFINITE.E4M3.F32.PACK_AB_MERGE_C R35, R35, R44, RZ ;  /* 0x0000002c2323723e */ /* 0x000fe200048070ff */
[----:B------:R-:W-:Y:S01]  /*3ba0*/  HADD2.F32 R34, -RZ, R34.H0_H0 ;  /* 0x20000022ff227230 */ /* 0x000fe20000004100 */
[----:B------:R-:W-:Y:S01]  /*3bb0*/  F2FP.SATFINITE.E4M3.F32.PACK_AB_MERGE_C R8, R42, R43, R46 ;  /* 0x0000002b2a08723e */ /* 0x000fe2000480702e */
[----:B------:R-:W-:-:S02]  /*3bc0*/  HADD2.F32 R33, -RZ, R33.H0_H0 ;  /* 0x20000021ff217230 */ /* 0x000fc40000004100 */
[-C--:B------:R-:W-:Y:S01]  /*3bd0*/  FMUL.FTZ R14, R10, R38.reuse ;  /* 0x000000260a0e7220 */ /* 0x080fe20000410000 */
[----:B------:R-:W-:Y:S01]  /*3be0*/  FMUL.FTZ R15, R11, R38 ;  /* 0x000000260b0f7220 */ /* 0x000fe20000410000 */
[-C--:B------:R-:W-:Y:S01]  /*3bf0*/  FFMA.FTZ R41, R12, R34.reuse, -R41 ;  /* 0x000000220c297223 */ /* 0x080fe20000010829 */
[----:B------:R-:W-:Y:S01]  /*3c00*/  FFMA.FTZ R32, R13, R34, R32 ;  /* 0x000000220d207223 */ /* 0x000fe20000010020 */
[-C--:B------:R-:W-:Y:S01]  /*3c10*/  FFMA.FTZ R14, R11, R33.reuse, -R14 ;  /* 0x000000210b0e7223 */ /* 0x080fe2000001080e */
[----:B------:R-:W-:-:S03]  /*3c20*/  FFMA.FTZ R15, R10, R33, R15 ;  /* 0x000000210a0f7223 */ /* 0x000fc6000001000f */
[----:B------:R-:W-:Y:S02]  /*3c30*/  F2FP.SATFINITE.E4M3.F32.PACK_AB_MERGE_C R11, R32, R41, R40 ;  /* 0x00000029200b723e */ /* 0x000fe40004807028 */
[----:B------:R-:W-:-:S07]  /*3c40*/  F2FP.SATFINITE.E4M3.F32.PACK_AB_MERGE_C R10, R15, R14, R35 ;  /* 0x0000000e0f0a723e */ /* 0x000fce0004807023 */
.L_x_312:
[----:B------:R-:W-:Y:S05]  /*3c50*/  BSYNC B1 ;  /* 0x0000000000017941 */ /* 0x000fea0003800000 */
.L_x_311:
[----:B--2---:R3:W-:Y:S01]  /*3c60*/  STG.E.128 desc[UR40][R36.64+0x40], R8 ;  /* 0x0000400824007986 */ /* 0x0047e2000c101d28 */
[----:B------:R-:W-:Y:S05]  /*3c70*/  BRA `(.L_x_302) ;  /* 0x0000002000e47947 */ /* 0x000fea0003800000 */
.L_x_296:
[----:B------:R-:W-:Y:S01]  /*3c80*/  ISETP.GE.AND P4, PT, R152, R91, PT ;  /* 0x0000005b9800720c */ /* 0x000fe20003f86270 */
[----:B------:R-:W-:Y:S01]  /*3c90*/  BSSY B1, `(.L_x_313) ;  /* 0x000001a000017945 */ /* 0x000fe20003800000 */
        /* <DEDUP_REMOVED lines=8> */
[----:B------:R-:W-:Y:S06]  /*3d20*/  @P4 BRA `(.L_x_314) ;  /* 0x0000000000404947 */ /* 0x000fec0003800000 */
[----:B------:R-:W-:Y:S01]  /*3d30*/  ULDC.64 UR4, c[0x0][0x3c8] ;  /* 0x0000f20000047ab9 */ /* 0x000fe20000000a00 */
[----:B------:R-:W-:Y:S01]  /*3d40*/  ULDC.64 UR6, c[0x0][0x3e0] ;  /* 0x0000f80000067ab9 */ /* 0x000fe20000000a00 */
[----:B------:R-:W-:Y:S02]  /*3d50*/  IADD3 R44, P3, P5, R54, UR4, R44 ;  /* 0x00000004362c7c10 */ /* 0x000fe4000fd7e02c */
[----:B------:R-:W-:Y:S02]  /*3d60*/  CS2R R10, SRZ ;  /* 0x00000000000a7805 */ /* 0x000fe4000001ff00 */
[----:B------:R-:W-:Y:S02]  /*3d70*/  CS2R R8, SRZ ;  /* 0x0000000000087805 */ /* 0x000fe4000001ff00 */
[----:B------:R-:W-:Y:S02]  /*3d80*/  CS2R R34, SRZ ;  /* 0x0000000000227805 */ /* 0x000fe4000001ff00 */
[----:B------:R-:W-:-:S02]  /*3d90*/  IADD3.X R45, R21, UR5, R46, P3, P5 ;  /* 0x00000005152d7c10 */ /* 0x000fc40009fea42e */
[----:B------:R-:W-:Y:S02]  /*3da0*/  CS2R R32, SRZ ;  /* 0x0000000000207805 */ /* 0x000fe4000001ff00 */
[----:B------:R-:W-:-:S04]  /*3db0*/  IADD3 R42, P3, P5, R50, UR6, R42 ;  /* 0x00000006322a7c10 */ /* 0x000fc8000fd7e02a */
[----:B------:R-:W-:Y:S02]  /*3dc0*/  IADD3.X R43, R5, UR7, R47, P3, P5 ;  /* 0x00000007052b7c10 */ /* 0x000fe40009fea42f */
[-C--:B------:R-:W-:Y:S02]  /*3dd0*/  ISETP.GE.AND P3, PT, R22, R93.reuse, PT ;  /* 0x0000005d1600720c */ /* 0x080fe40003f66270 */
[----:B------:R-:W-:-:S11]  /*3de0*/  ISETP.GE.AND P5, PT, R156, R93, PT ;  /* 0x0000005d9c00720c */ /* 0x000fd60003fa6270 */
[----:B------:R0:W5:Y:S04]  /*3df0*/  @!P3 LDG.E.128 R12, desc[UR40][R44.64] ;  /* 0x000000282c0cb981 */ /* 0x000168000c1e1d00 */
[----:B------:R0:W5:Y:S04]  /*3e00*/  @!P5 LDG.E.128 R8, desc[UR40][R44.64+0x20] ;  /* 0x000020282c08d981 */ /* 0x000168000c1e1d00 */
[----:B------:R0:W5:Y:S04]  /*3e10*/  @!P3 LDG.E.128 R36, desc[UR40][R42.64] ;  /* 0x000000282a24b981 */ /* 0x000168000c1e1d00 */
[----:B------:R0:W5:Y:S02]  /*3e20*/  @!P5 LDG.E.128 R32, desc[UR40][R42.64+0x20] ;  /* 0x000020282a20d981 */ /* 0x000164000c1e1d00 */
.L_x_314:
[----:B------:R-:W-:Y:S05]  /*3e30*/  BSYNC B1 ;  /* 0x0000000000017941 */ /* 0x000fea0003800000 */
.L_x_313:
[----:B------:R-:W-:Y:S01]  /*3e40*/  ISETP.NE.AND P3, PT, R155, 0x3, PT ;  /* 0x000000039b00780c */ /* 0x000fe20003f65270 */
[----:B-----5:R-:W-:Y:S01]  /*3e50*/  IMAD.MOV.U32 R94, RZ, RZ, R10 ;  /* 0x000000ffff5e7224 */ /* 0x020fe200078e000a */
[----:B------:R-:W-:Y:S01]  /*3e60*/  MOV R102, R14 ;  /* 0x0000000e00667202 */ /* 0x000fe20000000f00 */
[----:B------:R-:W-:Y:S02]  /*3e70*/  IMAD.MOV.U32 R95, RZ, RZ, R8 ;  /* 0x000000ffff5f7224 */ /* 0x000fe400078e0008 */
[----:B------:R-:W-:Y:S02]  /*3e80*/  IMAD.MOV.U32 R104, RZ, RZ, R12 ;  /* 0x000000ffff687224 */ /* 0x000fe400078e000c */
[----:B------:R-:W-:Y:S02]  /*3e90*/  IMAD.MOV.U32 R96, RZ, RZ, R34 ;  /* 0x000000ffff607224 */ /* 0x000fe400078e0022 */
[----:B------:R-:W-:Y:S02]  /*3ea0*/  IMAD.MOV.U32 R97, RZ, RZ, R32 ;  /* 0x000000ffff617224 */ /* 0x000fe400078e0020 */
[----:B------:R-:W-:-:S02]  /*3eb0*/  IMAD.MOV.U32 R101, RZ, RZ, R38 ;  /* 0x000000ffff657224 */ /* 0x000fc400078e0026 */
[----:B------:R-:W-:Y:S01]  /*3ec0*/  IMAD.MOV.U32 R103, RZ, RZ, R36 ;  /* 0x000000ffff677224 */ /* 0x000fe200078e0024 */
[----:B------:R-:W-:Y:S06]  /*3ed0*/  @!P3 BRA `(.L_x_315) ;  /* 0x000000000004b947 */ /* 0x000fec0003800000 */
[----:B------:R-:W-:Y:S01]  /*3ee0*/  BPT.TRAP 0x1 ;  /* 0x000000040000795c */ /* 0x000fe20000300000 */
.L_x_315:
[----:B------:R-:W-:Y:S01]  /*3ef0*/  IMAD R89, R19, 0x8, R18 ;  /* 0x0000000813597824 */ /* 0x000fe200078e0212 */
[----:B------:R-:W-:Y:S01]  /*3f00*/  SHF.L.U32 R92, R153, 0x1f, RZ ;  /* 0x0000001f995c7819 */ /* 0x000fe200000006ff */
[----:B------:R-:W-:Y:S03]  /*3f10*/  BSSY B1, `(.L_x_316) ;  /* 0x0000003000017945 */ /* 0x000fe60003800000 */
[----:B------:R-:W1:Y:S02]  /*3f20*/  SYNCS.PHASECHK.TRANS64.TRYWAIT P5, [R89+URZ+0x19c90], R92 ;  /* 0x019c905c590075a7 */ /* 0x000e6400080a017f */
[----:B-1----:R-:W-:Y:S05]  /*3f30*/  @!P5 BRA `(.L_x_317) ;  /* 0x000001440094d947 */ /* 0x002fea0003800000 */
.L_x_541:
[----:B------:R-:W-:Y:S05]  /*3f40*/  BSYNC B1 ;  /* 0x0000000000017941 */ /* 0x000fea0003800000 */
.L_x_316:
[----:B------:R-:W-:Y:S05]  /*3f50*/  @P4 BRA `(.L_x_302) ;  /* 0x00000020002c4947 */ /* 0x000fea0003800000 */
[----:B------:R-:W2:Y:S01]  /*3f60*/  LDC R98, c[0x0][0x2e4] ;  /* 0x0000b900ff627b82 */ /* 0x000ea20000000800 */
[----:B------:R-:W-:Y:S01]  /*3f70*/  ISETP.NE.AND P4, PT, R62, RZ, PT ;  /* 0x000000ff3e00720c */ /* 0x000fe20003f85270 */
[----:B------:R-:W-:Y:S01]  /*3f80*/  ULDC.64 UR4, c[0x0][0x2f0] ;  /* 0x0000bc0000047ab9 */ /* 0x000fe20000000a00 */
[----:B0-----:R-:W-:Y:S01]  /*3f90*/  SHF.R.S32.HI R42, RZ, 0x1f, R152 ;  /* 0x0000001fff2a7819 */ /* 0x001fe20000011498 */
[----:B------:R-:W-:Y:S01]  /*3fa0*/  IMAD.MOV.U32 R80, RZ, RZ, R40 ;  /* 0x000000ffff507224 */ /* 0x000fe200078e0028 */
[----:B------:R-:W-:Y:S03]  /*3fb0*/  BSSY B1, `(.L_x_318) ;  /* 0x00000f9000017945 */ /* 0x000fe60003800000 */
[----:B------:R-:W-:Y:S02]  /*3fc0*/  IMAD R41, R42, UR4, RZ ;  /* 0x000000042a297c24 */ /* 0x000fe4000f8e02ff */
[----:B------:R-:W-:-:S04]  /*3fd0*/  IMAD.WIDE.U32 R80, R152, UR4, R80 ;  /* 0x0000000498507c25 */ /* 0x000fc8000f8e0050 */
[----:B------:R-:W-:-:S04]  /*3fe0*/  IMAD R41, R152, UR5, R41 ;  /* 0x0000000598297c24 */ /* 0x000fc8000f8e0229 */
[----:B------:R-:W-:Y:S02]  /*3ff0*/  IMAD.IADD R99, R41, 0x1, R81 ;  /* 0x0000000129637824 */ /* 0x000fe400078e0251 */
[----:B--2---:R-:W-:Y:S01]  /*4000*/  IMAD.IADD R100, R98, 0x1, -R63 ;  /* 0x0000000162647824 */ /* 0x004fe200078e0a3f */
[----:B------:R-:W-:Y:S06]  /*4010*/  @!P4 BRA `(.L_x_319) ;  /* 0x0000000c00c8c947 */ /* 0x000fec0003800000 */
[----:B------:R-:W2:Y:S04]  /*4020*/  LDL R46, [R1] ;  /* 0x00000000012e7983 */ /* 0x000ea80000100800 */
[----:B------:R-:W3:Y:S04]  /*4030*/  LDL R45, [R1+0x4c] ;  /* 0x00004c00012d7983 */ /* 0x000ee80000100800 */
[----:B------:R-:W4:Y:S01]  /*4040*/  LDL R43, [R1+0x4] ;  /* 0x00000400012b7983 */ /* 0x000f220000100800 */
[----:B------:R-:W-:Y:S01]  /*4050*/  SEL R40, R63, R100, !P0 ;  /* 0x000000643f287207 */ /* 0x000fe20004000000 */
[----:B------:R-:W-:Y:S01]  /*4060*/  BSSY B2, `(.L_x_320) ;  /* 0x00000eb000027945 */ /* 0x000fe20003800000 */
[----:B------:R-:W-:-:S02]  /*4070*/  IADD3 R87, P4, P5, R60, R80, R20 ;  /* 0x000000503c577210 */ /* 0x000fc40007d9e014 */
[----:B------:R-:W-:Y:S02]  /*4080*/  SHF.R.S32.HI R41, RZ, 0x1f, R40 ;  /* 0x0000001fff297819 */ /* 0x000fe40000011428 */
[----:B------:R-:W-:Y:S02]  /*4090*/  IADD3.X R44, R82, R99, R4, P4, P5 ;  /* 0x00000063522c7210 */ /* 0x000fe400027ea404 */
[----:B------:R-:W-:-:S04]  /*40a0*/  LEA.HI R41, R41, R40, RZ, 0x5 ;  /* 0x0000002829297211 */ /* 0x000fc800078f28ff */
[----:B------:R-:W-:-:S04]  /*40b0*/  SHF.R.S32.HI R40, RZ, 0x5, R41 ;  /* 0x00000005ff287819 */ /* 0x000fc80000011429 */
[----:B------:R-:W-:-:S05]  /*40c0*/  LEA.HI.SX32 R40, R75, R40, 0x1c ;  /* 0x000000284b287211 */ /* 0x000fca00078fe2ff */
[C---:B------:R-:W-:Y:S01]  /*40d0*/  IMAD.SHL.U32 R41, R40.reuse, 0x10, RZ ;  /* 0x0000001028297824 */ /* 0x040fe200078e00ff */
[----:B------:R-:W-:-:S04]  /*40e0*/  LEA.HI R40, R40, R40, RZ, 0x1 ;  /* 0x0000002828287211 */ /* 0x000fc800078f08ff */
[----:B------:R-:W-:Y:S01]  /*40f0*/  ISETP.GE.AND P4, PT, R41, R98, PT ;  /* 0x000000622900720c */ /* 0x000fe20003f86270 */
[----:B------:R-:W-:-:S05]  /*4100*/  IMAD.SHL.U32 R40, R40, 0x800, RZ ;  /* 0x0000080028287824 */ /* 0x000fca00078e00ff */
[----:B------:R-:W-:-:S07]  /*4110*/  LOP3.LUT R40, R40, 0xfffff000, RZ, 0xc0, !PT ;  /* 0xfffff00028287812 */ /* 0x000fce00078ec0ff */
[--C-:B------:R-:W-:Y:S02]  /*4120*/  @!P4 SHF.R.S32.HI R42, RZ, 0x1f, R41.reuse ;  /* 0x0000001fff2ac819 */ /* 0x100fe40000011429 */
[----:B------:R-:W-:-:S04]  /*4130*/  @!P4 IADD3 R85, P5, P6, R60, R80, R41 ;  /* 0x000000503c55c210 */ /* 0x000fc80007ebe029 */
[----:B------:R-:W-:Y:S02]  /*4140*/  @!P4 IADD3.X R42, R82, R99, R42, P5, P6 ;  /* 0x00000063522ac210 */ /* 0x000fe40002fec42a */
[----:B------:R-:W-:-:S05]  /*4150*/  IADD3 R86, P5, R87, R78, RZ ;  /* 0x0000004e57567210 */ /* 0x000fca0007fbe0ff */
[----:B------:R-:W-:Y:S01]  /*4160*/  IMAD.X R87, R44, 0x1, R79, P5 ;  /* 0x000000012c577824 */ /* 0x000fe200028e064f */
[----:B------:R-:W-:-:S05]  /*4170*/  @!P4 IADD3 R84, P5, R85, R78, RZ ;  /* 0x0000004e5554c210 */ /* 0x000fca0007fbe0ff */
[----:B------:R-:W-:Y:S01]  /*4180*/  @!P4 IMAD.X R85, R42, 0x1, R79, P5 ;  /* 0x000000012a55c824 */ /* 0x000fe200028e064f */
[----:B------:R-:W-:Y:S02]  /*4190*/  ISETP.GE.AND P5, PT, R22, R93, PT ;  /* 0x0000005d1600720c */ /* 0x000fe40003fa6270 */
[----:B--2---:R-:W-:-:S04]  /*41a0*/  LOP3.LUT R41, R46, 0x10, R41, 0xf8, !PT ;  /* 0x000000102e297812 */ /* 0x004fc800078ef829 */
[----:B---3--:R-:W-:-:S04]  /*41b0*/  LOP3.LUT R41, R41, R45, RZ, 0x3c, !PT ;  /* 0x0000002d29297212 */ /* 0x008fc800078e3cff */
[----:B----4-:R-:W-:Y:S01]  /*41c0*/  IADD3 R40, R41, R40, R43 ;  /* 0x0000002829287210 */ /* 0x010fe20007ffe02b */
[----:B------:R-:W-:-:S04]  /*41d0*/  IMAD R41, R19, 0x3000, R73 ;  /* 0x0000300013297824 */ /* 0x000fc800078e0249 */
[----:B------:R-:W-:Y:S02]  /*41e0*/  IMAD R43, R19, 0x3000, R40 ;  /* 0x00003000132b7824 */ /* 0x000fe400078e0228 */
[C---:B------:R-:W-:Y:S02]  /*41f0*/  IMAD.IADD R41, R18.reuse, 0x1, R41 ;  /* 0x0000000112297824 */ /* 0x040fe400078e0229 */
[----:B------:R-:W-:-:S04]  /*4200*/  IMAD.IADD R44, R18, 0x1, R43 ;  /* 0x00000001122c7824 */ /* 0x000fc800078e022b */
[----:B------:R-:W0:Y:S04]  /*4210*/  LDS.128 R40, [R41+0x13800] ;  /* 0x0138000029287984 */ /* 0x000e280000000c00 */
[----:B------:R-:W2:Y:S01]  /*4220*/  LDS.128 R44, [R44+0x13800] ;  /* 0x013800002c2c7984 */ /* 0x000ea20000000c00 */
[----:B------:R-:W-:Y:S05]  /*4230*/  @P5 BRA `(.L_x_321) ;  /* 0x0000000c00345947 */ /* 0x000fea0003800000 */
[----:B------:R-:W-:Y:S02]  /*4240*/  SHF.R.U32.HI R38, RZ, 0x8, R15 ;  /* 0x00000008ff267819 */ /* 0x000fe4000001160f */
[----:B------:R-:W-:Y:S02]  /*4250*/  SHF.R.U32.HI R109, RZ, 0x8, R39 ;  /* 0x00000008ff6d7819 */ /* 0x000fe40000011627 */
[----:B------:R-:W-:Y:S01]  /*4260*/  SHF.R.U32.HI R108, RZ, 0x8, R13 ;  /* 0x00000008ff6c7819 */ /* 0x000fe2000001160d */
[----:B------:R-:W-:Y:S01]  /*4270*/  IMAD.SHL.U32 R107, R38, 0x100, RZ ;  /* 0x00000100266b7824 */ /* 0x000fe200078e00ff */
[----:B------:R-:W-:Y:S01]  /*4280*/  SHF.R.U32.HI R12, RZ, 0x10, R15 ;  /* 0x00000010ff0c7819 */ /* 0x000fe2000001160f */
[----:B------:R-:W-:Y:S01]  /*4290*/  IMAD.SHL.U32 R38, R109, 0x100, RZ ;  /* 0x000001006d267824 */ /* 0x000fe200078e00ff */
[----:B------:R-:W-:Y:S02]  /*42a0*/  LOP3.LUT R36, R15, 0xff0000ff, RZ, 0xc0, !PT ;  /* 0xff0000ff0f247812 */ /* 0x000fe400078ec0ff */
[----:B------:R-:W-:Y:S01]  /*42b0*/  SHF.R.U32.HI R14, RZ, 0x10, R13 ;  /* 0x00000010ff0e7819 */ /* 0x000fe2000001160d */
[----:B------:R-:W-:Y:S01]  /*42c0*/  IMAD.U32 R12, R12, 0x10000, RZ ;  /* 0x000100000c0c7824 */ /* 0x000fe200078e00ff */
[----:B------:R-:W-:-:S02]  /*42d0*/  SHF.R.U32.HI R15, RZ, 0x10, R39 ;  /* 0x00000010ff0f7819 */ /* 0x000fc40000011627 */
[--C-:B------:R-:W-:Y:S01]  /*42e0*/  SHF.R.U32.HI R106, RZ, 0x8, R37.reuse ;  /* 0x00000008ff6a7819 */ /* 0x100fe20000011625 */
[----:B------:R-:W-:Y:S01]  /*42f0*/  IMAD.U32 R14, R14, 0x10000, RZ ;  /* 0x000100000e0e7824 */ /* 0x000fe200078e00ff */
[----:B------:R-:W-:Y:S01]  /*4300*/  LOP3.LUT R39, R39, 0xff0000ff, RZ, 0xc0, !PT ;  /* 0xff0000ff27277812 */ /* 0x000fe200078ec0ff */
[----:B------:R-:W-:Y:S01]  /*4310*/  IMAD.U32 R110, R15, 0x10000, RZ ;  /* 0x000100000f6e7824 */ /* 0x000fe200078e00ff */
[----:B------:R-:W-:Y:S01]  /*4320*/  LOP3.LUT R105, R13, 0xff0000ff, RZ, 0xc0, !PT ;  /* 0xff0000ff0d697812 */ /* 0x000fe200078ec0ff */
[----:B------:R-:W-:Y:S01]  /*4330*/  IMAD.SHL.U32 R106, R106, 0x100, RZ ;  /* 0x000001006a6a7824 */ /* 0x000fe200078e00ff */
[----:B------:R-:W-:Y:S02]  /*4340*/  SHF.L.U32 R108, R108, 0x8, RZ ;  /* 0x000000086c6c7819 */ /* 0x000fe400000006ff */
[----:B------:R-:W-:Y:S02]  /*4350*/  LOP3.LUT R111, R39, 0xff00, R38, 0xf8, !PT ;  /* 0x0000ff00276f7812 */ /* 0x000fe400078ef826 */
[----:B------:R-:W-:-:S02]  /*4360*/  SHF.R.U32.HI R13, RZ, 0x10, R37 ;  /* 0x00000010ff0d7819 */ /* 0x000fc40000011625 */
[----:B------:R-:W-:Y:S02]  /*4370*/  LOP3.LUT R105, R105, 0xff00, R108, 0xf8, !PT ;  /* 0x0000ff0069697812 */ /* 0x000fe400078ef86c */
[----:B------:R-:W-:Y:S01]  /*4380*/  LOP3.LUT R107, R36, 0xff00, R107, 0xf8, !PT ;  /* 0x0000ff00246b7812 */ /* 0x000fe200078ef86b */
[----:B------:R-:W-:Y:S01]  /*4390*/  IMAD.U32 R13, R13, 0x10000, RZ ;  /* 0x000100000d0d7824 */ /* 0x000fe200078e00ff */
[----:B------:R-:W-:Y:S02]  /*43a0*/  F2FP.F16.E4M3.UNPACK_B R109, R103.H1 ;  /* 0x00000067ff6d723e */ /* 0x000fe400030006ff */
[----:B--2---:R-:W-:Y:S02]  /*43b0*/  F2FP.F16.E4M3.UNPACK_B R38, R44.H1 ;  /* 0x0000002cff26723e */ /* 0x004fe400030006ff */
[----:B------:R-:W-:Y:S02]  /*43c0*/  LOP3.LUT R37, R37, 0xff0000ff, RZ, 0xc0, !PT ;  /* 0xff0000ff25257812 */ /* 0x000fe400078ec0ff */
[----:B0-----:R-:W-:Y:S01]  /*43d0*/  F2FP.F16.E4M3.UNPACK_B R39, R40.H1 ;  /* 0x00000028ff27723e */ /* 0x001fe200030006ff */
[----:B------:R-:W-:Y:S01]  /*43e0*/  HADD2.F32 R36, -RZ, R38.H0_H0 ;  /* 0x20000026ff247230 */ /* 0x000fe20000004100 */
[----:B------:R-:W-:-:S02]  /*43f0*/  LOP3.LUT R14, R105, 0xff0000, R14, 0xf8, !PT ;  /* 0x00ff0000690e7812 */ /* 0x000fc400078ef80e */
[----:B------:R-:W-:Y:S01]  /*4400*/  LOP3.LUT R12, R107, 0xff0000, R12, 0xf8, !PT ;  /* 0x00ff00006b0c7812 */ /* 0x000fe200078ef80c */
[----:B------:R-:W-:Y:S01]  /*4410*/  HADD2.F32 R107, -RZ, R109.H0_H0 ;  /* 0x2000006dff6b7230 */ /* 0x000fe20000004100 */
[----:B------:R-:W-:Y:S01]  /*4420*/  LOP3.LUT R108, R37, 0xff00, R106, 0xf8, !PT ;  /* 0x0000ff00256c7812 */ /* 0x000fe200078ef86a */
[--C-:B------:R-:W-:Y:S01]  /*4430*/  HADD2.F32 R37, -RZ, R39.reuse.H0_H0 ;  /* 0x20000027ff257230 */ /* 0x100fe20000004100 */
[----:B------:R-:W-:Y:S01]  /*4440*/  F2FP.F16.E4M3.UNPACK_B R105, R104.H1 ;  /* 0x00000068ff69723e */ /* 0x000fe200030006ff */
[----:B------:R-:W-:Y:S02]  /*4450*/  HADD2.F32 R39, -RZ, R39.H1_H1 ;  /* 0x30000027ff277230 */ /* 0x000fe40000004100 */
[-C--:B------:R-:W-:Y:S01]  /*4460*/  FMUL.FTZ R112, R36, R107.reuse ;  /* 0x0000006b24707220 */ /* 0x080fe20000410000 */
[----:B------:R-:W-:Y:S01]  /*4470*/  LOP3.LUT R15, R108, 0xff0000, R13, 0xf8, !PT ;  /* 0x00ff00006c0f7812 */ /* 0x000fe200078ef80d */
[----:B------:R-:W-:Y:S01]  /*4480*/  FMUL.FTZ R107, R37, R107 ;  /* 0x0000006b256b7220 */ /* 0x000fe20000410000 */
[--C-:B------:R-:W-:Y:S01]  /*4490*/  HADD2.F32 R106, -RZ, R105.reuse.H0_H0 ;  /* 0x20000069ff6a7230 */ /* 0x100fe20000004100 */
[----:B------:R-:W-:Y:S01]  /*44a0*/  LOP3.LUT R13, R111, 0xff0000, R110, 0xf8, !PT ;  /* 0x00ff00006f0d7812 */ /* 0x000fe200078ef86e */
[----:B------:R-:W-:Y:S01]  /*44b0*/  HADD2.F32 R108, -RZ, R105.H1_H1 ;  /* 0x30000069ff6c7230 */ /* 0x000fe20000004100 */
[----:B------:R-:W-:Y:S01]  /*44c0*/  F2FP.F16.E4M3.UNPACK_B R105, R103 ;  /* 0x00000067ff69723e */ /* 0x000fe200020006ff */
[----:B------:R-:W-:-:S02]  /*44d0*/  HADD2.F32 R110, -RZ, R109.H1_H1 ;  /* 0x3000006dff6e7230 */ /* 0x000fc40000004100 */
[-C--:B------:R-:W-:Y:S01]  /*44e0*/  FFMA.FTZ R37, R37, R106.reuse, -R112 ;  /* 0x0000006a25257223 */ /* 0x080fe20000010870 */
[----:B------:R-:W-:Y:S01]  /*44f0*/  FFMA.FTZ R36, R36, R106, R107 ;  /* 0x0000006a24247223 */ /* 0x000fe2000001006b */
[----:B------:R-:W-:Y:S01]  /*4500*/  F2FP.F16.E4M3.UNPACK_B R103, R44 ;  /* 0x0000002cff67723e */ /* 0x000fe200020006ff */
[----:B------:R-:W-:Y:S01]  /*4510*/  HADD2.F32 R111, -RZ, R105.H0_H0 ;  /* 0x20000069ff6f7230 */ /* 0x000fe20000004100 */
[----:B------:R-:W-:Y:S01]  /*4520*/  F2FP.F16.E4M3.UNPACK_B R106, R40 ;  /* 0x00000028ff6a723e */ /* 0x000fe200020006ff */
[----:B------:R-:W-:Y:S01]  /*4530*/  FMUL.FTZ R115, R39, R110 ;  /* 0x0000006e27737220 */ /* 0x000fe20000410000 */
[----:B------:R-:W-:Y:S01]  /*4540*/  F2FP.F16.E4M3.UNPACK_B R107, R104 ;  /* 0x00000068ff6b723e */ /* 0x000fe200020006ff */
[----:B------:R-:W-:Y:S01]  /*4550*/  HADD2.F32 R44, -RZ, R103.H0_H0 ;  /* 0x20000067ff2c7230 */ /* 0x000fe20000004100 */
[----:B------:R-:W-:Y:S01]  /*4560*/  F2FP.F16.E4M3.UNPACK_B R112, R101.H1 ;  /* 0x00000065ff70723e */ /* 0x000fe200030006ff */
[----:B------:R-:W-:Y:S02]  /*4570*/  HADD2.F32 R104, -RZ, R38.H1_H1 ;  /* 0x30000026ff687230 */ /* 0x000fe40000004100 */
[----:B------:R-:W-:-:S02]  /*4580*/  HADD2.F32 R40, -RZ, R106.H0_H0 ;  /* 0x2000006aff287230 */ /* 0x000fc40000004100 */
[-C--:B------:R-:W-:Y:S01]  /*4590*/  FMUL.FTZ R113, R44, R111.reuse ;  /* 0x0000006f2c717220 */ /* 0x080fe20000410000 */
[----:B------:R-:W-:Y:S02]  /*45a0*/  HADD2.F32 R109, -RZ, R107.H0_H0 ;  /* 0x2000006bff6d7230 */ /* 0x000fe40000004100 */
[----:B------:R-:W-:Y:S01]  /*45b0*/  FMUL.FTZ R38, R104, R110 ;  /* 0x0000006e68267220 */ /* 0x000fe20000410000 */
[----:B------:R-:W-:Y:S02]  /*45c0*/  HADD2.F32 R105, -RZ, R105.H1_H1 ;  /* 0x30000069ff697230 */ /* 0x000fe40000004100 */
[C---:B------:R-:W-:Y:S01]  /*45d0*/  FMUL.FTZ R111, R40.reuse, R111 ;  /* 0x0000006f286f7220 */ /* 0x040fe20000410000 */
[----:B------:R-:W-:Y:S02]  /*45e0*/  HADD2.F32 R106, -RZ, R106.H1_H1 ;  /* 0x3000006aff6a7230 */ /* 0x000fe40000004100 */
[-C--:B------:R-:W-:Y:S01]  /*45f0*/  FFMA.FTZ R38, R39, R108.reuse, -R38 ;  /* 0x0000006c27267223 */ /* 0x080fe20000010826 */
[-C--:B------:R-:W-:Y:S01]  /*4600*/  FFMA.FTZ R40, R40, R109.reuse, -R113 ;  /* 0x0000006d28287223 */ /* 0x080fe20000010871 */
[----:B------:R-:W-:Y:S01]  /*4610*/  FFMA.FTZ R44, R44, R109, R111 ;  /* 0x0000006d2c2c7223 */ /* 0x000fe2000001006f */
[----:B------:R-:W-:Y:S01]  /*4620*/  FFMA.FTZ R39, R104, R108, R115 ;  /* 0x0000006c68277223 */ /* 0x000fe20000010073 */
[----:B------:R-:W-:Y:S01]  /*4630*/  HADD2.F32 R103, -RZ, R103.H1_H1 ;  /* 0x30000067ff677230 */ /* 0x000fe20000004100 */
[----:B------:R-:W-:Y:S01]  /*4640*/  F2FP.F16.E4M3.UNPACK_B R109, R46.H1 ;  /* 0x0000002eff6d723e */ /* 0x000fe200030006ff */
[----:B------:R-:W-:Y:S01]  /*4650*/  HADD2.F32 R111, -RZ, R107.H1_H1 ;  /* 0x3000006bff6f7230 */ /* 0x000fe20000004100 */
[----:B------:R-:W-:Y:S01]  /*4660*/  F2FP.F16.E4M3.UNPACK_B R108, R42.H1 ;  /* 0x0000002aff6c723e */ /* 0x000fe200030006ff */
[----:B------:R-:W-:Y:S01]  /*4670*/  HADD2.F32 R113, -RZ, R112.H0_H0 ;  /* 0x20000070ff717230 */ /* 0x000fe20000004100 */
[----:B------:R-:W-:Y:S01]  /*4680*/  F2FP.F16.E4M3.UNPACK_B R107, R102.H1 ;  /* 0x00000066ff6b723e */ /* 0x000fe200030006ff */
[-C--:B------:R-:W-:Y:S01]  /*4690*/  FMUL.FTZ R115, R103, R105.reuse ;  /* 0x0000006967737220 */ /* 0x080fe20000410000 */
[----:B------:R-:W-:Y:S01]  /*46a0*/  FMUL.FTZ R114, R106, R105 ;  /* 0x000000696a727220 */ /* 0x000fe20000410000 */
[----:B------:R-:W-:Y:S01]  /*46b0*/  HADD2.F32 R110, -RZ, R109.H0_H0 ;  /* 0x2000006dff6e7230 */ /* 0x000fe20000004100 */
[----:B------:R-:W-:Y:S01]  /*46c0*/  F2FP.F16.E4M3.UNPACK_B R42, R42 ;  /* 0x0000002aff2a723e */ /* 0x000fe200020006ff */
[----:B------:R-:W-:-:S02]  /*46d0*/  HADD2.F32 R104, -RZ, R108.H0_H0 ;  /* 0x2000006cff687230 */ /* 0x000fc40000004100 */
[-C--:B------:R-:W-:Y:S01]  /*46e0*/  FFMA.FTZ R105, R106, R111.reuse, -R115 ;  /* 0x0000006f6a697223 */ /* 0x080fe20000010873 */
[----:B------:R-:W-:Y:S01]  /*46f0*/  FFMA.FTZ R103, R103, R111, R114 ;  /* 0x0000006f67677223 */ /* 0x000fe20000010072 */
[----:B------:R-:W-:Y:S02]  /*4700*/  HADD2.F32 R111, -RZ, R107.H0_H0 ;  /* 0x2000006bff6f7230 */ /* 0x000fe40000004100 */
[-C--:B------:R-:W-:Y:S01]  /*4710*/  FMUL.FTZ R115, R110, R113.reuse ;  /* 0x000000716e737220 */ /* 0x080fe20000410000 */
[----:B------:R-:W-:Y:S01]  /*4720*/  FMUL.FTZ R113, R104, R113 ;  /* 0x0000007168717220 */ /* 0x000fe20000410000 */
[----:B------:R-:W-:Y:S01]  /*4730*/  HADD2.F32 R112, -RZ, R112.H1_H1 ;  /* 0x30000070ff707230 */ /* 0x000fe20000004100 */
[----:B------:R-:W-:Y:S01]  /*4740*/  F2FP.SATFINITE.E4M3.F32.PACK_AB_MERGE_C R37, R38, R37, RZ ;  /* 0x000000252625723e */ /* 0x000fe200048070ff */
[----:B------:R-:W-:Y:S02]  /*4750*/  HADD2.F32 R109, -RZ, R109.H1_H1 ;  /* 0x3000006dff6d7230 */ /* 0x000fe40000004100 */
[----:B------:R-:W-:Y:S01]  /*4760*/  FFMA.FTZ R106, R110, R111, R113 ;  /* 0x0000006f6e6a7223 */ /* 0x000fe20000010071 */
[----:B------:R-:W-:-:S02]  /*4770*/  HADD2.F32 R108, -RZ, R108.H1_H1 ;  /* 0x3000006cff6c7230 */ /* 0x000fc40000004100 */
[----:B------:R-:W-:Y:S01]  /*4780*/  FFMA.FTZ R104, R104, R111, -R115 ;  /* 0x0000006f68687223 */ /* 0x000fe20000010873 */
[----:B------:R-:W-:Y:S02]  /*4790*/  HADD2.F32 R107, -RZ, R107.H1_H1 ;  /* 0x3000006bff6b7230 */ /* 0x000fe40000004100 */
[CC--:B------:R-:W-:Y:S01]  /*47a0*/  FMUL.FTZ R113, R109.reuse, R112.reuse ;  /* 0x000000706d717220 */ /* 0x0c0fe20000410000 */
[----:B------:R-:W-:Y:S01]  /*47b0*/  F2FP.F16.E4M3.UNPACK_B R111, R101 ;  /* 0x00000065ff6f723e */ /* 0x000fe200020006ff */
[C---:B------:R-:W-:Y:S01]  /*47c0*/  FMUL.FTZ R112, R108.reuse, R112 ;  /* 0x000000706c707220 */ /* 0x040fe20000410000 */
[----:B------:R-:W-:Y:S01]  /*47d0*/  F2FP.F16.E4M3.UNPACK_B R110, R46 ;  /* 0x0000002eff6e723e */ /* 0x000fe200020006ff */
[-C--:B------:R-:W-:Y:S01]  /*47e0*/  FFMA.FTZ R101, R108, R107.reuse, -R113 ;  /* 0x0000006b6c657223 */ /* 0x080fe20000010871 */
[----:B------:R-:W-:Y:S01]  /*47f0*/  F2FP.F16.E4M3.UNPACK_B R108, R102 ;  /* 0x00000066ff6c723e */ /* 0x000fe200020006ff */
[--C-:B------:R-:W-:Y:S02]  /*4800*/  HADD2.F32 R113, -RZ, R111.reuse.H0_H0 ;  /* 0x2000006fff717230 */ /* 0x100fe40000004100 */
[----:B------:R-:W-:Y:S01]  /*4810*/  FFMA.FTZ R107, R109, R107, R112 ;  /* 0x0000006b6d6b7223 */ /* 0x000fe20000010070 */
[----:B------:R-:W-:Y:S01]  /*4820*/  HADD2.F32 R46, -RZ, R110.H0_H0 ;  /* 0x2000006eff2e7230 */ /* 0x000fe20000004100 */
[----:B------:R-:W-:Y:S01]  /*4830*/  F2FP.SATFINITE.E4M3.F32.PACK_AB_MERGE_C R40, R105, R40, R37 ;  /* 0x000000286928723e */ /* 0x000fe20004807025 */
[----:B------:R-:W-:Y:S01]  /*4840*/  HADD2.F32 R112, -RZ, R111.H1_H1 ;  /* 0x3000006fff707230 */ /* 0x000fe20000004100 */
[----:B------:R-:W-:Y:S01]  /*4850*/  F2FP.F16.E4M3.UNPACK_B R38, R45 ;  /* 0x0000002dff26723e */ /* 0x000fe200020006ff */
[----:B------:R-:W-:-:S02]  /*4860*/  HADD2.F32 R102, -RZ, R42.H0_H0 ;  /* 0x2000002aff667230 */ /* 0x000fc40000004100 */
[----:B------:R-:W-:Y:S01]  /*4870*/  FMUL.FTZ R115, R46, R113 ;  /* 0x000000712e737220 */ /* 0x000fe20000410000 */
[----:B------:R-:W-:Y:S01]  /*4880*/  HADD2.F32 R111, -RZ, R108.H0_H0 ;  /* 0x2000006cff6f7230 */ /* 0x000fe20000004100 */
[----:B------:R-:W-:Y:S01]  /*4890*/  F2FP.F16.E4M3.UNPACK_B R37, R41 ;  /* 0x00000029ff25723e */ /* 0x000fe200020006ff */
[----:B------:R-:W-:Y:S02]  /*48a0*/  HADD2.F32 R110, -RZ, R110.H1_H1 ;  /* 0x3000006eff6e7230 */ /* 0x000fe40000004100 */
[C---:B------:R-:W-:Y:S01]  /*48b0*/  FMUL.FTZ R113, R102.reuse, R113 ;  /* 0x0000007166717220 */ /* 0x040fe20000410000 */
[----:B------:R-:W-:Y:S02]  /*48c0*/  HADD2.F32 R109, -RZ, R42.H1_H1 ;  /* 0x3000002aff6d7230 */ /* 0x000fe40000004100 */
[-C--:B------:R-:W-:Y:S01]  /*48d0*/  FFMA.FTZ R42, R102, R111.reuse, -R115 ;  /* 0x0000006f662a7223 */ /* 0x080fe20000010873 */
[----:B------:R-:W-:Y:S02]  /*48e0*/  HADD2.F32 R108, -RZ, R108.H1_H1 ;  /* 0x3000006cff6c7230 */ /* 0x000fe40000004100 */
[-C--:B------:R-:W-:Y:S01]  /*48f0*/  FMUL.FTZ R102, R110, R112.reuse ;  /* 0x000000706e667220 */ /* 0x080fe20000410000 */
[----:B------:R-:W-:Y:S01]  /*4900*/  FFMA.FTZ R46, R46, R111, R113 ;  /* 0x0000006f2e2e7223 */ /* 0x000fe20000010071 */
[----:B------:R-:W-:Y:S01]  /*4910*/  FMUL.FTZ R115, R109, R112 ;  /* 0x000000706d737220 */ /* 0x000fe20000410000 */
[----:B------:R-:W-:Y:S01]  /*4920*/  F2FP.SATFINITE.E4M3.F32.PACK_AB_MERGE_C R106, R107, R106, RZ ;  /* 0x0000006a6b6a723e */ /* 0x000fe200048070ff */
[----:B------:R-:W-:Y:S01]  /*4930*/  FFMA.FTZ R109, R109, R108, -R102 ;  /* 0x0000006c6d6d7223 */ /* 0x000fe20000010866 */
[----:B------:R-:W-:Y:S01]  /*4940*/  F2FP.SATFINITE.E4M3.F32.PACK_AB_MERGE_C R102, R39, R36, RZ ;  /* 0x000000242766723e */ /* 0x000fe200048070ff */
[----:B------:R-:W-:Y:S01]  /*4950*/  FFMA.FTZ R115, R110, R108, R115 ;  /* 0x0000006c6e737223 */ /* 0x000fe20000010073 */
[----:B------:R-:W-:Y:S01]  /*4960*/  F2FP.SATFINITE.E4M3.F32.PACK_AB_MERGE_C R36, R101, R104, RZ ;  /* 0x000000686524723e */ /* 0x000fe200048070ff */
[--C-:B------:R-:W-:Y:S01]  /*4970*/  HADD2.F32 R101, -RZ, R38.reuse.H0_H0 ;  /* 0x20000026ff657230 */ /* 0x100fe20000004100 */
[----:B------:R-:W-:Y:S01]  /*4980*/  F2FP.F16.E4M3.UNPACK_B R39, R15 ;  /* 0x0000000fff27723e */ /* 0x000fe200020006ff */
[----:B------:R-:W-:Y:S01]  /*4990*/  HADD2.F32 R38, -RZ, R38.H1_H1 ;  /* 0x30000026ff267230 */ /* 0x000fe20000004100 */
[----:B------:R-:W-:Y:S01]  /*49a0*/  F2FP.SATFINITE.E4M3.F32.PACK_AB_MERGE_C R42, R109, R42, R36 ;  /* 0x0000002a6d2a723e */ /* 0x000fe20004807024 */
[----:B------:R-:W-:Y:S01]  /*49b0*/  HADD2.F32 R36, -RZ, R37.H0_H0 ;  /* 0x20000025ff247230 */ /* 0x000fe20000004100 */
[----:B------:R-:W-:Y:S01]  /*49c0*/  F2FP.SATFINITE.E4M3.F32.PACK_AB_MERGE_C R44, R103, R44, R102 ;  /* 0x0000002c672c723e */ /* 0x000fe20004807066 */
[----:B------:R-:W-:Y:S01]  /*49d0*/  HADD2.F32 R104, -RZ, R39.H0_H0 ;  /* 0x20000027ff687230 */ /* 0x000fe20000004100 */
[----:B------:R-:W-:-:S02]  /*49e0*/  F2FP.F16.E4M3.UNPACK_B R102, R14 ;  /* 0x0000000eff66723e */ /* 0x000fc400020006ff */
[----:B------:R-:W-:Y:S02]  /*49f0*/  F2FP.SATFINITE.E4M3.F32.PACK_AB_MERGE_C R46, R115, R46, R106 ;  /* 0x0000002e732e723e */ /* 0x000fe4000480706a */
[CC--:B------:R-:W-:Y:S01]  /*4a00*/  FMUL.FTZ R105, R101.reuse, R104.reuse ;  /* 0x0000006865697220 */ /* 0x0c0fe20000410000 */
[C---:B------:R-:W-:Y:S01]  /*4a10*/  FMUL.FTZ R106, R36.reuse, R104 ;  /* 0x00000068246a7220 */ /* 0x040fe20000410000 */
[--C-:B------:R-:W-:Y:S01]  /*4a20*/  HADD2.F32 R103, -RZ, R102.reuse.H0_H0 ;  /* 0x20000066ff677230 */ /* 0x100fe20000004100 */
[----:B------:R-:W-:Y:S01]  /*4a30*/  F2FP.F16.E4M3.UNPACK_B R45, R45.H1 ;  /* 0x0000002dff2d723e */ /* 0x000fe200030006ff */
[----:B------:R-:W-:Y:S01]  /*4a40*/  HADD2.F32 R104, -RZ, R39.H1_H1 ;  /* 0x30000027ff687230 */ /* 0x000fe20000004100 */
[----:B------:R-:W-:Y:S01]  /*4a50*/  F2FP.F16.E4M3.UNPACK_B R41, R41.H1 ;  /* 0x00000029ff29723e */ /* 0x000fe200030006ff */
[----:B------:R-:W-:Y:S02]  /*4a60*/  HADD2.F32 R39, -RZ, R37.H1_H1 ;  /* 0x30000025ff277230 */ /* 0x000fe40000004100 */
[-C--:B------:R-:W-:Y:S01]  /*4a70*/  FFMA.FTZ R36, R36, R103.reuse, -R105 ;  /* 0x0000006724247223 */ /* 0x080fe20000010869 */
[----:B------:R-:W-:Y:S01]  /*4a80*/  FFMA.FTZ R37, R101, R103, R106 ;  /* 0x0000006765257223 */ /* 0x000fe2000001006a */
[----:B------:R-:W-:-:S02]  /*4a90*/  HADD2.F32 R102, -RZ, R102.H1_H1 ;  /* 0x30000066ff667230 */ /* 0x000fc40000004100 */
[CC--:B------:R-:W-:Y:S01]  /*4aa0*/  FMUL.FTZ R106, R38.reuse, R104.reuse ;  /* 0x00000068266a7220 */ /* 0x0c0fe20000410000 */
[C---:B------:R-:W-:Y:S01]  /*4ab0*/  FMUL.FTZ R101, R39.reuse, R104 ;  /* 0x0000006827657220 */ /* 0x040fe20000410000 */
[----:B------:R-:W-:Y:S01]  /*4ac0*/  F2FP.F16.E4M3.UNPACK_B R103, R15.H1 ;  /* 0x0000000fff67723e */ /* 0x000fe200030006ff */
[----:B------:R-:W-:Y:S02]  /*4ad0*/  HADD2.F32 R15, -RZ, R41.H0_H0 ;  /* 0x20000029ff0f7230 */ /* 0x000fe40000004100 */
[-C--:B------:R-:W-:Y:S01]  /*4ae0*/  FFMA.FTZ R39, R39, R102.reuse, -R106 ;  /* 0x0000006627277223 */ /* 0x080fe2000001086a */
[----:B------:R-:W-:Y:S01]  /*4af0*/  FFMA.FTZ R38, R38, R102, R101 ;  /* 0x0000006626267223 */ /* 0x000fe20000010065 */
[----:B------:R-:W-:Y:S01]  /*4b00*/  F2FP.F16.E4M3.UNPACK_B R14, R14.H1 ;  /* 0x0000000eff0e723e */ /* 0x000fe200030006ff */
[----:B------:R-:W-:Y:S02]  /*4b10*/  HADD2.F32 R101, -RZ, R45.H0_H0 ;  /* 0x2000002dff657230 */ /* 0x000fe40000004100 */
[----:B------:R-:W-:-:S02]  /*4b20*/  HADD2.F32 R106, -RZ, R103.H0_H0 ;  /* 0x20000067ff6a7230 */ /* 0x000fc40000004100 */
[--C-:B------:R-:W-:Y:S02]  /*4b30*/  HADD2.F32 R104, -RZ, R14.reuse.H0_H0 ;  /* 0x2000000eff687230 */ /* 0x100fe40000004100 */
[----:B------:R-:W-:Y:S02]  /*4b40*/  HADD2.F32 R41, -RZ, R41.H1_H1 ;  /* 0x30000029ff297230 */ /* 0x000fe40000004100 */
[-C--:B------:R-:W-:Y:S01]  /*4b50*/  FMUL.FTZ R108, R101, R106.reuse ;  /* 0x0000006a656c7220 */ /* 0x080fe20000410000 */
[----:B------:R-:W-:Y:S02]  /*4b60*/  HADD2.F32 R102, -RZ, R45.H1_H1 ;  /* 0x3000002dff667230 */ /* 0x000fe40000004100 */
[----:B------:R-:W-:Y:S01]  /*4b70*/  FMUL.FTZ R106, R15, R106 ;  /* 0x0000006a0f6a7220 */ /* 0x000fe20000410000 */
[----:B------:R-:W-:Y:S01]  /*4b80*/  HADD2.F32 R103, -RZ, R103.H1_H1 ;  /* 0x30000067ff677230 */ /* 0x000fe20000004100 */
[----:B------:R-:W-:Y:S01]  /*4b90*/  F2FP.F16.E4M3.UNPACK_B R45, R47 ;  /* 0x0000002fff2d723e */ /* 0x000fe200020006ff */
[----:B------:R-:W-:-:S02]  /*4ba0*/  HADD2.F32 R105, -RZ, R14.H1_H1 ;  /* 0x3000000eff697230 */ /* 0x000fc40000004100 */
[-C--:B------:R-:W-:Y:S01]  /*4bb0*/  FFMA.FTZ R14, R15, R104.reuse, -R108 ;  /* 0x000000680f0e7223 */ /* 0x080fe2000001086c */
[----:B------:R-:W-:Y:S01]  /*4bc0*/  FFMA.FTZ R15, R101, R104, R106 ;  /* 0x00000068650f7223 */ /* 0x000fe2000001006a */
[CC--:B------:R-:W-:Y:S01]  /*4bd0*/  FMUL.FTZ R110, R102.reuse, R103.reuse ;  /* 0x00000067666e7220 */ /* 0x0c0fe20000410000 */
[C---:B------:R-:W-:Y:S01]  /*4be0*/  FMUL.FTZ R101, R41.reuse, R103 ;  /* 0x0000006729657220 */ /* 0x040fe20000410000 */
[----:B------:R-:W-:Y:S01]  /*4bf0*/  F2FP.F16.E4M3.UNPACK_B R103, R43 ;  /* 0x0000002bff67723e */ /* 0x000fe200020006ff */
[--C-:B------:R-:W-:Y:S02]  /*4c00*/  HADD2.F32 R104, -RZ, R45.reuse.H0_H0 ;  /* 0x2000002dff687230 */ /* 0x100fe40000004100 */
[-C--:B------:R-:W-:Y:S01]  /*4c10*/  FFMA.FTZ R41, R41, R105.reuse, -R110 ;  /* 0x0000006929297223 */ /* 0x080fe2000001086e */
[----:B------:R-:W-:Y:S01]  /*4c20*/  FFMA.FTZ R102, R102, R105, R101 ;  /* 0x0000006966667223 */ /* 0x000fe20000010065 */
[----:B------:R-:W-:Y:S01]  /*4c30*/  F2FP.F16.E4M3.UNPACK_B R101, R43.H1 ;  /* 0x0000002bff65723e */ /* 0x000fe200030006ff */
[----:B------:R-:W-:Y:S01]  /*4c40*/  HADD2.F32 R45, -RZ, R45.H1_H1 ;  /* 0x3000002dff2d7230 */ /* 0x000fe20000004100 */
[----:B------:R-:W-:Y:S01]  /*4c50*/  F2FP.F16.E4M3.UNPACK_B R105, R47.H1 ;  /* 0x0000002fff69723e */ /* 0x000fe200030006ff */
[----:B------:R-:W-:Y:S01]  /*4c60*/  HADD2.F32 R47, -RZ, R103.H0_H0 ;  /* 0x20000067ff2f7230 */ /* 0x000fe20000004100 */
[-C--:B------:R-:W-:Y:S01]  /*4c70*/  F2FP.F16.E4M3.UNPACK_B R106, R13.reuse.H1 ;  /* 0x0000000dff6a723e */ /* 0x080fe200030006ff */
[----:B------:R-:W-:Y:S01]  /*4c80*/  HADD2.F32 R107, -RZ, R101.H0_H0 ;  /* 0x20000065ff6b7230 */ /* 0x000fe20000004100 */
[----:B------:R-:W-:Y:S01]  /*4c90*/  F2FP.F16.E4M3.UNPACK_B R43, R13 ;  /* 0x0000000dff2b723e */ /* 0x000fe200020006ff */
[----:B------:R-:W-:Y:S01]  /*4ca0*/  HADD2.F32 R108, -RZ, R105.H0_H0 ;  /* 0x20000069ff6c7230 */ /* 0x000fe20000004100 */
[-C--:B------:R-:W-:Y:S01]  /*4cb0*/  F2FP.F16.E4M3.UNPACK_B R13, R12.reuse ;  /* 0x0000000cff0d723e */ /* 0x080fe200020006ff */
[----:B------:R-:W-:Y:S01]  /*4cc0*/  HADD2.F32 R112, -RZ, R106.H0_H0 ;  /* 0x2000006aff707230 */ /* 0x000fe20000004100 */
[----:B------:R-:W-:Y:S01]  /*4cd0*/  F2FP.F16.E4M3.UNPACK_B R12, R12.H1 ;  /* 0x0000000cff0c723e */ /* 0x000fe200030006ff */
[----:B------:R-:W-:Y:S01]  /*4ce0*/  HADD2.F32 R111, -RZ, R43.H0_H0 ;  /* 0x2000002bff6f7230 */ /* 0x000fe20000004100 */
[----:B------:R-:W-:Y:S01]  /*4cf0*/  F2FP.SATFINITE.E4M3.F32.PACK_AB_MERGE_C R15, R102, R15, RZ ;  /* 0x0000000f660f723e */ /* 0x000fe200048070ff */
[----:B------:R-:W-:-:S02]  /*4d00*/  HADD2.F32 R109, -RZ, R13.H0_H0 ;  /* 0x2000000dff6d7230 */ /* 0x000fc40000004100 */
[-C--:B------:R-:W-:Y:S01]  /*4d10*/  FMUL.FTZ R116, R108, R112.reuse ;  /* 0x000000706c747220 */ /* 0x080fe20000410000 */
[----:B------:R-:W-:Y:S02]  /*4d20*/  HADD2.F32 R110, -RZ, R12.H0_H0 ;  /* 0x2000000cff6e7230 */ /* 0x000fe40000004100 */
[----:B------:R-:W-:Y:S01]  /*4d30*/  FMUL.FTZ R113, R107, R112 ;  /* 0x000000706b717220 */ /* 0x000fe20000410000 */
[-C--:B------:R-:W-:Y:S01]  /*4d40*/  FMUL.FTZ R114, R104, R111.reuse ;  /* 0x0000006f68727220 */ /* 0x080fe20000410000 */
[----:B------:R-:W-:Y:S02]  /*4d50*/  HADD2.F32 R105, -RZ, R105.H1_H1 ;  /* 0x30000069ff697230 */ /* 0x000fe40000004100 */
[----:B------:R-:W-:Y:S01]  /*4d60*/  FMUL.FTZ R111, R47, R111 ;  /* 0x0000006f2f6f7220 */ /* 0x000fe20000410000 */
[----:B------:R-:W-:Y:S02]  /*4d70*/  HADD2.F32 R112, -RZ, R106.H1_H1 ;  /* 0x3000006aff707230 */ /* 0x000fe40000004100 */
[----:B------:R-:W-:Y:S01]  /*4d80*/  FFMA.FTZ R107, R107, R110, -R116 ;  /* 0x0000006e6b6b7223 */ /* 0x000fe20000010874 */
[----:B------:R-:W-:-:S02]  /*4d90*/  HADD2.F32 R101, -RZ, R101.H1_H1 ;  /* 0x30000065ff657230 */ /* 0x000fc40000004100 */
[----:B------:R-:W-:Y:S01]  /*4da0*/  FFMA.FTZ R108, R108, R110, R113 ;  /* 0x0000006e6c6c7223 */ /* 0x000fe20000010071 */
[----:B------:R-:W-:Y:S01]  /*4db0*/  FFMA.FTZ R47, R47, R109, -R114 ;  /* 0x0000006d2f2f7223 */ /* 0x000fe20000010872 */
[----:B------:R-:W-:Y:S02]  /*4dc0*/  HADD2.F32 R110, -RZ, R43.H1_H1 ;  /* 0x3000002bff6e7230 */ /* 0x000fe40000004100 */
[-C--:B------:R-:W-:Y:S01]  /*4dd0*/  FMUL.FTZ R114, R105, R112.reuse ;  /* 0x0000007069727220 */ /* 0x080fe20000410000 */
[----:B------:R-:W-:Y:S02]  /*4de0*/  HADD2.F32 R12, -RZ, R12.H1_H1 ;  /* 0x3000000cff0c7230 */ /* 0x000fe40000004100 */
[----:B------:R-:W-:Y:S01]  /*4df0*/  FMUL.FTZ R116, R101, R112 ;  /* 0x0000007065747220 */ /* 0x000fe20000410000 */
[----:B------:R-:W-:Y:S02]  /*4e00*/  HADD2.F32 R103, -RZ, R103.H1_H1 ;  /* 0x30000067ff677230 */ /* 0x000fe40000004100 */
[----:B------:R-:W-:Y:S01]  /*4e10*/  FMUL.FTZ R112, R45, R110 ;  /* 0x0000006e2d707220 */ /* 0x000fe20000410000 */
[----:B------:R-:W-:-:S02]  /*4e20*/  HADD2.F32 R106, -RZ, R13.H1_H1 ;  /* 0x3000000dff6a7230 */ /* 0x000fc40000004100 */
[-C--:B------:R-:W-:Y:S01]  /*4e30*/  FFMA.FTZ R114, R101, R12.reuse, -R114 ;  /* 0x0000000c65727223 */ /* 0x080fe20000010872 */
[----:B------:R-:W-:Y:S01]  /*4e40*/  FFMA.FTZ R105, R105, R12, R116 ;  /* 0x0000000c69697223 */ /* 0x000fe20000010074 */
[C---:B------:R-:W-:Y:S01]  /*4e50*/  FMUL.FTZ R110, R103.reuse, R110 ;  /* 0x0000006e676e7220 */ /* 0x040fe20000410000 */
[----:B------:R-:W-:Y:S01]  /*4e60*/  FFMA.FTZ R104, R104, R109, R111 ;  /* 0x0000006d68687223 */ /* 0x000fe2000001006f */
[-C--:B------:R-:W-:Y:S01]  /*4e70*/  FFMA.FTZ R112, R103, R106.reuse, -R112 ;  /* 0x0000006a67707223 */ /* 0x080fe20000010870 */
[----:B------:R-:W-:Y:S01]  /*4e80*/  F2FP.SATFINITE.E4M3.F32.PACK_AB_MERGE_C R107, R114, R107, RZ ;  /* 0x0000006b726b723e */ /* 0x000fe200048070ff */
[----:B------:R-:W-:Y:S01]  /*4e90*/  FFMA.FTZ R45, R45, R106, R110 ;  /* 0x0000006a2d2d7223 */ /* 0x000fe2000001006e */
[----:B------:R-:W-:Y:S02]  /*4ea0*/  F2FP.SATFINITE.E4M3.F32.PACK_AB_MERGE_C R105, R105, R108, RZ ;  /* 0x0000006c6969723e */ /* 0x000fe400048070ff */
[----:B------:R-:W-:Y:S02]  /*4eb0*/  F2FP.SATFINITE.E4M3.F32.PACK_AB_MERGE_C R15, R38, R37, R15 ;  /* 0x00000025260f723e */ /* 0x000fe4000480700f */
[----:B------:R-:W-:-:S02]  /*4ec0*/  F2FP.SATFINITE.E4M3.F32.PACK_AB_MERGE_C R14, R41, R14, RZ ;  /* 0x0000000e290e723e */ /* 0x000fc400048070ff */
[----:B------:R-:W-:Y:S02]  /*4ed0*/  F2FP.SATFINITE.E4M3.F32.PACK_AB_MERGE_C R43, R112, R47, R107 ;  /* 0x0000002f702b723e */ /* 0x000fe4000480706b */
[----:B------:R-:W-:Y:S01]  /*4ee0*/  F2FP.SATFINITE.E4M3.F32.PACK_AB_MERGE_C R47, R45, R104, R105 ;  /* 0x000000682d2f723e */ /* 0x000fe20004807069 */
[----:B------:R-:W-:Y:S01]  /*4ef0*/  IMAD.MOV.U32 R45, RZ, RZ, R15 ;  /* 0x000000ffff2d7224 */ /* 0x000fe200078e000f */
[----:B------:R-:W-:-:S07]  /*4f00*/  F2FP.SATFINITE.E4M3.F32.PACK_AB_MERGE_C R41, R39, R36, R14 ;  /* 0x000000242729723e */ /* 0x000fce000480700e */
.L_x_321:
[----:B------:R-:W-:Y:S05]  /*4f10*/  BSYNC B2 ;  /* 0x0000000000027941 */ /* 0x000fea0003800000 */
.L_x_320:
[----:B0-----:R0:W-:Y:S04]  /*4f20*/  STG.E.128 desc[UR40][R86.64], R40 ;  /* 0x0000002856007986 */ /* 0x0011e8000c101d28 */
[----:B--2---:R0:W-:Y:S02]  /*4f30*/  @!P4 STG.E.128 desc[UR40][R84.64], R44 ;  /* 0x0000002c5400c986 */ /* 0x0041e4000c101d28 */
.L_x_319:
[----:B------:R-:W-:Y:S05]  /*4f40*/  BSYNC B1 ;  /* 0x0000000000017941 */ /* 0x000fea0003800000 */
.L_x_318:
[----:B------:R-:W-:-:S13]  /*4f50*/  ISETP.NE.AND P4, PT, R31, RZ, PT ;  /* 0x000000ff1f00720c */ /* 0x000fda0003f85270 */
[----:B------:R-:W-:Y:S05]  /*4f60*/  @!P4 BRA `(.L_x_302) ;  /* 0x000000100028c947 */ /* 0x000fea0003800000 */
[----:B------:R-:W2:Y:S04]  /*4f70*/  LDL R36, [R1] ;  /* 0x0000000001247983 */ /* 0x000ea80000100800 */
[----:B------:R-:W3:Y:S04]  /*4f80*/  LDL R15, [R1+0x4c] ;  /* 0x00004c00010f7983 */ /* 0x000ee80000100800 */
[----:B------:R-:W4:Y:S01]  /*4f90*/  LDL R14, [R1+0x4] ;  /* 0x00000400010e7983 */ /* 0x000f220000100800 */
[----:B------:R-:W-:Y:S01]  /*4fa0*/  ISETP.NE.AND P5, PT, R83, RZ, PT ;  /* 0x000000ff5300720c */ /* 0x000fe20003fa5270 */
[----:B------:R-:W-:Y:S03]  /*4fb0*/  BSSY B1, `(.L_x_322) ;  /* 0x00000e6000017945 */ /* 0x000fe60003800000 */
[----:B------:R-:W-:-:S02]  /*4fc0*/  SEL R100, R63, R100, !P5 ;  /* 0x000000643f647207 */ /* 0x000fc40006800000 */
[----:B0-----:R-:W-:Y:S02]  /*4fd0*/  IADD3 R41, P4, P5, R60, R80, R7 ;  /* 0x000000503c297210 */ /* 0x001fe40007d9e007 */
[----:B------:R-:W-:Y:S02]  /*4fe0*/  SHF.R.S32.HI R13, RZ, 0x1f, R100 ;  /* 0x0000001fff0d7819 */ /* 0x000fe40000011464 */
[----:B------:R-:W-:Y:S02]  /*4ff0*/  IADD3.X R42, R82, R99, R3, P4, P5 ;  /* 0x00000063522a7210 */ /* 0x000fe400027ea403 */
[----:B------:R-:W-:Y:S02]  /*5000*/  LEA.HI R13, R13, R100, RZ, 0x5 ;  /* 0x000000640d0d7211 */ /* 0x000fe400078f28ff */
[----:B------:R-:W-:Y:S02]  /*5010*/  ISETP.GE.AND P5, PT, R156, R93, PT ;  /* 0x0000005d9c00720c */ /* 0x000fe40003fa6270 */
[----:B------:R-:W-:-:S02]  /*5020*/  SHF.R.S32.HI R13, RZ, 0x5, R13 ;  /* 0x00000005ff0d7819 */ /* 0x000fc4000001140d */
[----:B------:R-:W-:Y:S02]  /*5030*/  IADD3 R40, P4, R41, R78, RZ ;  /* 0x0000004e29287210 */ /* 0x000fe40007f9e0ff */
[----:B------:R-:W-:-:S03]  /*5040*/  LEA.HI.SX32 R13, R74, R13, 0x1c ;  /* 0x0000000d4a0d7211 */ /* 0x000fc600078fe2ff */
[----:B------:R-:W-:Y:S01]  /*5050*/  IMAD.X R41, R42, 0x1, R79, P4 ;  /* 0x000000012a297824 */ /* 0x000fe200020e064f */
[C---:B------:R-:W-:Y:S01]  /*5060*/  LEA.HI R12, R13.reuse, R13, RZ, 0x1 ;  /* 0x0000000d0d0c7211 */ /* 0x040fe200078f08ff */
[----:B------:R-:W-:-:S04]  /*5070*/  IMAD.SHL.U32 R43, R13, 0x10, RZ ;  /* 0x000000100d2b7824 */ /* 0x000fc800078e00ff */
[----:B------:R-:W-:-:S05]  /*5080*/  IMAD.SHL.U32 R13, R12, 0x800, RZ ;  /* 0x000008000c0d7824 */ /* 0x000fca00078e00ff */
[----:B------:R-:W-:Y:S02]  /*5090*/  LOP3.LUT R13, R13, 0xfffff000, RZ, 0xc0, !PT ;  /* 0xfffff0000d0d7812 */ /* 0x000fe400078ec0ff */
        /* <DEDUP_REMOVED lines=10> */
[--C-:B------:R-:W-:Y:S02]  /*5140*/  SHF.R.U32.HI R86, RZ, 0x8, R9.reuse ;  /* 0x00000008ff567819 */ /* 0x100fe40000011609 */
[----:B------:R-:W-:Y:S02]  /*5150*/  LOP3.LUT R8, R9, 0xff0000ff, RZ, 0xc0, !PT ;  /* 0xff0000ff09087812 */ /* 0x000fe400078ec0ff */
[----:B------:R-:W-:Y:S01]  /*5160*/  SHF.R.U32.HI R47, RZ, 0x10, R9 ;  /* 0x00000010ff2f7819 */ /* 0x000fe20000011609 */
[----:B------:R-:W-:Y:S01]  /*5170*/  IMAD.SHL.U32 R9, R86, 0x100, RZ ;  /* 0x0000010056097824 */ /* 0x000fe200078e00ff */
[----:B------:R-:W-:Y:S02]  /*5180*/  SHF.R.U32.HI R46, RZ, 0x8, R11 ;  /* 0x00000008ff2e7819 */ /* 0x000fe4000001160b */
[----:B------:R-:W-:Y:S02]  /*5190*/  SHF.R.U32.HI R45, RZ, 0x8, R35 ;  /* 0x00000008ff2d7819 */ /* 0x000fe40000011623 */
[----:B------:R-:W-:-:S02]  /*51a0*/  LOP3.LUT R10, R11, 0xff0000ff, RZ, 0xc0, !PT ;  /* 0xff0000ff0b0a7812 */ /* 0x000fc400078ec0ff */
[----:B------:R-:W-:Y:S01]  /*51b0*/  SHF.R.U32.HI R44, RZ, 0x10, R11 ;  /* 0x00000010ff2c7819 */ /* 0x000fe2000001160b */
[----:B------:R-:W-:Y:S01]  /*51c0*/  IMAD.SHL.U32 R45, R45, 0x100, RZ ;  /* 0x000001002d2d7824 */ /* 0x000fe200078e00ff */
[----:B------:R-:W-:Y:S01]  /*51d0*/  LOP3.LUT R8, R8, 0xff00, R9, 0xf8, !PT ;  /* 0x0000ff0008087812 */ /* 0x000fe200078ef809 */
[----:B------:R-:W-:Y:S01]  /*51e0*/  IMAD.U32 R9, R47, 0x10000, RZ ;  /* 0x000100002f097824 */ /* 0x000fe200078e00ff */
[--C-:B------:R-:W-:Y:S02]  /*51f0*/  SHF.R.U32.HI R42, RZ, 0x8, R33.reuse ;  /* 0x00000008ff2a7819 */ /* 0x100fe40000011621 */
[----:B------:R-:W-:Y:S02]  /*5200*/  SHF.L.U32 R11, R46, 0x8, RZ ;  /* 0x000000082e0b7819 */ /* 0x000fe400000006ff */
[----:B------:R-:W-:Y:S02]  /*5210*/  LOP3.LUT R32, R33, 0xff0000ff, RZ, 0xc0, !PT ;  /* 0xff0000ff21207812 */ /* 0x000fe400078ec0ff */
[----:B------:R-:W-:Y:S01]  /*5220*/  SHF.R.U32.HI R85, RZ, 0x10, R33 ;  /* 0x00000010ff557819 */ /* 0x000fe20000011621 */
[----:B0-----:R-:W-:Y:S01]  /*5230*/  IMAD.MOV.U32 R33, RZ, RZ, R12 ;  /* 0x000000ffff217224 */ /* 0x001fe200078e000c */
[----:B------:R-:W-:-:S02]  /*5240*/  LOP3.LUT R34, R35, 0xff0000ff, RZ, 0xc0, !PT ;  /* 0xff0000ff23227812 */ /* 0x000fc400078ec0ff */
[----:B------:R-:W-:Y:S01]  /*5250*/  SHF.R.U32.HI R84, RZ, 0x10, R35 ;  /* 0x00000010ff547819 */ /* 0x000fe20000011623 */
[----:B------:R-:W-:Y:S01]  /*5260*/  IMAD.SHL.U32 R35, R42, 0x100, RZ ;  /* 0x000001002a237824 */ /* 0x000fe200078e00ff */
[----:B------:R-:W-:Y:S02]  /*5270*/  LOP3.LUT R11, R10, 0xff00, R11, 0xf8, !PT ;  /* 0x0000ff000a0b7812 */ /* 0x000fe400078ef80b */
[----:B------:R-:W-:Y:S01]  /*5280*/  LOP3.LUT R10, R8, 0xff0000, R9, 0xf8, !PT ;  /* 0x00ff0000080a7812 */ /* 0x000fe200078ef809 */
[----:B------:R-:W-:Y:S01]  /*5290*/  IMAD.U32 R8, R44, 0x10000, RZ ;  /* 0x000100002c087824 */ /* 0x000fe200078e00ff */
[----:B------:R-:W-:Y:S01]  /*52a0*/  LOP3.LUT R47, R34, 0xff00, R45, 0xf8, !PT ;  /* 0x0000ff00222f7812 */ /* 0x000fe200078ef82d */
[----:B------:R-:W-:Y:S01]  /*52b0*/  IMAD.U32 R84, R84, 0x10000, RZ ;  /* 0x0001000054547824 */ /* 0x000fe200078e00ff */
[----:B------:R-:W-:Y:S02]  /*52c0*/  F2FP.F16.E4M3.UNPACK_B R44, R97.H1 ;  /* 0x00000061ff2c723e */ /* 0x000fe400030006ff */
[----:B--2---:R-:W-:-:S02]  /*52d0*/  F2FP.F16.E4M3.UNPACK_B R42, R36.H1 ;  /* 0x00000024ff2a723e */ /* 0x004fc400030006ff */
[----:B------:R-:W-:Y:S01]  /*52e0*/  F2FP.F16.E4M3.UNPACK_B R34, R33.H1 ;  /* 0x00000021ff22723e */ /* 0x000fe200030006ff */
[----:B------:R-:W-:Y:S01]  /*52f0*/  HADD2.F32 R9, -RZ, R44.H0_H0 ;  /* 0x2000002cff097230 */ /* 0x000fe20000004100 */
[----:B------:R-:W-:Y:S01]  /*5300*/  LOP3.LUT R46, R32, 0xff00, R35, 0xf8, !PT ;  /* 0x0000ff00202e7812 */ /* 0x000fe200078ef823 */
[----:B------:R-:W-:Y:S01]  /*5310*/  HADD2.F32 R32, -RZ, R42.H0_H0 ;  /* 0x2000002aff207230 */ /* 0x000fe20000004100 */
[----:B------:R-:W-:Y:S01]  /*5320*/  F2FP.F16.E4M3.UNPACK_B R35, R95.H1 ;  /* 0x0000005fff23723e */ /* 0x000fe200030006ff */
[----:B------:R-:W-:Y:S01]  /*5330*/  HADD2.F32 R12, -RZ, R34.H0_H0 ;  /* 0x20000022ff0c7230 */ /* 0x000fe20000004100 */
[----:B------:R-:W-:Y:S01]  /*5340*/  LOP3.LUT R8, R11, 0xff0000, R8, 0xf8, !PT ;  /* 0x00ff00000b087812 */ /* 0x000fe200078ef808 */
[----:B------:R-:W-:Y:S02]  /*5350*/  IMAD.U32 R11, R85, 0x10000, RZ ;  /* 0x00010000550b7824 */ /* 0x000fe400078e00ff */
[----:B------:R-:W-:Y:S01]  /*5360*/  FMUL.FTZ R85, R32, R9 ;  /* 0x0000000920557220 */ /* 0x000fe20000410000 */
[----:B------:R-:W-:-:S02]  /*5370*/  HADD2.F32 R45, -RZ, R35.H0_H0 ;  /* 0x20000023ff2d7230 */ /* 0x000fc40000004100 */
[----:B------:R-:W-:Y:S01]  /*5380*/  FMUL.FTZ R87, R12, R9 ;  /* 0x000000090c577220 */ /* 0x000fe20000410000 */
[----:B------:R-:W-:Y:S01]  /*5390*/  HADD2.F32 R44, -RZ, R44.H1_H1 ;  /* 0x3000002cff2c7230 */ /* 0x000fe20000004100 */
[----:B------:R-:W-:Y:S01]  /*53a0*/  LOP3.LUT R11, R46, 0xff0000, R11, 0xf8, !PT ;  /* 0x00ff00002e0b7812 */ /* 0x000fe200078ef80b */
[----:B------:R-:W-:Y:S02]  /*53b0*/  HADD2.F32 R46, -RZ, R35.H1_H1 ;  /* 0x30000023ff2e7230 */ /* 0x000fe40000004100 */
[-C--:B------:R-:W-:Y:S01]  /*53c0*/  FFMA.FTZ R12, R12, R45.reuse, -R85 ;  /* 0x0000002d0c0c7223 */ /* 0x080fe20000010855 */
[----:B------:R-:W-:Y:S01]  /*53d0*/  FFMA.FTZ R32, R32, R45, R87 ;  /* 0x0000002d20207223 */ /* 0x000fe20000010057 */
[----:B------:R-:W-:Y:S01]  /*53e0*/  HADD2.F32 R35, -RZ, R34.H1_H1 ;  /* 0x30000022ff237230 */ /* 0x000fe20000004100 */
[----:B------:R-:W-:Y:S01]  /*53f0*/  F2FP.F16.E4M3.UNPACK_B R97, R97 ;  /* 0x00000061ff61723e */ /* 0x000fe200020006ff */
[----:B------:R-:W-:Y:S01]  /*5400*/  HADD2.F32 R45, -RZ, R42.H1_H1 ;  /* 0x3000002aff2d7230 */ /* 0x000fe20000004100 */
[----:B------:R-:W-:-:S02]  /*5410*/  F2FP.F16.E4M3.UNPACK_B R36, R36 ;  /* 0x00000024ff24723e */ /* 0x000fc400020006ff */
[----:B------:R-:W-:Y:S01]  /*5420*/  F2FP.F16.E4M3.UNPACK_B R42, R33 ;  /* 0x00000021ff2a723e */ /* 0x000fe200020006ff */
[-C--:B------:R-:W-:Y:S01]  /*5430*/  FMUL.FTZ R86, R35, R44.reuse ;  /* 0x0000002c23567220 */ /* 0x080fe20000410000 */
[----:B------:R-:W-:Y:S01]  /*5440*/  LOP3.LUT R9, R47, 0xff0000, R84, 0xf8, !PT ;  /* 0x00ff00002f097812 */ /* 0x000fe200078ef854 */
[----:B------:R-:W-:Y:S01]  /*5450*/  FMUL.FTZ R84, R45, R44 ;  /* 0x0000002c2d547220 */ /* 0x000fe20000410000 */
[----:B------:R-:W-:Y:S01]  /*5460*/  F2FP.F16.E4M3.UNPACK_B R95, R95 ;  /* 0x0000005fff5f723e */ /* 0x000fe200020006ff */
[----:B------:R-:W-:Y:S02]  /*5470*/  HADD2.F32 R47, -RZ, R97.H0_H0 ;  /* 0x20000061ff2f7230 */ /* 0x000fe40000004100 */
[----:B------:R-:W-:Y:S02]  /*5480*/  HADD2.F32 R44, -RZ, R36.H0_H0 ;  /* 0x20000024ff2c7230 */ /* 0x000fe40000004100 */
[----:B------:R-:W-:Y:S01]  /*5490*/  FFMA.FTZ R33, R35, R46, -R84 ;  /* 0x0000002e23217223 */ /* 0x000fe20000010854 */
[----:B------:R-:W-:-:S02]  /*54a0*/  HADD2.F32 R34, -RZ, R42.H0_H0 ;  /* 0x2000002aff227230 */ /* 0x000fc40000004100 */
[----:B------:R-:W-:Y:S01]  /*54b0*/  FFMA.FTZ R35, R45, R46, R86 ;  /* 0x0000002e2d237223 */ /* 0x000fe20000010056 */
[----:B------:R-:W-:Y:S02]  /*54c0*/  HADD2.F32 R45, -RZ, R95.H0_H0 ;  /* 0x2000005fff2d7230 */ /* 0x000fe40000004100 */
[-C--:B------:R-:W-:Y:S01]  /*54d0*/  FMUL.FTZ R85, R44, R47.reuse ;  /* 0x0000002f2c557220 */ /* 0x080fe20000410000 */
[----:B------:R-:W-:Y:S02]  /*54e0*/  HADD2.F32 R97, -RZ, R97.H1_H1 ;  /* 0x30000061ff617230 */ /* 0x000fe40000004100 */
[C---:B------:R-:W-:Y:S01]  /*54f0*/  FMUL.FTZ R87, R34.reuse, R47 ;  /* 0x0000002f22577220 */ /* 0x040fe20000410000 */
[----:B------:R-:W-:Y:S02]  /*5500*/  HADD2.F32 R47, -RZ, R36.H1_H1 ;  /* 0x30000024ff2f7230 */ /* 0x000fe40000004100 */
[----:B------:R-:W-:Y:S01]  /*5510*/  FFMA.FTZ R34, R34, R45, -R85 ;  /* 0x0000002d22227223 */ /* 0x000fe20000010855 */
[----:B------:R-:W-:-:S02]  /*5520*/  HADD2.F32 R42, -RZ, R42.H1_H1 ;  /* 0x3000002aff2a7230 */ /* 0x000fc40000004100 */
[----:B------:R-:W-:Y:S01]  /*5530*/  FFMA.FTZ R36, R44, R45, R87 ;  /* 0x0000002d2c247223 */ /* 0x000fe20000010057 */
[----:B------:R-:W-:Y:S02]  /*5540*/  HADD2.F32 R95, -RZ, R95.H1_H1 ;  /* 0x3000005fff5f7230 */ /* 0x000fe40000004100 */
[-C--:B------:R-:W-:Y:S01]  /*5550*/  FMUL.FTZ R45, R47, R97.reuse ;  /* 0x000000612f2d7220 */ /* 0x080fe20000410000 */
[----:B------:R-:W-:Y:S01]  /*5560*/  F2FP.F16.E4M3.UNPACK_B R44, R96.H1 ;  /* 0x00000060ff2c723e */ /* 0x000fe200030006ff */
[C---:B------:R-:W-:Y:S01]  /*5570*/  FMUL.FTZ R100, R42.reuse, R97 ;  /* 0x000000612a647220 */ /* 0x040fe20000410000 */
[----:B------:R-:W-:Y:S01]  /*5580*/  F2FP.F16.E4M3.UNPACK_B R46, R38.H1 ;  /* 0x00000026ff2e723e */ /* 0x000fe200030006ff */
[----:B------:R-:W-:Y:S01]  /*5590*/  FFMA.FTZ R45, R42, R95, -R45 ;  /* 0x0000005f2a2d7223 */ /* 0x000fe2000001082d */
[----:B------:R-:W-:Y:S01]  /*55a0*/  F2FP.F16.E4M3.UNPACK_B R86, R94.H1 ;  /* 0x0000005eff56723e */ /* 0x000fe200030006ff */
[----:B------:R-:W-:Y:S01]  /*55b0*/  HADD2.F32 R93, -RZ, R44.H0_H0 ;  /* 0x2000002cff5d7230 */ /* 0x000fe20000004100 */
[----:B------:R-:W-:Y:S01]  /*55c0*/  F2FP.F16.E4M3.UNPACK_B R42, R14.H1 ;  /* 0x0000000eff2a723e */ /* 0x000fe200030006ff */
[----:B------:R-:W-:-:S02]  /*55d0*/  HADD2.F32 R84, -RZ, R46.H0_H0 ;  /* 0x2000002eff547230 */ /* 0x000fc40000004100 */
[----:B------:R-:W-:Y:S01]  /*55e0*/  FFMA.FTZ R47, R47, R95, R100 ;  /* 0x0000005f2f2f7223 */ /* 0x000fe20000010064 */
[----:B------:R-:W-:Y:S01]  /*55f0*/  HADD2.F32 R95, -RZ, R44.H1_H1 ;  /* 0x3000002cff5f7230 */ /* 0x000fe20000004100 */
[----:B------:R-:W-:Y:S01]  /*5600*/  F2FP.F16.E4M3.UNPACK_B R96, R96 ;  /* 0x00000060ff60723e */ /* 0x000fe200020006ff */
[----:B------:R-:W-:Y:S02]  /*5610*/  HADD2.F32 R44, -RZ, R42.H0_H0 ;  /* 0x2000002aff2c7230 */ /* 0x000fe40000004100 */
[-C--:B------:R-:W-:Y:S01]  /*5620*/  FMUL.FTZ R97, R84, R93.reuse ;  /* 0x0000005d54617220 */ /* 0x080fe20000410000 */
[----:B------:R-:W-:Y:S01]  /*5630*/  HADD2.F32 R87, -RZ, R86.H0_H0 ;  /* 0x20000056ff577230 */ /* 0x000fe20000004100 */
[----:B------:R-:W-:Y:S01]  /*5640*/  F2FP.F16.E4M3.UNPACK_B R14, R14 ;  /* 0x0000000eff0e723e */ /* 0x000fe200020006ff */
[----:B------:R-:W-:Y:S02]  /*5650*/  HADD2.F32 R85, -RZ, R46.H1_H1 ;  /* 0x3000002eff557230 */ /* 0x000fe40000004100 */
[----:B------:R-:W-:Y:S01]  /*5660*/  FMUL.FTZ R93, R44, R93 ;  /* 0x0000005d2c5d7220 */ /* 0x000fe20000410000 */
[----:B------:R-:W-:-:S02]  /*5670*/  HADD2.F32 R46, -RZ, R42.H1_H1 ;  /* 0x3000002aff2e7230 */ /* 0x000fc40000004100 */
[----:B------:R-:W-:Y:S01]  /*5680*/  FFMA.FTZ R42, R44, R87, -R97 ;  /* 0x000000572c2a7223 */ /* 0x000fe20000010861 */
[----:B------:R-:W-:Y:S02]  /*5690*/  HADD2.F32 R86, -RZ, R86.H1_H1 ;  /* 0x30000056ff567230 */ /* 0x000fe40000004100 */
[C---:B------:R-:W-:Y:S01]  /*56a0*/  FMUL.FTZ R97, R85.reuse, R95 ;  /* 0x0000005f55617220 */ /* 0x040fe20000410000 */
[----:B------:R-:W-:Y:S01]  /*56b0*/  FFMA.FTZ R84, R84, R87, R93 ;  /* 0x0000005754547223 */ /* 0x000fe2000001005d */
[C---:B------:R-:W-:Y:S01]  /*56c0*/  FMUL.FTZ R44, R46.reuse, R95 ;  /* 0x0000005f2e2c7220 */ /* 0x040fe20000410000 */
[----:B------:R-:W-:Y:S01]  /*56d0*/  F2FP.F16.E4M3.UNPACK_B R94, R94 ;  /* 0x0000005eff5e723e */ /* 0x000fe200020006ff */
[-C--:B------:R-:W-:Y:S01]  /*56e0*/  FFMA.FTZ R103, R46, R86.reuse, -R97 ;  /* 0x000000562e677223 */ /* 0x080fe20000010861 */
[----:B------:R-:W-:Y:S02]  /*56f0*/  HADD2.F32 R93, -RZ, R96.H0_H0 ;  /* 0x20000060ff5d7230 */ /* 0x000fe40000004100 */
[----:B------:R-:W-:Y:S01]  /*5700*/  FFMA.FTZ R105, R85, R86, R44 ;  /* 0x0000005655697223 */ /* 0x000fe2000001002c */
[----:B------:R-:W-:Y:S01]  /*5710*/  F2FP.F16.E4M3.UNPACK_B R44, R38 ;  /* 0x00000026ff2c723e */ /* 0x000fe200020006ff */
[----:B------:R-:W-:Y:S01]  /*5720*/  HADD2.F32 R38, -RZ, R14.H0_H0 ;  /* 0x2000000eff267230 */ /* 0x000fe20000004100 */
[----:B------:R-:W-:Y:S01]  /*5730*/  F2FP.SATFINITE.E4M3.F32.PACK_AB_MERGE_C R12, R33, R12, RZ ;  /* 0x0000000c210c723e */ /* 0x000fe200048070ff */
[----:B------:R-:W-:Y:S01]  /*5740*/  HADD2.F32 R95, -RZ, R96.H1_H1 ;  /* 0x30000060ff5f7230 */ /* 0x000fe20000004100 */
[----:B------:R-:W-:Y:S01]  /*5750*/  F2FP.SATFINITE.E4M3.F32.PACK_AB_MERGE_C R32, R35, R32, RZ ;  /* 0x000000202320723e */ /* 0x000fe200048070ff */
[--C-:B------:R-:W-:Y:S01]  /*5760*/  HADD2.F32 R46, -RZ, R44.reuse.H0_H0 ;  /* 0x2000002cff2e7230 */ /* 0x100fe20000004100 */
[----:B------:R-:W-:Y:S01]  /*5770*/  F2FP.SATFINITE.E4M3.F32.PACK_AB_MERGE_C R12, R45, R34, R12 ;  /* 0x000000222d0c723e */ /* 0x000fe2000480700c */
[----:B------:R-:W-:Y:S01]  /*5780*/  HADD2.F32 R44, -RZ, R44.H1_H1 ;  /* 0x3000002cff2c7230 */ /* 0x000fe20000004100 */
[----:B------:R-:W-:Y:S01]  /*5790*/  F2FP.F16.E4M3.UNPACK_B R35, R37 ;  /* 0x00000025ff23723e */ /* 0x000fe200020006ff */
[----:B------:R-:W-:-:S02]  /*57a0*/  HADD2.F32 R85, -RZ, R94.H0_H0 ;  /* 0x2000005eff557230 */ /* 0x000fc40000004100 */
[-C--:B------:R-:W-:Y:S01]  /*57b0*/  FMUL.FTZ R97, R46, R93.reuse ;  /* 0x0000005d2e617220 */ /* 0x080fe20000410000 */
[----:B------:R-:W-:Y:S02]  /*57c0*/  HADD2.F32 R14, -RZ, R14.H1_H1 ;  /* 0x3000000eff0e7230 */ /* 0x000fe40000004100 */
[----:B------:R-:W-:Y:S01]  /*57d0*/  FMUL.FTZ R93, R38, R93 ;  /* 0x0000005d265d7220 */ /* 0x000fe20000410000 */
[----:B------:R-:W-:Y:S01]  /*57e0*/  F2FP.F16.E4M3.UNPACK_B R34, R11 ;  /* 0x0000000bff22723e */ /* 0x000fe200020006ff */
[----:B------:R-:W-:Y:S01]  /*57f0*/  HADD2.F32 R87, -RZ, R94.H1_H1 ;  /* 0x3000005eff577230 */ /* 0x000fe20000004100 */
[----:B------:R-:W-:Y:S01]  /*5800*/  F2FP.F16.E4M3.UNPACK_B R33, R13 ;  /* 0x0000000dff21723e */ /* 0x000fe200020006ff */
[----:B------:R-:W-:Y:S01]  /*5810*/  FMUL.FTZ R101, R44, R95 ;  /* 0x0000005f2c657220 */ /* 0x000fe20000410000 */
[----:B------:R-:W-:Y:S01]  /*5820*/  FFMA.FTZ R97, R38, R85, -R97 ;  /* 0x0000005526617223 */ /* 0x000fe20000010861 */
[----:B------:R-:W-:Y:S01]  /*5830*/  FMUL.FTZ R95, R14, R95 ;  /* 0x0000005f0e5f7220 */ /* 0x000fe20000410000 */
[----:B------:R-:W-:Y:S01]  /*5840*/  FFMA.FTZ R38, R46, R85, R93 ;  /* 0x000000552e267223 */ /* 0x000fe2000001005d */
[----:B------:R-:W-:Y:S01]  /*5850*/  F2FP.SATFINITE.E4M3.F32.PACK_AB_MERGE_C R103, R103, R42, RZ ;  /* 0x0000002a6767723e */ /* 0x000fe200048070ff */
[----:B------:R-:W-:Y:S01]  /*5860*/  HADD2.F32 R42, -RZ, R35.H0_H0 ;  /* 0x20000023ff2a7230 */ /* 0x000fe20000004100 */
[----:B------:R-:W-:Y:S01]  /*5870*/  F2FP.SATFINITE.E4M3.F32.PACK_AB_MERGE_C R36, R47, R36, R32 ;  /* 0x000000242f24723e */ /* 0x000fe20004807020 */
[----:B------:R-:W-:Y:S01]  /*5880*/  HADD2.F32 R85, -RZ, R34.H0_H0 ;  /* 0x20000022ff557230 */ /* 0x000fe20000004100 */
[----:B------:R-:W-:Y:S01]  /*5890*/  F2FP.F16.E4M3.UNPACK_B R45, R10 ;  /* 0x0000000aff2d723e */ /* 0x000fe200020006ff */
[----:B------:R-:W-:-:S02]  /*58a0*/  HADD2.F32 R32, -RZ, R33.H0_H0 ;  /* 0x20000021ff207230 */ /* 0x000fc40000004100 */
[-C--:B------:R-:W-:Y:S01]  /*58b0*/  FFMA.FTZ R95, R44, R87.reuse, R95 ;  /* 0x000000572c5f7223 */ /* 0x080fe2000001005f */
[----:B------:R-:W-:Y:S01]  /*58c0*/  FFMA.FTZ R14, R14, R87, -R101 ;  /* 0x000000570e0e7223 */ /* 0x000fe20000010865 */
[----:B------:R-:W-:Y:S02]  /*58d0*/  HADD2.F32 R44, -RZ, R35.H1_H1 ;  /* 0x30000023ff2c7230 */ /* 0x000fe40000004100 */
[-C--:B------:R-:W-:Y:S01]  /*58e0*/  FMUL.FTZ R87, R42, R85.reuse ;  /* 0x000000552a577220 */ /* 0x080fe20000410000 */
[----:B------:R-:W-:Y:S02]  /*58f0*/  HADD2.F32 R47, -RZ, R45.H0_H0 ;  /* 0x2000002dff2f7230 */ /* 0x000fe40000004100 */
[----:B------:R-:W-:Y:S01]  /*5900*/  FMUL.FTZ R35, R32, R85 ;  /* 0x0000005520237220 */ /* 0x000fe20000410000 */
[----:B------:R-:W-:Y:S01]  /*5910*/  HADD2.F32 R85, -RZ, R34.H1_H1 ;  /* 0x30000022ff557230 */ /* 0x000fe20000004100 */
[----:B------:R-:W-:Y:S01]  /*5920*/  F2FP.F16.E4M3.UNPACK_B R37, R37.H1 ;  /* 0x00000025ff25723e */ /* 0x000fe200030006ff */
[----:B------:R-:W-:-:S02]  /*5930*/  HADD2.F32 R34, -RZ, R33.H1_H1 ;  /* 0x30000021ff227230 */ /* 0x000fc40000004100 */
[-C--:B------:R-:W-:Y:S01]  /*5940*/  FFMA.FTZ R32, R32, R47.reuse, -R87 ;  /* 0x0000002f20207223 */ /* 0x080fe20000010857 */
[----:B------:R-:W-:Y:S01]  /*5950*/  FFMA.FTZ R33, R42, R47, R35 ;  /* 0x0000002f2a217223 */ /* 0x000fe20000010023 */
[----:B------:R-:W-:Y:S02]  /*5960*/  HADD2.F32 R45, -RZ, R45.H1_H1 ;  /* 0x3000002dff2d7230 */ /* 0x000fe40000004100 */
[-C--:B------:R-:W-:Y:S01]  /*5970*/  FMUL.FTZ R47, R44, R85.reuse ;  /* 0x000000552c2f7220 */ /* 0x080fe20000410000 */
[C---:B------:R-:W-:Y:S01]  /*5980*/  FMUL.FTZ R85, R34.reuse, R85 ;  /* 0x0000005522557220 */ /* 0x040fe20000410000 */
[----:B------:R-:W-:Y:S01]  /*5990*/  F2FP.F16.E4M3.UNPACK_B R46, R11.H1 ;  /* 0x0000000bff2e723e */ /* 0x000fe200030006ff */
[----:B------:R-:W-:Y:S01]  /*59a0*/  HADD2.F32 R42, -RZ, R37.H0_H0 ;  /* 0x20000025ff2a7230 */ /* 0x000fe20000004100 */
[----:B------:R-:W-:Y:S01]  /*59b0*/  F2FP.F16.E4M3.UNPACK_B R35, R13.H1 ;  /* 0x0000000dff23723e */ /* 0x000fe200030006ff */
[-C--:B------:R-:W-:Y:S01]  /*59c0*/  FFMA.FTZ R13, R34, R45.reuse, -R47 ;  /* 0x0000002d220d7223 */ /* 0x080fe2000001082f */
[----:B------:R-:W-:Y:S01]  /*59d0*/  FFMA.FTZ R34, R44, R45, R85 ;  /* 0x0000002d2c227223 */ /* 0x000fe20000010055 */
[----:B------:R-:W-:Y:S01]  /*59e0*/  F2FP.F16.E4M3.UNPACK_B R10, R10.H1 ;  /* 0x0000000aff0a723e */ /* 0x000fe200030006ff */
[--C-:B------:R-:W-:Y:S01]  /*59f0*/  HADD2.F32 R45, -RZ, R46.reuse.H0_H0 ;  /* 0x2000002eff2d7230 */ /* 0x100fe20000004100 */
[----:B------:R-:W-:Y:S01]  /*5a00*/  F2FP.SATFINITE.E4M3.F32.PACK_AB_MERGE_C R84, R105, R84, RZ ;  /* 0x000000546954723e */ /* 0x000fe200048070ff */
[----:B------:R-:W-:Y:S01]  /*5a10*/  HADD2.F32 R11, -RZ, R35.H0_H0 ;  /* 0x20000023ff0b7230 */ /* 0x000fe20000004100 */
[----:B------:R-:W-:Y:S01]  /*5a20*/  F2FP.F16.E4M3.UNPACK_B R93, R9.H1 ;  /* 0x00000009ff5d723e */ /* 0x000fe200030006ff */
[----:B------:R-:W-:Y:S01]  /*5a30*/  HADD2.F32 R44, -RZ, R37.H1_H1 ;  /* 0x30000025ff2c7230 */ /* 0x000fe20000004100 */
[----:B------:R-:W-:Y:S01]  /*5a40*/  F2FP.SATFINITE.E4M3.F32.PACK_AB_MERGE_C R38, R95, R38, R84 ;  /* 0x000000265f26723e */ /* 0x000fe20004807054 */
[----:B------:R-:W-:-:S02]  /*5a50*/  HADD2.F32 R47, -RZ, R46.H1_H1 ;  /* 0x3000002eff2f7230 */ /* 0x000fc40000004100 */
[-C--:B------:R-:W-:Y:S01]  /*5a60*/  FMUL.FTZ R84, R42, R45.reuse ;  /* 0x0000002d2a547220 */ /* 0x080fe20000410000 */
[----:B------:R-:W-:Y:S02]  /*5a70*/  HADD2.F32 R35, -RZ, R35.H1_H1 ;  /* 0x30000023ff237230 */ /* 0x000fe40000004100 */
[----:B------:R-:W-:Y:S01]  /*5a80*/  FMUL.FTZ R45, R11, R45 ;  /* 0x0000002d0b2d7220 */ /* 0x000fe20000410000 */
[--C-:B------:R-:W-:Y:S02]  /*5a90*/  HADD2.F32 R37, -RZ, R10.reuse.H0_H0 ;  /* 0x2000000aff257230 */ /* 0x100fe40000004100 */
[-C--:B------:R-:W-:Y:S01]  /*5aa0*/  FMUL.FTZ R86, R44, R47.reuse ;  /* 0x0000002f2c567220 */ /* 0x080fe20000410000 */
[----:B------:R-:W-:Y:S02]  /*5ab0*/  HADD2.F32 R46, -RZ, R10.H1_H1 ;  /* 0x3000000aff2e7230 */ /* 0x000fe40000004100 */
[----:B------:R-:W-:Y:S01]  /*5ac0*/  FMUL.FTZ R47, R35, R47 ;  /* 0x0000002f232f7220 */ /* 0x000fe20000410000 */
[----:B------:R-:W-:Y:S01]  /*5ad0*/  F2FP.F16.E4M3.UNPACK_B R87, R9 ;  /* 0x00000009ff57723e */ /* 0x000fe200020006ff */
[-C--:B------:R-:W-:Y:S01]  /*5ae0*/  FFMA.FTZ R10, R11, R37.reuse, -R84 ;  /* 0x000000250b0a7223 */ /* 0x080fe20000010854 */
[----:B------:R-:W-:Y:S01]  /*5af0*/  FFMA.FTZ R11, R42, R37, R45 ;  /* 0x000000252a0b7223 */ /* 0x000fe2000001002d */
[-C--:B------:R-:W-:Y:S01]  /*5b00*/  FFMA.FTZ R35, R35, R46.reuse, -R86 ;  /* 0x0000002e23237223 */ /* 0x080fe20000010856 */
[----:B------:R-:W-:Y:S01]  /*5b10*/  FFMA.FTZ R42, R44, R46, R47 ;  /* 0x0000002e2c2a7223 */ /* 0x000fe2000001002f */
[----:B------:R-:W-:Y:S01]  /*5b20*/  F2FP.F16.E4M3.UNPACK_B R46, R39.H1 ;  /* 0x00000027ff2e723e */ /* 0x000fe200030006ff */
[----:B------:R-:W-:Y:S01]  /*5b30*/  HADD2.F32 R95, -RZ, R93.H0_H0 ;  /* 0x2000005dff5f7230 */ /* 0x000fe20000004100 */
[----:B------:R-:W-:Y:S01]  /*5b40*/  F2FP.F16.E4M3.UNPACK_B R37, R15 ;  /* 0x0000000fff25723e */ /* 0x000fe200020006ff */
[----:B------:R-:W-:Y:S01]  /*5b50*/  HADD2.F32 R94, -RZ, R87.H0_H0 ;  /* 0x20000057ff5e7230 */ /* 0x000fe20000004100 */
[----:B------:R-:W-:Y:S01]  /*5b60*/  F2FP.F16.E4M3.UNPACK_B R45, R39 ;  /* 0x00000027ff2d723e */ /* 0x000fe200020006ff */
[----:B------:R-:W-:Y:S01]  /*5b70*/  HADD2.F32 R93, -RZ, R93.H1_H1 ;  /* 0x3000005dff5d7230 */ /* 0x000fe20000004100 */
[----:B------:R-:W-:Y:S01]  /*5b80*/  F2FP.F16.E4M3.UNPACK_B R15, R15.H1 ;  /* 0x0000000fff0f723e */ /* 0x000fe200030006ff */
[----:B------:R-:W-:Y:S01]  /*5b90*/  HADD2.F32 R39, -RZ, R37.H0_H0 ;  /* 0x20000025ff277230 */ /* 0x000fe20000004100 */
[-C--:B------:R-:W-:Y:S01]  /*5ba0*/  F2FP.F16.E4M3.UNPACK_B R9, R8.reuse ;  /* 0x00000008ff09723e */ /* 0x080fe200020006ff */
[----:B------:R-:W-:Y:S01]  /*5bb0*/  HADD2.F32 R47, -RZ, R45.H0_H0 ;  /* 0x2000002dff2f7230 */ /* 0x000fe20000004100 */
[----:B------:R-:W-:Y:S01]  /*5bc0*/  F2FP.F16.E4M3.UNPACK_B R84, R8.H1 ;  /* 0x00000008ff54723e */ /* 0x000fe200030006ff */
[----:B------:R-:W-:Y:S01]  /*5bd0*/  HADD2.F32 R8, -RZ, R46.H0_H0 ;  /* 0x2000002eff087230 */ /* 0x000fe20000004100 */
[----:B------:R-:W-:Y:S01]  /*5be0*/  F2FP.SATFINITE.E4M3.F32.PACK_AB_MERGE_C R14, R14, R97, R103 ;  /* 0x000000610e0e723e */ /* 0x000fe20004807067 */
[----:B------:R-:W-:-:S02]  /*5bf0*/  HADD2.F32 R44, -RZ, R15.H0_H0 ;  /* 0x2000000fff2c7230 */ /* 0x000fc40000004100 */
[----:B------:R-:W-:Y:S01]  /*5c00*/  FMUL.FTZ R96, R47, R94 ;  /* 0x0000005e2f607220 */ /* 0x000fe20000410000 */
[----:B------:R-:W-:Y:S02]  /*5c10*/  HADD2.F32 R85, -RZ, R84.H0_H0 ;  /* 0x20000054ff557230 */ /* 0x000fe40000004100 */
[-C--:B------:R-:W-:Y:S01]  /*5c20*/  FMUL.FTZ R97, R8, R95.reuse ;  /* 0x0000005f08617220 */ /* 0x080fe20000410000 */
[----:B------:R-:W-:Y:S02]  /*5c30*/  HADD2.F32 R46, -RZ, R46.H1_H1 ;  /* 0x3000002eff2e7230 */ /* 0x000fe40000004100 */
[C---:B------:R-:W-:Y:S01]  /*5c40*/  FMUL.FTZ R95, R44.reuse, R95 ;  /* 0x0000005f2c5f7220 */ /* 0x040fe20000410000 */
[----:B------:R-:W-:Y:S02]  /*5c50*/  HADD2.F32 R15, -RZ, R15.H1_H1 ;  /* 0x3000000fff0f7230 */ /* 0x000fe40000004100 */
[----:B------:R-:W-:Y:S01]  /*5c60*/  FFMA.FTZ R97, R44, R85, -R97 ;  /* 0x000000552c617223 */ /* 0x000fe20000010861 */
[----:B------:R-:W-:-:S02]  /*5c70*/  HADD2.F32 R86, -RZ, R9.H0_H0 ;  /* 0x20000009ff567230 */ /* 0x000fc40000004100 */
[----:B------:R-:W-:Y:S01]  /*5c80*/  FMUL.FTZ R94, R39, R94 ;  /* 0x0000005e275e7220 */ /* 0x000fe20000410000 */
[----:B------:R-:W-:Y:S02]  /*5c90*/  HADD2.F32 R45, -RZ, R45.H1_H1 ;  /* 0x3000002dff2d7230 */ /* 0x000fe40000004100 */
[-C--:B------:R-:W-:Y:S01]  /*5ca0*/  FMUL.FTZ R100, R46, R93.reuse ;  /* 0x0000005d2e647220 */ /* 0x080fe20000410000 */
[----:B------:R-:W-:Y:S02]  /*5cb0*/  HADD2.F32 R44, -RZ, R87.H1_H1 ;  /* 0x30000057ff2c7230 */ /* 0x000fe40000004100 */
[----:B------:R-:W-:Y:S01]  /*5cc0*/  FMUL.FTZ R93, R15, R93 ;  /* 0x0000005d0f5d7220 */ /* 0x000fe20000410000 */
[----:B------:R-:W-:Y:S02]  /*5cd0*/  HADD2.F32 R84, -RZ, R84.H1_H1 ;  /* 0x30000054ff547230 */ /* 0x000fe40000004100 */
[----:B------:R-:W-:Y:S01]  /*5ce0*/  FFMA.FTZ R95, R8, R85, R95 ;  /* 0x00000055085f7223 */ /* 0x000fe2000001005f */
[----:B------:R-:W-:-:S02]  /*5cf0*/  HADD2.F32 R37, -RZ, R37.H1_H1 ;  /* 0x30000025ff257230 */ /* 0x000fc40000004100 */
[-C--:B------:R-:W-:Y:S01]  /*5d00*/  FFMA.FTZ R96, R39, R86.reuse, -R96 ;  /* 0x0000005627607223 */ /* 0x080fe20000010860 */
[----:B------:R-:W-:Y:S01]  /*5d10*/  FFMA.FTZ R94, R47, R86, R94 ;  /* 0x000000562f5e7223 */ /* 0x000fe2000001005e */
[----:B------:R-:W-:Y:S02]  /*5d20*/  HADD2.F32 R8, -RZ, R9.H1_H1 ;  /* 0x30000009ff087230 */ /* 0x000fe40000004100 */
[----:B------:R-:W-:Y:S01]  /*5d30*/  FMUL.FTZ R86, R45, R44 ;  /* 0x0000002c2d567220 */ /* 0x000fe20000410000 */
[----:B------:R-:W-:Y:S01]  /*5d40*/  FFMA.FTZ R100, R15, R84, -R100 ;  /* 0x000000540f647223 */ /* 0x000fe20000010864 */
[C---:B------:R-:W-:Y:S01]  /*5d50*/  FMUL.FTZ R44, R37.reuse, R44 ;  /* 0x0000002c252c7220 */ /* 0x040fe20000410000 */
[----:B------:R-:W-:Y:S01]  /*5d60*/  FFMA.FTZ R46, R46, R84, R93 ;  /* 0x000000542e2e7223 */ /* 0x000fe2000001005d */
[----:B------:R-:W-:Y:S01]  /*5d70*/  FFMA.FTZ R37, R37, R8, -R86 ;  /* 0x0000000825257223 */ /* 0x000fe20000010856 */
[----:B------:R-:W-:Y:S01]  /*5d80*/  F2FP.SATFINITE.E4M3.F32.PACK_AB_MERGE_C R10, R35, R10, RZ ;  /* 0x0000000a230a723e */ /* 0x000fe200048070ff */
[----:B------:R-:W-:Y:S01]  /*5d90*/  FFMA.FTZ R45, R45, R8, R44 ;  /* 0x000000082d2d7223 */ /* 0x000fe2000001002c */
[----:B------:R-:W-:-:S02]  /*5da0*/  F2FP.SATFINITE.E4M3.F32.PACK_AB_MERGE_C R97, R100, R97, RZ ;  /* 0x000000616461723e */ /* 0x000fc400048070ff */
[----:B------:R-:W-:Y:S02]  /*5db0*/  F2FP.SATFINITE.E4M3.F32.PACK_AB_MERGE_C R11, R42, R11, RZ ;  /* 0x0000000b2a0b723e */ /* 0x000fe400048070ff */
[----:B------:R-:W-:Y:S02]  /*5dc0*/  F2FP.SATFINITE.E4M3.F32.PACK_AB_MERGE_C R46, R46, R95, RZ ;  /* 0x0000005f2e2e723e */ /* 0x000fe400048070ff */
[----:B------:R-:W-:Y:S02]  /*5dd0*/  F2FP.SATFINITE.E4M3.F32.PACK_AB_MERGE_C R15, R37, R96, R97 ;  /* 0x00000060250f723e */ /* 0x000fe40004807061 */
[----:B------:R-:W-:Y:S02]  /*5de0*/  F2FP.SATFINITE.E4M3.F32.PACK_AB_MERGE_C R13, R13, R32, R10 ;  /* 0x000000200d0d723e */ /* 0x000fe4000480700a */
[----:B------:R-:W-:Y:S02]  /*5df0*/  F2FP.SATFINITE.E4M3.F32.PACK_AB_MERGE_C R37, R34, R33, R11 ;  /* 0x000000212225723e */ /* 0x000fe4000480700b */
[----:B------:R-:W-:-:S07]  /*5e00*/  F2FP.SATFINITE.E4M3.F32.PACK_AB_MERGE_C R39, R45, R94, R46 ;  /* 0x0000005e2d27723e */ /* 0x000fce000480702e */
.L_x_323:
[----:B------:R-:W-:Y:S05]  /*5e10*/  BSYNC B1 ;  /* 0x0000000000017941 */ /* 0x000fea0003800000 */
.L_x_322:
[----:B0-----:R4:W-:Y:S01]  /*5e20*/  STG.E.128 desc[UR40][R40.64], R12 ;  /* 0x0000000c28007986 */ /* 0x0019e2000c101d28 */
[----:B------:R-:W-:-:S13]  /*5e30*/  ISETP.GE.AND P4, PT, R43, R98, PT ;  /* 0x000000622b00720c */ /* 0x000fda0003f86270 */
[----:B------:R-:W-:Y:S05]  /*5e40*/  @P4 BRA `(.L_x_302) ;  /* 0x0000000000704947 */ /* 0x000fea0003800000 */
[--C-:B------:R-:W-:Y:S02]  /*5e50*/  IADD3 R81, P4, P5, R60, R80, R43.reuse ;  /* 0x000000503c517210 */ /* 0x100fe40007d9e02b */
[----:B------:R-:W-:-:S04]  /*5e60*/  SHF.R.S32.HI R43, RZ, 0x1f, R43 ;  /* 0x0000001fff2b7819 */ /* 0x000fc8000001142b */
[----:B------:R-:W-:Y:S02]  /*5e70*/  IADD3.X R8, R82, R99, R43, P4, P5 ;  /* 0x0000006352087210 */ /* 0x000fe400027ea42b */
[----:B------:R-:W-:-:S05]  /*5e80*/  IADD3 R78, P4, R81, R78, RZ ;  /* 0x0000004e514e7210 */ /* 0x000fca0007f9e0ff */
[----:B------:R-:W-:-:S05]  /*5e90*/  IMAD.X R79, R8, 0x1, R79, P4 ;  /* 0x00000001084f7824 */ /* 0x000fca00020e064f */
[----:B--2---:R0:W-:Y:S01]  /*5ea0*/  STG.E.128 desc[UR40][R78.64], R36 ;  /* 0x000000244e007986 */ /* 0x0041e2000c101d28 */
[----:B------:R-:W-:Y:S05]  /*5eb0*/  BRA `(.L_x_302) ;  /* 0x0000000000547947 */ /* 0x000fea0003800000 */
.L_x_295:
[----:B------:R-:W-:-:S13]  /*5ec0*/  ISETP.NE.AND P3, PT, R155, 0x3, PT ;  /* 0x000000039b00780c */ /* 0x000fda0003f65270 */
[----:B------:R-:W-:Y:S05]  /*5ed0*/  @!P3 BRA `(.L_x_324) ;  /* 0x000000000004b947 */ /* 0x000fea0003800000 */
[----:B------:R-:W-:Y:S01]  /*5ee0*/  BPT.TRAP 0x1 ;  /* 0x000000040000795c */ /* 0x000fe20000300000 */
.L_x_324:
[----:B------:R-:W-:Y:S01]  /*5ef0*/  IMAD R89, R19, 0x8, R18 ;  /* 0x0000000813597824 */ /* 0x000fe200078e0212 */
[----:B------:R-:W-:Y:S01]  /*5f00*/  SHF.L.U32 R92, R153, 0x1f, RZ ;  /* 0x0000001f995c7819 */ /* 0x000fe200000006ff */
[----:B------:R-:W-:Y:S01]  /*5f10*/  IMAD R91, R2, -0x80, R27 ;  /* 0xffffff80025b7824 */ /* 0x000fe200078e021b */
[----:B------:R-:W-:Y:S02]  /*5f20*/  BSSY B1, `(.L_x_325) ;  /* 0x0000005000017945 */ /* 0x000fe40003800000 */
[----:B------:R-:W0:Y:S02]  /*5f30*/  SYNCS.PHASECHK.TRANS64.TRYWAIT P5, [R89+URZ+0x19c90], R92 ;  /* 0x019c905c590075a7 */ /* 0x000e2400080a017f */
[----:B------:R-:W-:-:S04]  /*5f40*/  VIMNMX R91, R91, 0x80, PT ;  /* 0x000000805b5b7848 */ /* 0x000fc80003fe0100 */
[----:B------:R-:W-:Y:S01]  /*5f50*/  ISETP.GE.AND P4, PT, R152, R91, PT ;  /* 0x0000005b9800720c */ /* 0x000fe20003f86270 */
[----:B0-----:R-:W-:-:S12]  /*5f60*/  @!P5 BRA `(.L_x_326) ;  /* 0x00000124009cd947 */ /* 0x001fd80003800000 */
.L_x_542:
[----:B------:R-:W-:Y:S05]  /*5f70*/  BSYNC B1 ;  /* 0x0000000000017941 */ /* 0x000fea0003800000 */
.L_x_325:
[----:B------:R-:W-:Y:S05]  /*5f80*/  @P4 BRA `(.L_x_302) ;  /* 0x0000000000204947 */ /* 0x000fea0003800000 */
[----:B------:R-:W-:Y:S01]  /*5f90*/  ISETP.NE.AND P4, PT, R62, RZ, PT ;  /* 0x000000ff3e00720c */ /* 0x000fe20003f85270 */
[----:B------:R-:W1:Y:S01]  /*5fa0*/  @!P1 LDS.128 R8, [R90+0x15800] ;  /* 0x015800005a089984 */ /* 0x000e620000000c00 */
[----:B------:R-:W-:-:S11]  /*5fb0*/  ISETP.NE.AND P5, PT, R31, RZ, PT ;  /* 0x000000ff1f00720c */ /* 0x000fd60003fa5270 */
[----:B------:R-:W2:Y:S04]  /*5fc0*/  @P4 LDS.128 R12, [R90+0x13800] ;  /* 0x013800005a0c4984 */ /* 0x000ea80000000c00 */
[----:B------:R-:W3:Y:S04]  /*5fd0*/  @P5 LDS.128 R32, [R90+0x14800] ;  /* 0x014800005a205984 */ /* 0x000ee80000000c00 */
[----:B-1----:R1:W-:Y:S04]  /*5fe0*/  @!P1 STG.E.128 desc[UR40][R36.64+0x40], R8 ;  /* 0x0000400824009986 */ /* 0x0023e8000c101d28 */
[----:B--2---:R1:W-:Y:S04]  /*5ff0*/  @P4 STG.E.128 desc[UR40][R36.64], R12 ;  /* 0x0000000c24004986 */ /* 0x0043e8000c101d28 */
[----:B---3--:R1:W-:Y:S02]  /*6000*/  @P5 STG.E.128 desc[UR40][R36.64+0x20], R32 ;  /* 0x0000202024005986 */ /* 0x0083e4000c101d28 */
.L_x_302:
[----:B------:R-:W-:Y:S05]  /*6010*/  BSYNC B0 ;  /* 0x0000000000007941 */ /* 0x000fea0003800000 */
.L_x_294:
[----:B-123--:R-:W1:Y:S01]  /*6020*/  S2R R8, SR_TID.X ;  /* 0x0000000000087919 */ /* 0x00ee620000002100 */
[----:B------:R-:W-:Y:S01]  /*6030*/  @!PT LDS RZ, [RZ] ;  /* 0x00000000fffff984 */ /* 0x000fe20000000800 */
[----:B------:R-:W-:Y:S01]  /*6040*/  @!PT LDS RZ, [RZ] ;  /* 0x00000000fffff984 */ /* 0x000fe20000000800 */
[----:B------:R-:W-:Y:S01]  /*6050*/  @!PT LDS RZ, [RZ] ;  /* 0x00000000fffff984 */ /* 0x000fe20000000800 */
[----:B------:R-:W-:Y:S01]  /*6060*/  @!PT LDS RZ, [RZ] ;  /* 0x00000000fffff984 */ /* 0x000fe20000000800 */
[----:B------:R2:W-:Y:S06]  /*6070*/  MEMBAR.ALL.CTA ;  /* 0x0000000000007992 */ /* 0x0005ec0000008000 */
[----:B--2---:R-:W2:Y:S01]  /*6080*/  FENCE.VIEW.ASYNC.S ;  /* 0x00000000000073c6 */ /* 0x004ea20000000000 */
[----:B------:R-:W-:Y:S05]  /*6090*/  WARPSYNC.ALL ;  /* 0x0000000000007948 */ /* 0x000fea0003800000 */
[----:B------:R-:W-:Y:S01]  /*60a0*/  BSSY B0, `(.L_x_327) ;  /* 0x0000009000007945 */ /* 0x000fe20003800000 */
[----:B-1----:R-:W-:Y:S01]  /*60b0*/  LOP3.LUT R8, R8, 0x7f, RZ, 0xc0, !PT ;  /* 0x0000007f08087812 */ /* 0x002fe200078ec0ff */
[----:B--2---:R1:W-:Y:S03]  /*60c0*/  BAR.SYNC.DEFER_BLOCKING R64, 0x80 ;  /* 0x000200400000751d */ /* 0x0043e60000010000 */
[----:B------:R-:W-:-:S13]  /*60d0*/  ISETP.NE.AND P4, PT, R8, RZ, PT ;  /* 0x000000ff0800720c */ /* 0x000fda0003f85270 */
[----:B------:R-:W-:-:S05]  /*60e0*/  @!P4 VIADD R8, R89, 0x19ca0 ;  /* 0x00019ca05908c836 */ /* 0x000fca0000000000 */
[----:B------:R-:W-:-:S04]  /*60f0*/  @!P4 PRMT R8, RZ, 0x654, R8 ;  /* 0x00000654ff08c816 */ /* 0x000fc80000000008 */
[----:B------:R1:W-:Y:S01]  /*6100*/  @!P4 SYNCS.ARRIVE.TRANS64.RED.A1T0 RZ, [R8+URZ], RZ ;  /* 0x000000ff08ffc9a7 */ /* 0x0003e2000810043f */
[----:B------:R-:W-:Y:S05]  /*6110*/  @!P3 BRA `(.L_x_328) ;  /* 0x000000000004b947 */ /* 0x000fea0003800000 */
[----:B------:R-:W-:Y:S01]  /*6120*/  BPT.TRAP 0x1 ;  /* 0x000000040000795c */ /* 0x000fe20000300000 */
.L_x_328:
[----:B------:R-:W-:Y:S05]  /*6130*/  BSYNC B0 ;  /* 0x0000000000007941 */ /* 0x000fea0003800000 */
.L_x_327:
[----:B------:R-:W2:Y:S01]  /*6140*/  SYNCS.PHASECHK.TRANS64.TRYWAIT P5, [R89+URZ+0x19cb0], R92 ;  /* 0x019cb05c590075a7 */ /* 0x000ea200080a017f */
[----:B------:R-:W-:Y:S01]  /*6150*/  BSSY B0, `(.L_x_329) ;  /* 0x0000003000007945 */ /* 0x000fe20003800000 */
[----:B------:R-:W-:-:S03]  /*6160*/  ISETP.GE.AND P3, PT, R152, R91, PT ;  /* 0x0000005b9800720c */ /* 0x000fc60003f66270 */
[----:B--2---:R-:W-:Y:S10]  /*6170*/  @!P5 BRA `(.L_x_330) ;  /* 0x00000124002cd947 */ /* 0x004ff40003800000 */
.L_x_543:
[----:B------:R-:W-:Y:S05]  /*6180*/  BSYNC B0 ;  /* 0x0000000000007941 */ /* 0x000fea0003800000 */
.L_x_329:
[----:B------:R-:W-:Y:S04]  /*6190*/  BSSY B0, `(.L_x_331) ;  /* 0x0000016000007945 */ /* 0x000fe80003800000 */
[----:B------:R-:W-:Y:S05]  /*61a0*/  @P3 BRA `(.L_x_332) ;  /* 0x0000000000503947 */ /* 0x000fea0003800000 */
[----:B------:R-:W-:Y:S01]  /*61b0*/  ULDC UR8, c[0x0][0x2e4] ;  /* 0x0000b90000087ab9 */ /* 0x000fe20000000800 */
[----:B----4-:R-:W-:Y:S01]  /*61c0*/  IMAD.WIDE R12, R2, 0x80, R48 ;  /* 0x00000080020c7825 */ /* 0x010fe200078e0230 */
[----:B------:R-:W-:Y:S01]  /*61d0*/  ISETP.GE.AND P5, PT, R22, UR8, PT ;  /* 0x0000000816007c0c */ /* 0x000fe2000bfa6270 */
[----:B------:R-:W-:Y:S01]  /*61e0*/  ULDC.64 UR4, c[0x0][0x318] ;  /* 0x0000c60000047ab9 */ /* 0x000fe20000000a00 */
[----:B------:R-:W-:Y:S01]  /*61f0*/  ULDC.64 UR6, c[0x0][0x308] ;  /* 0x0000c20000067ab9 */ /* 0x000fe20000000a00 */
[----:B------:R-:W-:Y:S02]  /*6200*/  IMAD.MOV.U32 R14, RZ, RZ, R58 ;  /* 0x000000ffff0e7224 */ /* 0x000fe400078e003a */
[----:B------:R-:W-:Y:S02]  /*6210*/  IMAD.MOV.U32 R15, RZ, RZ, R0 ;  /* 0x000000ffff0f7224 */ /* 0x000fe400078e0000 */
[----:B------:R-:W-:Y:S02]  /*6220*/  IMAD R13, R13, UR4, RZ ;  /* 0x000000040d0d7c24 */ /* 0x000fe4000f8e02ff */
[----:B------:R-:W-:-:S04]  /*6230*/  IMAD.WIDE.U32 R14, R12, UR4, R14 ;  /* 0x000000040c0e7c25 */ /* 0x000fc8000f8e000e */
[----:B-1----:R-:W1:Y:S01]  /*6240*/  @!P5 LDS.128 R8, [R90+0x9000] ;  /* 0x009000005a08d984 */ /* 0x002e620000000c00 */
[----:B------:R-:W-:Y:S01]  /*6250*/  IMAD R13, R12, UR5, R13 ;  /* 0x000000050c0d7c24 */ /* 0x000fe2000f8e020d */
[----:B------:R-:W-:-:S04]  /*6260*/  IADD3 R32, P3, R14, UR6, RZ ;  /* 0x000000060e207c10 */ /* 0x000fc8000ff7e0ff */
[----:B------:R-:W-:Y:S02]  /*6270*/  IADD3.X R33, R15, UR7, R13, P3, !PT ;  /* 0x000000070f217c10 */ /* 0x000fe40009ffe40d */
[----:B------:R-:W-:-:S03]  /*6280*/  ISETP.GE.AND P3, PT, R156, UR8, PT ;  /* 0x000000089c007c0c */ /* 0x000fc6000bf66270 */
[----:B-1----:R-:W-:Y:S01]  /*6290*/  @!P5 STG.E.128 desc[UR40][R32.64], R8 ;  /* 0x000000082000d986 */ /* 0x002fe2000c101d28 */
[----:B------:R-:W-:-:S09]  /*62a0*/  ISETP.GE.AND P5, PT, R67, UR8, PT ;  /* 0x0000000843007c0c */ /* 0x000fd2000bfa6270 */
[----:B------:R-:W1:Y:S04]  /*62b0*/  @!P3 LDS.128 R8, [R90+0xa000] ;  /* 0x00a000005a08b984 */ /* 0x000e680000000c00 */
[----:B------:R-:W3:Y:S04]  /*62c0*/  @!P5 LDS.128 R12, [R90+0xb000] ;  /* 0x00b000005a0cd984 */ /* 0x000ee80000000c00 */
[----:B-1----:R1:W-:Y:S04]  /*62d0*/  @!P3 STG.E.128 desc[UR40][R32.64+0x20], R8 ;  /* 0x000020082000b986 */ /* 0x0023e8000c101d28 */
[----:B---3--:R1:W-:Y:S02]  /*62e0*/  @!P5 STG.E.128 desc[UR40][R32.64+0x40], R12 ;  /* 0x0000400c2000d986 */ /* 0x0083e4000c101d28 */
.L_x_332:
[----:B------:R-:W-:Y:S05]  /*62f0*/  BSYNC B0 ;  /* 0x0000000000007941 */ /* 0x000fea0003800000 */
.L_x_331:
[----:B------:R-:W-:Y:S01]  /*6300*/  @!PT LDS RZ, [RZ] ;  /* 0x00000000fffff984 */ /* 0x000fe20000000800 */
[----:B------:R-:W-:Y:S01]  /*6310*/  @!PT LDS RZ, [RZ] ;  /* 0x00000000fffff984 */ /* 0x000fe20000000800 */
[----:B------:R-:W-:Y:S01]  /*6320*/  @!PT LDS RZ, [RZ] ;  /* 0x00000000fffff984 */ /* 0x000fe20000000800 */
[----:B------:R-:W-:Y:S01]  /*6330*/  @!PT LDS RZ, [RZ] ;  /* 0x00000000fffff984 */ /* 0x000fe20000000800 */
[----:B------:R3:W-:Y:S06]  /*6340*/  MEMBAR.ALL.CTA ;  /* 0x0000000000007992 */ /* 0x0007ec0000008000 */
[----:B---3--:R-:W3:Y:S01]  /*6350*/  FENCE.VIEW.ASYNC.S ;  /* 0x00000000000073c6 */ /* 0x008ee20000000000 */
[----:B0-2---:R-:W-:Y:S01]  /*6360*/  @!P4 VIADD R89, R89, 0x19cc0 ;  /* 0x00019cc05959c836 */ /* 0x005fe20000000000 */
[----:B---3--:R0:W-:Y:S04]  /*6370*/  BAR.SYNC.DEFER_BLOCKING R64, 0x80 ;  /* 0x000200400000751d */ /* 0x0081e80000010000 */
[----:B------:R-:W-:Y:S01]  /*6380*/  @!P4 PRMT R89, RZ, 0x654, R89 ;  /* 0x00000654ff59c816 */ /* 0x000fe20000000059 */
[----:B------:R-:W-:Y:S01]  /*6390*/  VIADD R19, R19, 0x1 ;  /* 0x0000000113137836 */ /* 0x000fe20000000000 */
[----:B------:R-:W-:-:S02]  /*63a0*/  PLOP3.LUT P3, PT, PT, PT, PT, 0x8, 0x0 ;  /* 0x000000000000781c */ /* 0x000fc40003f6e170 */
[----:B------:R0:W-:Y:S02]  /*63b0*/  @!P4 SYNCS.ARRIVE.TRANS64.RED.A1T0 RZ, [R89+URZ], RZ ;  /* 0x000000ff59ffc9a7 */ /* 0x0001e4000810043f */
[----:B------:R-:W-:-:S04]  /*63c0*/  ISETP.NE.AND P4, PT, R19, 0x2, PT ;  /* 0x000000021300780c */ /* 0x000fc80003f85270 */
[----:B-1----:R-:W-:Y:S02]  /*63d0*/  SEL R8, RZ, 0x1, P4 ;  /* 0x00000001ff087807 */ /* 0x002fe40002000000 */
[----:B------:R-:W-:Y:S02]  /*63e0*/  SEL R19, R19, RZ, P4 ;  /* 0x000000ff13137207 */ /* 0x000fe40002000000 */
[----:B------:R-:W-:Y:S01]  /*63f0*/  LOP3.LUT R153, R153, R8, RZ, 0x3c, !PT ;  /* 0x0000000899997212 */ /* 0x000fe200078e3cff */
[----:B0-----:R-:W-:Y:S06]  /*6400*/  @P2 BRA `(.L_x_333) ;  /* 0xffffffbc00902947 */ /* 0x001fec000383ffff */
.L_x_289:
[----:B------:R-:W0:Y:S01]  /*6410*/  LDC R0, c[0x0][0x428] ;  /* 0x00010a00ff007b82 */ /* 0x000e220000000800 */
[----:B------:R-:W-:Y:S01]  /*6420*/  IMAD.MOV.U32 R28, RZ, RZ, R30 ;  /* 0x000000ffff1c7224 */ /* 0x000fe200078e001e */
[----:B------:R-:W-:Y:S01]  /*6430*/  BSSY B0, `(.L_x_334) ;  /* 0x0000026000007945 */ /* 0x000fe20003800000 */
[----:B------:R-:W-:Y:S02]  /*6440*/  ISETP.GE.AND P1, PT, R88, 0x1, PT ;  /* 0x000000015800780c */ /* 0x000fe40003f26270 */
[----:B------:R-:W-:Y:S02]  /*6450*/  CS2R R26, SRZ ;  /* 0x00000000001a7805 */ /* 0x000fe4000001ff00 */
[----:B------:R-:W-:Y:S02]  /*6460*/  PLOP3.LUT P0, PT, PT, PT, PT, 0x80, 0x0 ;  /* 0x000000000000781c */ /* 0x000fe40003f0f070 */
[----:B----4-:R-:W-:Y:S02]  /*6470*/  CS2R R14, SRZ ;  /* 0x00000000000e7805 */ /* 0x010fe4000001ff00 */
[----:B------:R-:W-:Y:S01]  /*6480*/  MOV R135, RZ ;  /* 0x000000ff00877202 */ /* 0x000fe20000000f00 */
[----:B------:R-:W-:Y:S01]  /*6490*/  IMAD.MOV.U32 R8, RZ, RZ, RZ ;  /* 0x000000ffff087224 */ /* 0x000fe200078e00ff */
        /* <DEDUP_REMOVED lines=15> */
[----:B0-----:R-:W-:Y:S02]  /*6590*/  ISETP.NE.AND P2, PT, R0, 0x1, PT ;  /* 0x000000010000780c */ /* 0x001fe40003f45270 */
[----:B------:R-:W-:Y:S02]  /*65a0*/  CS2R R54, SRZ ;  /* 0x0000000000367805 */ /* 0x000fe4000001ff00 */
[----:B------:R-:W-:Y:S02]  /*65b0*/  CS2R R56, SRZ ;  /* 0x0000000000387805 */ /* 0x000fe4000001ff00 */
[----:B------:R-:W-:-:S02]  /*65c0*/  CS2R R58, SRZ ;  /* 0x00000000003a7805 */ /* 0x000fc4000001ff00 */
[----:B------:R-:W-:Y:S01]  /*65d0*/  CS2R R60, SRZ ;  /* 0x00000000003c7805 */ /* 0x000fe2000001ff00 */
[----:B------:R-:W-:-:S04]  /*65e0*/  IMAD.MOV.U32 R62, RZ, RZ, RZ ;  /* 0x000000ffff3e7224 */ /* 0x000fc800078e00ff */
[----:B------:R-:W0:Y:S08]  /*65f0*/  @P2 LDC R3, c[0x0][0x42c] ;  /* 0x00010b00ff032b82 */ /* 0x000e300000000800 */
[----:B------:R-:W1:Y:S01]  /*6600*/  @P2 LDC R0, c[0x0][0x430] ;  /* 0x00010c00ff002b82 */ /* 0x000e620000000800 */
[----:B0-----:R-:W-:-:S05]  /*6610*/  @P2 IMAD.HI.U32 R3, R30, R3, RZ ;  /* 0x000000031e032227 */ /* 0x001fca00078e00ff */
[----:B-1----:R-:W-:Y:S02]  /*6620*/  @P2 SHF.R.U32.HI R28, RZ, R0, R3 ;  /* 0x00000000ff1c2219 */ /* 0x002fe40000011603 */
[----:B------:R-:W-:Y:S01]  /*6630*/  CS2R R2, SRZ ;  /* 0x0000000000027805 */ /* 0x000fe2000001ff00 */
[----:B------:R-:W-:Y:S02]  /*6640*/  IMAD.MOV.U32 R0, RZ, RZ, RZ ;  /* 0x000000ffff007224 */ /* 0x000fe400078e00ff */
[----:B------:R0:W-:Y:S01]  /*6650*/  STL [R1+0x28], R28 ;  /* 0x0000281c01007387 */ /* 0x0001e20000100800 */
[----:B------:R-:W-:Y:S05]  /*6660*/  @P3 BRA `(.L_x_335) ;  /* 0x0000000000083947 */ /* 0x000fea0003800000 */
[----:B------:R-:W1:Y:S02]  /*6670*/  FENCE.VIEW.ASYNC.G ;  /* 0x00000000000073c6 */ /* 0x000e640000000100 */
[----:B-1----:R-:W-:Y:S06]  /*6680*/  BAR.ARV 0xc, 0x200 ;  /* 0x0308000000007b1d */ /* 0x002fec0000002000 */
.L_x_335:
[----:B------:R-:W-:Y:S05]  /*6690*/  BSYNC B0 ;  /* 0x0000000000007941 */ /* 0x000fea0003800000 */
.L_x_334:
[----:B------:R-:W-:Y:S02]  /*66a0*/  IMAD.MOV.U32 R64, RZ, RZ, RZ ;  /* 0x000000ffff407224 */ /* 0x000fe400078e00ff */
[----:B------:R-:W-:Y:S01]  /*66b0*/  IMAD.MOV.U32 R9, RZ, RZ, RZ ;  /* 0x000000ffff097224 */ /* 0x000fe200078e00ff */
[----:B------:R-:W-:Y:S06]  /*66c0*/  @!P1 BRA `(.L_x_336) ;  /* 0x0000009c00ec9947 */ /* 0x000fec0003800000 */
[----:B------:R-:W1:Y:S01]  /*66d0*/  S2R R4, SR_TID.X ;  /* 0x0000000000047919 */ /* 0x000e620000002100 */
[----:B------:R-:W-:Y:S01]  /*66e0*/  VIADD R26, R18, 0xf000 ;  /* 0x0000f000121a7836 */ /* 0x000fe20000000000 */
[----:B------:R-:W-:Y:S04]  /*66f0*/  BSSY B6, `(.L_x_337) ;  /* 0x000001e000067945 */ /* 0x000fe80003800000 */
[----:B------:R-:W-:Y:S01]  /*6700*/  LOP3.LUT P0, RZ, R26, 0x3ff, RZ, 0xc0, !PT ;  /* 0x000003ff1aff7812 */ /* 0x000fe2000780c0ff */
[----:B-1----:R-:W-:-:S05]  /*6710*/  VIADD R5, R4, 0xffffff80 ;  /* 0xffffff8004057836 */ /* 0x002fca0000000000 */
[----:B------:R-:W-:-:S04]  /*6720*/  SHF.R.S32.HI R4, RZ, 0x1f, R5 ;  /* 0x0000001fff047819 */ /* 0x000fc80000011405 */
[----:B------:R-:W-:-:S04]  /*6730*/  LEA.HI R4, R4, R5, RZ, 0x7 ;  /* 0x0000000504047211 */ /* 0x000fc800078f38ff */
[----:B------:R-:W-:-:S05]  /*6740*/  SHF.R.S32.HI R4, RZ, 0x7, R4 ;  /* 0x00000007ff047819 */ /* 0x000fca0000011404 */
[----:B------:R-:W1:Y:S02]  /*6750*/  SHFL.IDX PT, R0, R4, RZ, 0x1f ;  /* 0x00001fff04007589 */ /* 0x000e6400000e0000 */
[----:B-1----:R-:W-:-:S05]  /*6760*/  IMAD.HI R2, R0, 0x55555556, RZ ;  /* 0x5555555600027827 */ /* 0x002fca00078e02ff */
[----:B------:R-:W-:-:S05]  /*6770*/  LEA.HI R3, R2, R2, RZ, 0x1 ;  /* 0x0000000202037211 */ /* 0x000fca00078f08ff */
[----:B------:R-:W-:-:S04]  /*6780*/  IMAD R3, R3, -0x3, R0 ;  /* 0xfffffffd03037824 */ /* 0x000fc800078e0200 */
[----:B------:R-:W-:-:S05]  /*6790*/  IMAD R3, R3, 0x800, R26 ;  /* 0x0000080003037824 */ /* 0x000fca00078e021a */
[----:B------:R-:W-:-:S04]  /*67a0*/  SHF.R.U32.HI R3, RZ, 0x4, R3 ;  /* 0x00000004ff037819 */ /* 0x000fc80000011603 */
[----:B------:R-:W-:Y:S01]  /*67b0*/  LOP3.LUT R46, R3, 0x3fff, RZ, 0xc0, !PT ;  /* 0x00003fff032e7812 */ /* 0x000fe200078ec0ff */
[----:B------:R-:W-:Y:S06]  /*67c0*/  @!P0 BRA `(.L_x_338) ;  /* 0x0000000000408947 */ /* 0x000fec0003800000 */
[----:B------:R-:W-:Y:S01]  /*67d0*/  MOV R0, 0x0 ;  /* 0x0000000000007802 */ /* 0x000fe20000000f00 */
[----:B------:R-:W-:Y:S01]  /*67e0*/  ULDC.64 UR4, c[0x4][0x98] ;  /* 0x0100260000047ab9 */ /* 0x000fe20000000a00 */
[----:B------:R-:W-:Y:S01]  /*67f0*/  ULDC.64 UR6, c[0x4][0xa0] ;  /* 0x0100280000067ab9 */ /* 0x000fe20000000a00 */
[----:B------:R-:W-:Y:S01]  /*6800*/  IMAD.U32 R4, RZ, RZ, UR4 ;  /* 0x00000004ff047e24 */ /* 0x000fe2000f8e00ff */
[----:B------:R1:W2:Y:S01]  /*6810*/  LDC.64 R2, c[0x4][R0] ;  /* 0x0100000000027b82 */ /* 0x0002a20000000a00 */
[----:B------:R-:W-:Y:S01]  /*6820*/  IMAD.U32 R5, RZ, RZ, UR5 ;  /* 0x00000005ff057e24 */ /* 0x000fe2000f8e00ff */
[----:B------:R-:W-:Y:S01]  /*6830*/  ULDC.64 UR4, c[0x4][0x28] ;  /* 0x01000a0000047ab9 */ /* 0x000fe20000000a00 */
[----:B------:R-:W-:Y:S01]  /*6840*/  IMAD.U32 R6, RZ, RZ, UR6 ;  /* 0x00000006ff067e24 */ /* 0x000fe2000f8e00ff */
[----:B------:R-:W-:Y:S01]  /*6850*/  MOV R13, RZ ;  /* 0x000000ff000d7202 */ /* 0x000fe20000000f00 */
[----:B------:R-:W-:Y:S02]  /*6860*/  IMAD.U32 R7, RZ, RZ, UR7 ;  /* 0x00000007ff077e24 */ /* 0x000fe4000f8e00ff */
[----:B------:R-:W-:-:S02]  /*6870*/  IMAD.U32 R10, RZ, RZ, UR4 ;  /* 0x00000004ff0a7e24 */ /* 0x000fc4000f8e00ff */
[----:B------:R-:W-:Y:S02]  /*6880*/  IMAD.U32 R11, RZ, RZ, UR5 ;  /* 0x00000005ff0b7e24 */ /* 0x000fe4000f8e00ff */
[----:B------:R-:W-:Y:S02]  /*6890*/  IMAD.MOV.U32 R8, RZ, RZ, 0x70 ;  /* 0x00000070ff087424 */ /* 0x000fe400078e00ff */
[----:B-1----:R-:W-:-:S07]  /*68a0*/  IMAD.MOV.U32 R12, RZ, RZ, 0x1 ;  /* 0x00000001ff0c7424 */ /* 0x002fce00078e00ff */
[----:B------:R-:W-:-:S07]  /*68b0*/  LEPC R20, `(.L_x_338) ;  /* 0x000000001014794e */ /* 0x000fce0000000000 */
[----:B0-2--5:R-:W-:Y:S05]  /*68c0*/  CALL.ABS.NOINC R2 ;  /* 0x0000000002007343 */ /* 0x025fea0003c00000 */
.L_x_338:
[----:B------:R-:W-:Y:S05]  /*68d0*/  BSYNC B6 ;  /* 0x0000000000067941 */ /* 0x000fea0003800000 */
.L_x_337:
[----:B------:R-:W2:Y:S01]  /*68e0*/  LDL R2, [R1+0x3c] ;  /* 0x00003c0001027983 */ /* 0x000ea20000100800 */
[----:B------:R-:W-:Y:S01]  /*68f0*/  ULDC.64 UR4, c[0x0][0x990] ;  /* 0x0002640000047ab9 */ /* 0x000fe20000000a00 */
[----:B------:R-:W-:Y:S02]  /*6900*/  ULDC.64 UR6, c[0x0][0x998] ;  /* 0x0002660000067ab9 */ /* 0x000fe40000000a00 */
[----:B------:R-:W3:Y:S01]  /*6910*/  LDL R20, [R1+0x1c] ;  /* 0x00001c0001147983 */ /* 0x000ee20000100800 */
[----:B------:R-:W-:Y:S02]  /*6920*/  ISETP.NE.U32.AND P0, PT, RZ, UR4, PT ;  /* 0x00000004ff007c0c */ /* 0x000fe4000bf05070 */
[----:B------:R-:W-:Y:S02]  /*6930*/  ISETP.NE.U32.AND P1, PT, RZ, UR6, PT ;  /* 0x00000006ff007c0c */ /* 0x000fe4000bf25070 */
[----:B------:R-:W-:Y:S02]  /*6940*/  ISETP.NE.AND.EX P0, PT, RZ, UR5, PT, P0 ;  /* 0x00000005ff007c0c */ /* 0x000fe4000bf05300 */
[----:B------:R-:W-:-:S11]  /*6950*/  ISETP.NE.AND.EX P1, PT, RZ, UR7, PT, P1 ;  /* 0x00000007ff007c0c */ /* 0x000fd6000bf25310 */
[----:B------:R-:W2:Y:S01]  /*6960*/  @P0 LDC.64 R8, c[0x0][0x9a8] ;  /* 0x00026a00ff080b82 */ /* 0x000ea20000000a00 */
[----:B------:R-:W-:-:S07]  /*6970*/  @P0 SHF.R.S32.HI R7, RZ, 0x1f, R28 ;  /* 0x0000001fff070819 */ /* 0x000fce000001141c */
[----:B------:R-:W1:Y:S08]  /*6980*/  @P1 LDC.64 R10, c[0x0][0x9b8] ;  /* 0x00026e00ff0a1b82 */ /* 0x000e700000000a00 */
[----:B------:R-:W4:Y:S08]  /*6990*/  @P0 LDC.64 R12, c[0x0][0x9b0] ;  /* 0x00026c00ff0c0b82 */ /* 0x000f300000000a00 */
[----:B------:R-:W0:Y:S01]  /*69a0*/  @P1 LDC.64 R14, c[0x0][0x9c0] ;  /* 0x00027000ff0e1b82 */ /* 0x000e220000000a00 */
[----:B--2---:R-:W-:-:S02]  /*69b0*/  @P0 IMAD R0, R2, R8, RZ ;  /* 0x0000000802000224 */ /* 0x004fc400078e02ff */
[----:B-1----:R-:W-:Y:S02]  /*69c0*/  @P1 IMAD R4, R2, R10, RZ ;  /* 0x0000000a02041224 */ /* 0x002fe400078e02ff */
[C---:B---3--:R-:W-:Y:S02]  /*69d0*/  @P0 IMAD R9, R20.reuse, R9, R0 ;  /* 0x0000000914090224 */ /* 0x048fe400078e0200 */
[----:B------:R-:W-:-:S04]  /*69e0*/  @P0 IMAD.WIDE.U32 R2, R20, R8, RZ ;  /* 0x0000000814020225 */ /* 0x000fc800078e00ff */
[----:B------:R-:W-:Y:S01]  /*69f0*/  @P0 IMAD.IADD R3, R3, 0x1, R9 ;  /* 0x0000000103030824 */ /* 0x000fe200078e0209 */
[----:B------:R-:W-:Y:S01]  /*6a00*/  @P1 SHF.R.S32.HI R9, RZ, 0x1f, R28 ;  /* 0x0000001fff091819 */ /* 0x000fe2000001141c */
[C---:B------:R-:W-:Y:S02]  /*6a10*/  @P1 IMAD R11, R20.reuse, R11, R4 ;  /* 0x0000000b140b1224 */ /* 0x040fe400078e0204 */
[----:B------:R-:W-:-:S04]  /*6a20*/  @P1 IMAD.WIDE.U32 R4, R20, R10, RZ ;  /* 0x0000000a14041225 */ /* 0x000fc800078e00ff */
[----:B----4-:R-:W-:Y:S02]  /*6a30*/  @P0 IMAD R0, R7, R12, RZ ;  /* 0x0000000c07000224 */ /* 0x010fe400078e02ff */
[----:B0-----:R-:W-:Y:S02]  /*6a40*/  @P1 IMAD R6, R9, R14, RZ ;  /* 0x0000000e09061224 */ /* 0x001fe400078e02ff */
[----:B------:R-:W-:Y:S02]  /*6a50*/  @P1 IMAD.IADD R5, R5, 0x1, R11 ;  /* 0x0000000105051824 */ /* 0x000fe400078e020b */
[C---:B------:R-:W-:Y:S02]  /*6a60*/  @P0 IMAD R9, R28.reuse, R13, R0 ;  /* 0x0000000d1c090224 */ /* 0x040fe400078e0200 */
[----:B------:R-:W-:-:S04]  /*6a70*/  @P0 IMAD.WIDE.U32 R2, R28, R12, R2 ;  /* 0x0000000c1c020225 */ /* 0x000fc800078e0002 */
[C---:B------:R-:W-:Y:S02]  /*6a80*/  @P1 IMAD R11, R28.reuse, R15, R6 ;  /* 0x0000000f1c0b1224 */ /* 0x040fe400078e0206 */
[----:B------:R-:W-:Y:S01]  /*6a90*/  @P1 IMAD.WIDE.U32 R6, R28, R14, R4 ;  /* 0x0000000e1c061225 */ /* 0x000fe200078e0004 */
[----:B------:R-:W-:Y:S01]  /*6aa0*/  @P0 LEA R4, P2, R2, UR4, 0x2 ;  /* 0x0000000402040c11 */ /* 0x000fe2000f8410ff */
[----:B------:R-:W-:Y:S02]  /*6ab0*/  ULDC UR4, c[0x0][0x3d4] ;  /* 0x0000f50000047ab9 */ /* 0x000fe40000000800 */
[----:B------:R-:W-:Y:S01]  /*6ac0*/  @P0 IMAD.IADD R5, R3, 0x1, R9 ;  /* 0x0000000103050824 */ /* 0x000fe200078e0209 */
[----:B------:R-:W-:Y:S01]  /*6ad0*/  @P1 LEA R8, P3, R6, UR6, 0x2 ;  /* 0x0000000606081c11 */ /* 0x000fe2000f8610ff */
[----:B------:R-:W-:Y:S02]  /*6ae0*/  @P1 IMAD.IADD R3, R7, 0x1, R11 ;  /* 0x0000000107031824 */ /* 0x000fe400078e020b */
[----:B------:R-:W-:Y:S01]  /*6af0*/  IMAD.MOV.U32 R0, RZ, RZ, 0x3f800000 ;  /* 0x3f800000ff007424 */ /* 0x000fe200078e00ff */
[----:B------:R-:W-:-:S02]  /*6b00*/  @P0 LEA.HI.X R5, R2, UR5, R5, 0x2, P2 ;  /* 0x0000000502050c11 */ /* 0x000fc400090f1405 */
[----:B------:R-:W-:Y:S01]  /*6b10*/  @P1 LEA.HI.X R9, R6, UR7, R3, 0x2, P3 ;  /* 0x0000000706091c11 */ /* 0x000fe200098f1403 */
[----:B------:R-:W-:-:S04]  /*6b20*/  IMAD.MOV.U32 R3, RZ, RZ, 0x3f800000 ;  /* 0x3f800000ff037424 */ /* 0x000fc800078e00ff */
[----:B------:R-:W2:Y:S04]  /*6b30*/  @P1 LDG.E R0, desc[UR40][R8.64] ;  /* 0x0000002808001981 */ /* 0x000ea8000c1e1900 */
[----:B------:R-:W2:Y:S01]  /*6b40*/  @P0 LDG.E R3, desc[UR40][R4.64] ;  /* 0x0000002804030981 */ /* 0x000ea2000c1e1900 */
[----:B------:R-:W-:Y:S01]  /*6b50*/  ISETP.LT.AND P0, PT, RZ, UR4, PT ;  /* 0x00000004ff007c0c */ /* 0x000fe2000bf01270 */
[----:B------:R-:W-:Y:S01]  /*6b60*/  ULDC UR4, c[0x0][0x9d8] ;  /* 0x0002760000047ab9 */ /* 0x000fe20000000800 */
[----:B--2---:R-:W-:-:S04]  /*6b70*/  FMUL.FTZ R0, R3, R0 ;  /* 0x0000000003007220 */ /* 0x004fc80000410000 */
[----:B------:R-:W-:-:S07]  /*6b80*/  FMUL.FTZ R2, R0, UR4 ;  /* 0x0000000400027c20 */ /* 0x000fce0008410000 */
[----:B------:R-:W-:Y:S05]  /*6b90*/  @P0 BRA `(.L_x_339) ;  /* 0x0000000000400947 */ /* 0x000fea0003800000 */
[----:B------:R-:W2:Y:S02]  /*6ba0*/  LDL R20, [R1+0x38] ;  /* 0x0000380001147983 */ /* 0x000ea40000100800 */
[----:B--2---:R-:W-:-:S04]  /*6bb0*/  LEA.HI R0, R20, R20, RZ, 0x1 ;  /* 0x0000001414007211 */ /* 0x004fc800078f08ff */
[----:B------:R-:W-:-:S05]  /*6bc0*/  LOP3.LUT R0, R0, 0xfffffffe, RZ, 0xc0, !PT ;  /* 0xfffffffe00007812 */ /* 0x000fca00078ec0ff */
[----:B------:R-:W-:-:S05]  /*6bd0*/  IMAD.IADD R0, R20, 0x1, -R0 ;  /* 0x0000000114007824 */ /* 0x000fca00078e0a00 */
[----:B------:R-:W-:-:S04]  /*6be0*/  SHF.L.U32 R3, R0, 0x1f, RZ ;  /* 0x0000001f00037819 */ /* 0x000fc800000006ff */
[----:B------:R0:W1:Y:S03]  /*6bf0*/  SYNCS.PHASECHK.TRANS64.TRYWAIT P0, [R18+URZ+0x19c00], R3 ;  /* 0x019c0003120075a7 */ /* 0x000066000800017f */
[----:B-1----:R-:W-:Y:S05]  /*6c00*/  @!P0 NANOSLEEP.SYNCS 0x989680 ;  /* 0x009896800000895d */ /* 0x002fea0003900000 */
[----:B------:R-:W1:Y:S01]  /*6c10*/  @!P0 SYNCS.PHASECHK.TRANS64 P0, [R18+URZ+0x19c00], R3 ;  /* 0x019c0003120085a7 */ /* 0x000e62000800007f */
[----:B------:R-:W-:Y:S04]  /*6c20*/  BSSY B0, `(.L_x_340) ;  /* 0x0000006000007945 */ /* 0x000fe80003800000 */
[----:B-1----:R-:W-:Y:S05]  /*6c30*/  @P0 BRA `(.L_x_341) ;  /* 0x0000000000100947 */ /* 0x002fea0003800000 */
.L_x_342:
[----:B-1----:R1:W2:Y:S02]  /*6c40*/  SYNCS.PHASECHK.TRANS64.TRYWAIT P0, [R18+URZ+0x19c00], R3 ;  /* 0x019c0003120075a7 */ /* 0x0022a4000800017f */
[----:B--2---:R-:W-:Y:S05]  /*6c50*/  @!P0 NANOSLEEP.SYNCS 0x989680 ;  /* 0x009896800000895d */ /* 0x004fea0003900000 */
[----:B------:R-:W2:Y:S02]  /*6c60*/  @!P0 SYNCS.PHASECHK.TRANS64 P0, [R18+URZ+0x19c00], R3 ;  /* 0x019c0003120085a7 */ /* 0x000ea4000800007f */
[----:B--2---:R-:W-:Y:S05]  /*6c70*/  @!P0 BRA `(.L_x_342) ;  /* 0xfffffffc00f08947 */ /* 0x004fea000383ffff */
.L_x_341:
[----:B------:R-:W-:Y:S05]  /*6c80*/  BSYNC B0 ;  /* 0x0000000000007941 */ /* 0x000fea0003800000 */
.L_x_340:
[----:B------:R-:W-:Y:S05]  /*6c90*/  BRA `(.L_x_343) ;  /* 0x0000004000507947 */ /* 0x000fea0003800000 */
.L_x_339:
[----:B------:R-:W0:Y:S01]  /*6ca0*/  LDC.64 R36, c[0x0][0x3c8] ;  /* 0x0000f200ff247b82 */ /* 0x000e220000000a00 */
[----:B-----5:R-:W-:Y:S01]  /*6cb0*/  SHF.R.S32.HI R0, RZ, 0x1f, R24 ;  /* 0x0000001fff007819 */ /* 0x020fe20000011418 */
[--C-:B------:R-:W-:Y:S01]  /*6cc0*/  IMAD.MOV.U32 R8, RZ, RZ, R16.reuse ;  /* 0x000000ffff087224 */ /* 0x100fe200078e0010 */
[----:B------:R-:W-:Y:S01]  /*6cd0*/  SHF.R.S32.HI R9, RZ, 0x1f, R16 ;  /* 0x0000001fff097819 */ /* 0x000fe20000011410 */
[----:B------:R-:W-:Y:S01]  /*6ce0*/  ULDC.64 UR4, c[0x0][0x3d8] ;  /* 0x0000f60000047ab9 */ /* 0x000fe20000000a00 */
[----:B------:R-:W-:Y:S01]  /*6cf0*/  ULDC.64 UR8, c[0x0][0x3c8] ;  /* 0x0000f20000087ab9 */ /* 0x000fe20000000a00 */
[----:B------:R-:W-:Y:S01]  /*6d00*/  IMAD R3, R0, UR4, RZ ;  /* 0x0000000400037c24 */ /* 0x000fe2000f8e02ff */
[----:B------:R-:W-:Y:S01]  /*6d10*/  SHF.R.S32.HI R11, RZ, 0x1f, R22 ;  /* 0x0000001fff0b7819 */ /* 0x000fe20000011416 */
[----:B------:R-:W1:Y:S01]  /*6d20*/  LDC.64 R38, c[0x0][0x3e0] ;  /* 0x0000f800ff267b82 */ /* 0x000e620000000a00 */
[----:B------:R-:W-:Y:S01]  /*6d30*/  IMAD.WIDE.U32 R4, R24, UR4, R8 ;  /* 0x0000000418047c25 */ /* 0x000fe2000f8e0008 */
[----:B------:R-:W-:Y:S01]  /*6d40*/  LOP3.LUT P0, RZ, R26, 0x9f, RZ, 0xc0, !PT ;  /* 0x0000009f1aff7812 */ /* 0x000fe2000780c0ff */
[----:B------:R-:W-:Y:S01]  /*6d50*/  ULDC.64 UR6, c[0x0][0x3e8] ;  /* 0x0000fa0000067ab9 */ /* 0x000fe20000000a00 */
[----:B------:R-:W-:Y:S01]  /*6d60*/  BSSY B6, `(.L_x_344) ;  /* 0x0000026000067945 */ /* 0x000fe20003800000 */
[----:B------:R-:W-:Y:S01]  /*6d70*/  IMAD R3, R24, UR5, R3 ;  /* 0x0000000518037c24 */ /* 0x000fe2000f8e0203 */
[----:B------:R-:W-:Y:S01]  /*6d80*/  IADD3 R30, P1, R4, UR8, RZ ;  /* 0x00000008041e7c10 */ /* 0x000fe2000ff3e0ff */
[----:B------:R-:W-:-:S02]  /*6d90*/  IMAD.MOV.U32 R10, RZ, RZ, R22 ;  /* 0x000000ffff0a7224 */ /* 0x000fc400078e0016 */
[----:B------:R-:W-:Y:S01]  /*6da0*/  IMAD R13, R0, UR6, RZ ;  /* 0x00000006000d7c24 */ /* 0x000fe2000f8e02ff */
[----:B------:R-:W-:Y:S01]  /*6db0*/  IADD3.X R31, R3, UR9, R5, P1, !PT ;  /* 0x00000009031f7c10 */ /* 0x000fe20008ffe405 */
[----:B------:R-:W-:-:S04]  /*6dc0*/  IMAD.WIDE.U32 R4, R24, UR6, R8 ;  /* 0x0000000618047c25 */ /* 0x000fc8000f8e0008 */
[----:B------:R-:W-:-:S04]  /*6dd0*/  IMAD.WIDE.U32 R6, R24, UR4, R10 ;  /* 0x0000000418067c25 */ /* 0x000fc8000f8e000a */
[----:B------:R-:W-:Y:S01]  /*6de0*/  IMAD.WIDE.U32 R8, R24, UR6, R10 ;  /* 0x0000000618087c25 */ /* 0x000fe2000f8e000a */
[----:B------:R-:W-:-:S03]  /*6df0*/  IADD3 R42, P2, R6, UR8, RZ ;  /* 0x00000008062a7c10 */ /* 0x000fc6000ff5e0ff */
[C---:B0-----:R-:W-:Y:S01]  /*6e00*/  IMAD.WIDE.U32 R36, R24.reuse, UR4, R36 ;  /* 0x0000000418247c25 */ /* 0x041fe2000f8e0024 */
[----:B------:R-:W-:Y:S01]  /*6e10*/  ULDC.64 UR4, c[0x0][0x3e0] ;  /* 0x0000f80000047ab9 */ /* 0x000fe20000000a00 */
[----:B------:R-:W-:Y:S02]  /*6e20*/  IADD3.X R43, R3, UR9, R7, P2, !PT ;  /* 0x00000009032b7c10 */ /* 0x000fe400097fe407 */
[----:B------:R-:W-:Y:S01]  /*6e30*/  IMAD R13, R24, UR7, R13 ;  /* 0x00000007180d7c24 */ /* 0x000fe2000f8e020d */
[----:B------:R-:W-:Y:S01]  /*6e40*/  IADD3 R26, P1, R4, UR4, RZ ;  /* 0x00000004041a7c10 */ /* 0x000fe2000ff3e0ff */
[----:B-1----:R-:W-:Y:S01]  /*6e50*/  IMAD.WIDE.U32 R38, R24, UR6, R38 ;  /* 0x0000000618267c25 */ /* 0x002fe2000f8e0026 */
[----:B------:R-:W-:Y:S02]  /*6e60*/  IADD3 R44, P3, R8, UR4, RZ ;  /* 0x00000004082c7c10 */ /* 0x000fe4000ff7e0ff */
[----:B------:R-:W-:Y:S01]  /*6e70*/  IADD3.X R27, R13, UR5, R5, P1, !PT ;  /* 0x000000050d1b7c10 */ /* 0x000fe20008ffe405 */
[----:B------:R-:W-:Y:S01]  /*6e80*/  IMAD.IADD R40, R3, 0x1, R37 ;  /* 0x0000000103287824 */ /* 0x000fe200078e0225 */
[C---:B------:R-:W-:Y:S01]  /*6e90*/  IADD3.X R45, R13.reuse, UR5, R9, P3, !PT ;  /* 0x000000050d2d7c10 */ /* 0x040fe20009ffe409 */
[----:B------:R-:W-:Y:S01]  /*6ea0*/  IMAD.IADD R41, R13, 0x1, R39 ;  /* 0x000000010d297824 */ /* 0x000fe200078e0227 */
[----:B------:R-:W-:Y:S07]  /*6eb0*/  @!P0 BRA `(.L_x_345) ;  /* 0x0000000000408947 */ /* 0x000fee0003800000 */
        /* <DEDUP_REMOVED lines=8> */
[----:B------:R-:W-:Y:S01]  /*6f40*/  MOV R10, UR4 ;  /* 0x00000004000a7c02 */ /* 0x000fe20008000f00 */
[----:B------:R-:W-:Y:S02]  /*6f50*/  IMAD.U32 R7, RZ, RZ, UR7 ;  /* 0x00000007ff077e24 */ /* 0x000fe4000f8e00ff */
[----:B------:R-:W-:-:S02]  /*6f60*/  IMAD.U32 R11, RZ, RZ, UR5 ;  /* 0x00000005ff0b7e24 */ /* 0x000fc4000f8e00ff */
[----:B------:R-:W-:Y:S02]  /*6f70*/  IMAD.MOV.U32 R8, RZ, RZ, 0x70 ;  /* 0x00000070ff087424 */ /* 0x000fe400078e00ff */
[----:B------:R-:W-:Y:S02]  /*6f80*/  IMAD.MOV.U32 R12, RZ, RZ, 0x1 ;  /* 0x00000001ff0c7424 */ /* 0x000fe400078e00ff */
[----:B0-----:R-:W-:-:S07]  /*6f90*/  IMAD.MOV.U32 R13, RZ, RZ, RZ ;  /* 0x000000ffff0d7224 */ /* 0x001fce00078e00ff */
[----:B------:R-:W-:-:S07]  /*6fa0*/  LEPC R20, `(.L_x_345) ;  /* 0x000000001014794e */ /* 0x000fce0000000000 */
[----:B-1----:R-:W-:Y:S05]  /*6fb0*/  CALL.ABS.NOINC R14 ;  /* 0x000000000e007343 */ /* 0x002fea0003c00000 */
.L_x_345:
[----:B------:R-:W-:Y:S05]  /*6fc0*/  BSYNC B6 ;  /* 0x0000000000067941 */ /* 0x000fea0003800000 */
.L_x_344:
[----:B------:R-:W2:Y:S01]  /*6fd0*/  LDL R20, [R1+0x18] ;  /* 0x0000180001147983 */ /* 0x000ea20000100800 */
[----:B------:R-:W-:Y:S01]  /*6fe0*/  ULDC.U8 UR4, c[0x0][0x3f0] ;  /* 0x0000fc0000047ab9 */ /* 0x000fe20000000000 */
[----:B------:R-:W-:Y:S01]  /*6ff0*/  IMAD R25, R29, -0xc0, R25 ;  /* 0xffffff401d197824 */ /* 0x000fe200078e0219 */
[----:B------:R-:W-:Y:S01]  /*7000*/  ISETP.NE.AND P0, PT, RZ, UR4, PT ;  /* 0x00000004ff007c0c */ /* 0x000fe2000bf05270 */
[----:B------:R-:W-:Y:S03]  /*7010*/  BSSY B0, `(.L_x_346) ;  /* 0x00003d4000007945 */ /* 0x000fe60003800000 */
[----:B------:R-:W-:Y:S01]  /*7020*/  VIMNMX R25, R25, 0xc0, PT ;  /* 0x000000c019197848 */ /* 0x000fe20003fe0100 */
[----:B--2---:R-:W-:-:S08]  /*7030*/  IMAD.IADD R0, R18, 0x1, R20 ;  /* 0x0000000112007824 */ /* 0x004fd000078e0214 */
[----:B------:R-:W-:Y:S05]  /*7040*/  @!P0 BRA `(.L_x_347) ;  /* 0x0000001800888947 */ /* 0x000fea0003800000 */
[----:B------:R-:W2:Y:S01]  /*7050*/  LDL R20, [R1+0x38] ;  /* 0x0000380001147983 */ /* 0x000ea20000100800 */
[----:B------:R-:W-:Y:S01]  /*7060*/  ISETP.GE.AND P1, PT, R152, R25, PT ;  /* 0x000000199800720c */ /* 0x000fe20003f26270 */
[----:B------:R-:W-:Y:S01]  /*7070*/  BSSY B1, `(.L_x_348) ;  /* 0x000001d000017945 */ /* 0x000fe20003800000 */
[----:B------:R-:W-:Y:S02]  /*7080*/  CS2R R32, SRZ ;  /* 0x0000000000207805 */ /* 0x000fe4000001ff00 */
[----:B------:R-:W-:Y:S02]  /*7090*/  CS2R R24, SRZ ;  /* 0x0000000000187805 */ /* 0x000fe4000001ff00 */
[----:B------:R-:W-:Y:S02]  /*70a0*/  CS2R R8, SRZ ;  /* 0x0000000000087805 */ /* 0x000fe4000001ff00 */
[----:B------:R-:W-:Y:S02]  /*70b0*/  CS2R R34, SRZ ;  /* 0x0000000000227805 */ /* 0x000fe4000001ff00 */
[----:B------:R-:W-:-:S02]  /*70c0*/  CS2R R28, SRZ ;  /* 0x00000000001c7805 */ /* 0x000fc4000001ff00 */
[----:B--2---:R-:W-:-:S04]  /*70d0*/  LEA.HI R3, R20, R20, RZ, 0x1 ;  /* 0x0000001414037211 */ /* 0x004fc800078f08ff */
[----:B------:R-:W-:-:S05]  /*70e0*/  LOP3.LUT R3, R3, 0xfffffffe, RZ, 0xc0, !PT ;  /* 0xfffffffe03037812 */ /* 0x000fca00078ec0ff */
[----:B------:R-:W-:Y:S01]  /*70f0*/  IMAD.IADD R3, R20, 0x1, -R3 ;  /* 0x0000000114037824 */ /* 0x000fe200078e0a03 */
[----:B------:R-:W-:Y:S01]  /*7100*/  CS2R R20, SRZ ;  /* 0x0000000000147805 */ /* 0x000fe2000001ff00 */
[----:B------:R-:W-:Y:S06]  /*7110*/  @P1 BRA `(.L_x_349) ;  /* 0x0000000000481947 */ /* 0x000fec0003800000 */
[C---:B------:R-:W-:Y:S01]  /*7120*/  VIADD R4, R16.reuse, 0x10 ;  /* 0x0000001010047836 */ /* 0x040fe20000000000 */
[----:B------:R-:W-:Y:S01]  /*7130*/  ULDC UR4, c[0x0][0x3d4] ;  /* 0x0000f50000047ab9 */ /* 0x000fe20000000800 */
[C---:B------:R-:W-:Y:S01]  /*7140*/  VIADD R5, R16.reuse, 0x20 ;  /* 0x0000002010057836 */ /* 0x040fe20000000000 */
[----:B------:R-:W-:Y:S02]  /*7150*/  ISETP.GE.AND P0, PT, R16, UR4, PT ;  /* 0x0000000410007c0c */ /* 0x000fe4000bf06270 */
[----:B------:R-:W-:Y:S02]  /*7160*/  CS2R R34, SRZ ;  /* 0x0000000000227805 */ /* 0x000fe4000001ff00 */
[----:B------:R-:W-:Y:S02]  /*7170*/  ISETP.GE.AND P2, PT, R4, UR4, PT ;  /* 0x0000000404007c0c */ /* 0x000fe4000bf46270 */
[----:B------:R-:W-:Y:S02]  /*7180*/  CS2R R28, SRZ ;  /* 0x00000000001c7805 */ /* 0x000fe4000001ff00 */
[----:B------:R-:W-:-:S02]  /*7190*/  ISETP.GE.AND P3, PT, R5, UR4, PT ;  /* 0x0000000405007c0c */ /* 0x000fc4000bf66270 */
[----:B------:R-:W-:Y:S02]  /*71a0*/  CS2R R20, SRZ ;  /* 0x0000000000147805 */ /* 0x000fe4000001ff00 */
[----:B------:R-:W-:Y:S02]  /*71b0*/  CS2R R32, SRZ ;  /* 0x0000000000207805 */ /* 0x000fe4000001ff00 */
[----:B------:R-:W-:Y:S02]  /*71c0*/  CS2R R24, SRZ ;  /* 0x0000000000187805 */ /* 0x000fe4000001ff00 */
[----:B------:R-:W-:Y:S01]  /*71d0*/  CS2R R8, SRZ ;  /* 0x0000000000087805 */ /* 0x000fe2000001ff00 */
[----:B------:R0:W5:Y:S04]  /*71e0*/  @!P0 LDG.E.64 R34, desc[UR40][R30.64] ;  /* 0x000000281e228981 */ /* 0x000168000c1e1b00 */
[----:B------:R0:W5:Y:S04]  /*71f0*/  @!P2 LDG.E.64 R28, desc[UR40][R30.64+0x10] ;  /* 0x000010281e1ca981 */ /* 0x000168000c1e1b00 */
[----:B------:R0:W5:Y:S04]  /*7200*/  @!P3 LDG.E.64 R20, desc[UR40][R30.64+0x20] ;  /* 0x000020281e14b981 */ /* 0x000168000c1e1b00 */
[----:B------:R0:W5:Y:S04]  /*7210*/  @!P0 LDG.E.64 R32, desc[UR40][R26.64] ;  /* 0x000000281a208981 */ /* 0x000168000c1e1b00 */
[----:B------:R0:W5:Y:S04]  /*7220*/  @!P2 LDG.E.64 R24, desc[UR40][R26.64+0x10] ;  /* 0x000010281a18a981 */ /* 0x000168000c1e1b00 */
[----:B------:R0:W5:Y:S02]  /*7230*/  @!P3 LDG.E.64 R8, desc[UR40][R26.64+0x20] ;  /* 0x000020281a08b981 */ /* 0x000164000c1e1b00 */
.L_x_349:
[----:B------:R-:W-:Y:S05]  /*7240*/  BSYNC B1 ;  /* 0x0000000000017941 */ /* 0x000fea0003800000 */
.L_x_348:
[----:B------:R-:W-:Y:S01]  /*7250*/  UMOV UR4, 0xffffffff ;  /* 0xffffffff00047882 */ /* 0x000fe20000000000 */
[----:B------:R-:W-:Y:S02]  /*7260*/  SHF.L.U32 R3, R3, 0x1f, RZ ;  /* 0x0000001f03037819 */ /* 0x000fe400000006ff */
[----:B------:R-:W-:Y:S05]  /*7270*/  BRA.DIV UR4, `(.L_x_350) ;  /* 0x0000011604007947 */ /* 0x000fea000b800000 */
.L_x_546:
[----:B------:R-:W-:-:S03]  /*7280*/  UMOV UR4, 0xffffffff ;  /* 0xffffffff00047882 */ /* 0x000fc60000000000 */
[----:B------:R-:W-:Y:S05]  /*7290*/  BRA.DIV UR4, `(.L_x_351) ;  /* 0x0000011604207947 */ /* 0x000fea000b800000 */
.L_x_549:
[----:B------:R-:W-:-:S03]  /*72a0*/  UMOV UR4, 0xffffffff ;  /* 0xffffffff00047882 */ /* 0x000fc60000000000 */
[----:B------:R-:W-:Y:S05]  /*72b0*/  BRA.DIV UR4, `(.L_x_352) ;  /* 0x0000011604407947 */ /* 0x000fea000b800000 */
.L_x_552:
[----:B------:R-:W-:-:S03]  /*72c0*/  UMOV UR4, 0xffffffff ;  /* 0xffffffff00047882 */ /* 0x000fc60000000000 */
[----:B------:R-:W-:Y:S05]  /*72d0*/  BRA.DIV UR4, `(.L_x_353) ;  /* 0x0000011604607947 */ /* 0x000fea000b800000 */
.L_x_555:
[----:B------:R-:W1:Y:S01]  /*72e0*/  SYNCS.PHASECHK.TRANS64.TRYWAIT P0, [R18+URZ+0x19c00], R3 ;  /* 0x019c0003120075a7 */ /* 0x000e62000800017f */
[----:B------:R-:W-:Y:S04]  /*72f0*/  BSSY B1, `(.L_x_354) ;  /* 0x0000002000017945 */ /* 0x000fe80003800000 */
[----:B-1----:R-:W-:Y:S05]  /*7300*/  @!P0 BRA `(.L_x_355) ;  /* 0x00000114007c8947 */ /* 0x002fea0003800000 */
.L_x_556:
[----:B------:R-:W-:Y:S05]  /*7310*/  BSYNC B1 ;  /* 0x0000000000017941 */ /* 0x000fea0003800000 */
.L_x_354:
[----:B------:R-:W-:Y:S05]  /*7320*/  @P1 BRA `(.L_x_356) ;  /* 0x0000003800881947 */ /* 0x000fea0003800000 */
[----:B-1----:R-:W1:Y:S01]  /*7330*/  LDC R3, c[0x0][0x3d4] ;  /* 0x0000f500ff037b82 */ /* 0x002e620000000800 */
[C---:B------:R-:W-:Y:S01]  /*7340*/  VIADD R4, R16.reuse, 0x10 ;  /* 0x0000001010047836 */ /* 0x040fe20000000000 */
[----:B------:R-:W-:Y:S01]  /*7350*/  BSSY B1, `(.L_x_357) ;  /* 0x000007c000017945 */ /* 0x000fe20003800000 */
[C---:B------:R-:W-:Y:S01]  /*7360*/  VIADD R6, R16.reuse, 0x20 ;  /* 0x0000002010067836 */ /* 0x040fe20000000000 */
[-C--:B-1----:R-:W-:Y:S02]  /*7370*/  ISETP.GE.AND P0, PT, R16, R3.reuse, PT ;  /* 0x000000031000720c */ /* 0x082fe40003f06270 */
[-C--:B------:R-:W-:Y:S02]  /*7380*/  ISETP.GE.AND P1, PT, R4, R3.reuse, PT ;  /* 0x000000030400720c */ /* 0x080fe40003f26270 */
[----:B------:R-:W-:-:S09]  /*7390*/  ISETP.GE.AND P2, PT, R6, R3, PT ;  /* 0x000000030600720c */ /* 0x000fd20003f46270 */
[----:B------:R-:W-:Y:S05]  /*73a0*/  @P0 BRA `(.L_x_358) ;  /* 0x0000000400d80947 */ /* 0x000fea0003800000 */
[----:B------:R-:W1:Y:S01]  /*73b0*/  LDS.128 R4, [R0+0xf000] ;  /* 0x00f0000000047984 */ /* 0x000e620000000c00 */
[----:B-----5:R-:W-:Y:S02]  /*73c0*/  SHF.R.U32.HI R10, RZ, 0x8, R34 ;  /* 0x00000008ff0a7819 */ /* 0x020fe40000011622 */
[----:B------:R-:W-:Y:S02]  /*73d0*/  LOP3.LUT R3, R34, 0xff, RZ, 0xc0, !PT ;  /* 0x000000ff22037812 */ /* 0x000fe400078ec0ff */
[----:B------:R-:W-:Y:S02]  /*73e0*/  LOP3.LUT R10, R10, 0xff, RZ, 0xc0, !PT ;  /* 0x000000ff0a0a7812 */ /* 0x000fe400078ec0ff */
[----:B------:R-:W-:Y:S02]  /*73f0*/  SHF.R.U32.HI R12, RZ, 0x8, R35 ;  /* 0x00000008ff0c7819 */ /* 0x000fe40000011623 */
[----:B------:R-:W-:Y:S02]  /*7400*/  PRMT R3, R10, 0x7604, R3 ;  /* 0x000076040a037816 */ /* 0x000fe40000000003 */
[----:B------:R-:W-:-:S02]  /*7410*/  LOP3.LUT R11, R35, 0xff, RZ, 0xc0, !PT ;  /* 0x000000ff230b7812 */ /* 0x000fc400078ec0ff */
[----:B------:R-:W-:Y:S02]  /*7420*/  LOP3.LUT R12, R12, 0xff, RZ, 0xc0, !PT ;  /* 0x000000ff0c0c7812 */ /* 0x000fe400078ec0ff */
[----:B0-----:R-:W-:Y:S02]  /*7430*/  SHF.R.U32.HI R26, RZ, 0x10, R35 ;  /* 0x00000010ff1a7819 */ /* 0x001fe40000011623 */
[--C-:B------:R-:W-:Y:S02]  /*7440*/  SHF.R.U32.HI R15, RZ, 0x8, R33.reuse ;  /* 0x00000008ff0f7819 */ /* 0x100fe40000011621 */
[----:B------:R-:W-:Y:S02]  /*7450*/  SHF.R.U32.HI R10, RZ, 0x8, R32 ;  /* 0x00000008ff0a7819 */ /* 0x000fe40000011620 */
[----:B------:R-:W-:Y:S02]  /*7460*/  SHF.R.U32.HI R27, RZ, 0x10, R33 ;  /* 0x00000010ff1b7819 */ /* 0x000fe40000011621 */
[----:B------:R-:W-:-:S02]  /*7470*/  PRMT R11, R12, 0x7604, R11 ;  /* 0x000076040c0b7816 */ /* 0x000fc4000000000b */
[----:B------:R-:W-:Y:S01]  /*7480*/  LOP3.LUT R14, R33, 0xff, RZ, 0xc0, !PT ;  /* 0x000000ff210e7812 */ /* 0x000fe200078ec0ff */
[----:B------:R-:W-:Y:S01]  /*7490*/  IMAD.U32 R27, R27, 0x10000, RZ ;  /* 0x000100001b1b7824 */ /* 0x000fe200078e00ff */
[----:B------:R-:W-:Y:S02]  /*74a0*/  LOP3.LUT R15, R15, 0xff, RZ, 0xc0, !PT ;  /* 0x000000ff0f0f7812 */ /* 0x000fe400078ec0ff */
[----:B------:R-:W-:Y:S01]  /*74b0*/  LOP3.LUT R13, R10, 0xff, RZ, 0xc0, !PT ;  /* 0x000000ff0a0d7812 */ /* 0x000fe200078ec0ff */
[----:B------:R-:W-:Y:S01]  /*74c0*/  IMAD.U32 R10, R26, 0x10000, RZ ;  /* 0x000100001a0a7824 */ /* 0x000fe200078e00ff */
[----:B------:R-:W-:Y:S02]  /*74d0*/  LOP3.LUT R12, R32, 0xff, RZ, 0xc0, !PT ;  /* 0x000000ff200c7812 */ /* 0x000fe400078ec0ff */
[----:B------:R-:W-:Y:S02]  /*74e0*/  PRMT R14, R15, 0x7604, R14 ;  /* 0x000076040f0e7816 */ /* 0x000fe4000000000e */
[----:B------:R-:W-:-:S02]  /*74f0*/  PRMT R15, R13, 0x7604, R12 ;  /* 0x000076040d0f7816 */ /* 0x000fc4000000000c */
[----:B------:R-:W-:Y:S02]  /*7500*/  LOP3.LUT R13, R11, 0xff0000, R10, 0xf8, !PT ;  /* 0x00ff00000b0d7812 */ /* 0x000fe400078ef80a */
[----:B------:R-:W-:Y:S02]  /*7510*/  LOP3.LUT R11, R3, 0xff0000, R34, 0xf8, !PT ;  /* 0x00ff0000030b7812 */ /* 0x000fe400078ef822 */
[----:B------:R-:W-:Y:S02]  /*7520*/  LOP3.LUT R27, R14, 0xff0000, R27, 0xf8, !PT ;  /* 0x00ff00000e1b7812 */ /* 0x000fe400078ef81b */
[----:B------:R-:W-:Y:S02]  /*7530*/  LOP3.LUT R15, R15, 0xff0000, R32, 0xf8, !PT ;  /* 0x00ff00000f0f7812 */ /* 0x000fe400078ef820 */
[----:B------:R-:W-:Y:S02]  /*7540*/  LOP3.LUT R14, R11, 0xff000000, R34, 0xf8, !PT ;  /* 0xff0000000b0e7812 */ /* 0x000fe400078ef822 */
[----:B------:R-:W-:-:S02]  /*7550*/  LOP3.LUT R27, R27, 0xff000000, R33, 0xf8, !PT ;  /* 0xff0000001b1b7812 */ /* 0x000fc400078ef821 */
[----:B------:R-:W-:Y:S02]  /*7560*/  LOP3.LUT R34, R13, 0xff000000, R35, 0xf8, !PT ;  /* 0xff0000000d227812 */ /* 0x000fe400078ef823 */
[----:B------:R-:W-:Y:S02]  /*7570*/  LOP3.LUT R32, R15, 0xff000000, R32, 0xf8, !PT ;  /* 0xff0000000f207812 */ /* 0x000fe400078ef820 */
[----:B-1----:R-:W-:Y:S02]  /*7580*/  F2FP.F16.E4M3.UNPACK_B R3, R6.H1 ;  /* 0x00000006ff03723e */ /* 0x002fe400030006ff */
[----:B------:R-:W-:Y:S02]  /*7590*/  F2FP.F16.E4M3.UNPACK_B R30, R27 ;  /* 0x0000001bff1e723e */ /* 0x000fe400020006ff */
[----:B------:R-:W-:Y:S01]  /*75a0*/  F2FP.F16.E4M3.UNPACK_B R15, R34 ;  /* 0x00000022ff0f723e */ /* 0x000fe200020006ff */
[----:B------:R-:W-:Y:S01]  /*75b0*/  HADD2.F32 R10, -RZ, R3.H1_H1 ;  /* 0x30000003ff0a7230 */ /* 0x000fe20000004100 */
[----:B------:R-:W-:Y:S01]  /*75c0*/  F2FP.F16.E4M3.UNPACK_B R6, R6 ;  /* 0x00000006ff06723e */ /* 0x000fe200020006ff */
[----:B------:R-:W-:Y:S01]  /*75d0*/  HADD2.F32 R31, -RZ, R30.H1_H1 ;  /* 0x3000001eff1f7230 */ /* 0x000fe20000004100 */
[-C--:B------:R-:W-:Y:S01]  /*75e0*/  F2FP.F16.E4M3.UNPACK_B R12, R7.reuse ;  /* 0x00000007ff0c723e */ /* 0x080fe200020006ff */
[----:B------:R-:W-:Y:S01]  /*75f0*/  HADD2.F32 R26, -RZ, R15.H1_H1 ;  /* 0x3000000fff1a7230 */ /* 0x000fe20000004100 */
[----:B------:R-:W-:Y:S01]  /*7600*/  F2FP.F16.E4M3.UNPACK_B R13, R7.H1 ;  /* 0x00000007ff0d723e */ /* 0x000fe200030006ff */
[----:B------:R-:W-:-:S02]  /*7610*/  HADD2.F32 R11, -RZ, R3.H0_H0 ;  /* 0x20000003ff0b7230 */ /* 0x000fc40000004100 */
[C---:B------:R-:W-:Y:S01]  /*7620*/  FMUL.FTZ R36, R10.reuse, R31 ;  /* 0x0000001f0a247220 */ /* 0x040fe20000410000 */
[-C--:B------:R-:W-:Y:S01]  /*7630*/  F2FP.F16.E4M3.UNPACK_B R7, R5.reuse ;  /* 0x00000005ff07723e */ /* 0x080fe200020006ff */
[-C--:B------:R-:W-:Y:S01]  /*7640*/  FMUL.FTZ R38, R10, R26.reuse ;  /* 0x0000001a0a267220 */ /* 0x080fe20000410000 */
[----:B------:R-:W-:Y:S01]  /*7650*/  F2FP.F16.E4M3.UNPACK_B R10, R5.H1 ;  /* 0x00000005ff0a723e */ /* 0x000fe200030006ff */
[----:B------:R-:W-:Y:S02]  /*7660*/  HADD2.F32 R30, -RZ, R30.H0_H0 ;  /* 0x2000001eff1e7230 */ /* 0x000fe40000004100 */
[C---:B------:R-:W-:Y:S01]  /*7670*/  FFMA.FTZ R35, R11.reuse, R26, -R36 ;  /* 0x0000001a0b237223 */ /* 0x040fe20000010824 */
[--C-:B------:R-:W-:Y:S02]  /*7680*/  HADD2.F32 R5, -RZ, R6.reuse.H1_H1 ;  /* 0x30000006ff057230 */ /* 0x100fe40000004100 */
[----:B------:R-:W-:Y:S01]  /*7690*/  FFMA.FTZ R38, R11, R31, R38 ;  /* 0x0000001f0b267223 */ /* 0x000fe20000010026 */
[----:B------:R-:W-:Y:S01]  /*76a0*/  HADD2.F32 R15, -RZ, R15.H0_H0 ;  /* 0x2000000fff0f7230 */ /* 0x000fe20000004100 */
[----:B------:R-:W-:Y:S01]  /*76b0*/  F2FP.F16.E4M3.UNPACK_B R27, R27.H1 ;  /* 0x0000001bff1b723e */ /* 0x000fe200030006ff */
[----:B------:R-:W-:Y:S01]  /*76c0*/  HADD2.F32 R6, -RZ, R6.H0_H0 ;  /* 0x20000006ff067230 */ /* 0x000fe20000004100 */
[----:B------:R-:W-:Y:S01]  /*76d0*/  F2FP.F16.E4M3.UNPACK_B R34, R34.H1 ;  /* 0x00000022ff22723e */ /* 0x000fe200030006ff */
[C---:B------:R-:W-:Y:S01]  /*76e0*/  FMUL.FTZ R11, R5.reuse, R30 ;  /* 0x0000001e050b7220 */ /* 0x040fe20000410000 */
[----:B------:R-:W-:Y:S01]  /*76f0*/  FMUL.FTZ R33, R5, R15 ;  /* 0x0000000f05217220 */ /* 0x000fe20000410000 */
[----:B------:R-:W-:Y:S01]  /*7700*/  HADD2.F32 R5, -RZ, R12.H1_H1 ;  /* 0x3000000cff057230 */ /* 0x000fe20000004100 */
[----:B------:R-:W-:Y:S01]  /*7710*/  F2FP.F16.E4M3.UNPACK_B R3, R4 ;  /* 0x00000004ff03723e */ /* 0x000fe200020006ff */
[----:B------:R-:W-:-:S02]  /*7720*/  HADD2.F32 R26, -RZ, R27.H0_H0 ;  /* 0x2000001bff1a7230 */ /* 0x000fc40000004100 */
[C---:B------:R-:W-:Y:S01]  /*7730*/  FFMA.FTZ R31, R6.reuse, R15, -R11 ;  /* 0x0000000f061f7223 */ /* 0x040fe2000001080b */
[----:B------:R-:W-:Y:S02]  /*7740*/  HADD2.F32 R11, -RZ, R34.H0_H0 ;  /* 0x20000022ff0b7230 */ /* 0x000fe40000004100 */
[----:B------:R-:W-:Y:S01]  /*7750*/  FFMA.FTZ R36, R6, R30, R33 ;  /* 0x0000001e06247223 */ /* 0x000fe20000010021 */
[----:B------:R-:W-:Y:S02]  /*7760*/  HADD2.F32 R12, -RZ, R12.H0_H0 ;  /* 0x2000000cff0c7230 */ /* 0x000fe40000004100 */
[C---:B------:R-:W-:Y:S01]  /*7770*/  FMUL.FTZ R15, R5.reuse, R26 ;  /* 0x0000001a050f7220 */ /* 0x040fe20000410000 */
[----:B------:R-:W-:Y:S02]  /*7780*/  HADD2.F32 R27, -RZ, R27.H1_H1 ;  /* 0x3000001bff1b7230 */ /* 0x000fe40000004100 */
[----:B------:R-:W-:Y:S01]  /*7790*/  FMUL.FTZ R5, R5, R11 ;  /* 0x0000000b05057220 */ /* 0x000fe20000410000 */
[----:B------:R-:W-:-:S02]  /*77a0*/  HADD2.F32 R6, -RZ, R13.H1_H1 ;  /* 0x3000000dff067230 */ /* 0x000fc40000004100 */
[C---:B------:R-:W-:Y:S01]  /*77b0*/  FFMA.FTZ R33, R12.reuse, R11, -R15 ;  /* 0x0000000b0c217223 */ /* 0x040fe2000001080f */
[----:B------:R-:W-:Y:S02]  /*77c0*/  HADD2.F32 R34, -RZ, R34.H1_H1 ;  /* 0x30000022ff227230 */ /* 0x000fe40000004100 */
[----:B------:R-:W-:Y:S01]  /*77d0*/  FFMA.FTZ R40, R12, R26, R5 ;  /* 0x0000001a0c287223 */ /* 0x000fe20000010005 */
[----:B------:R-:W-:Y:S02]  /*77e0*/  HADD2.F32 R13, -RZ, R13.H0_H0 ;  /* 0x2000000dff0d7230 */ /* 0x000fe40000004100 */
[CC--:B------:R-:W-:Y:S01]  /*77f0*/  FMUL.FTZ R30, R6.reuse, R27.reuse ;  /* 0x0000001b061e7220 */ /* 0x0c0fe20000410000 */
[----:B------:R-:W-:Y:S01]  /*7800*/  F2FP.F16.E4M3.UNPACK_B R5, R32 ;  /* 0x00000020ff05723e */ /* 0x000fe200020006ff */
[----:B------:R-:W-:Y:S01]  /*7810*/  FMUL.FTZ R12, R6, R34 ;  /* 0x00000022060c7220 */ /* 0x000fe20000410000 */
[----:B------:R-:W-:Y:S01]  /*7820*/  F2FP.F16.E4M3.UNPACK_B R4, R4.H1 ;  /* 0x00000004ff04723e */ /* 0x000fe200030006ff */
[C---:B------:R-:W-:Y:S01]  /*7830*/  FFMA.FTZ R34, R13.reuse, R34, -R30 ;  /* 0x000000220d227223 */ /* 0x040fe2000001081e */
[-C--:B------:R-:W-:Y:S01]  /*7840*/  F2FP.F16.E4M3.UNPACK_B R11, R14.reuse ;  /* 0x0000000eff0b723e */ /* 0x080fe200020006ff */
[----:B------:R-:W-:Y:S01]  /*7850*/  FFMA.FTZ R37, R13, R27, R12 ;  /* 0x0000001b0d257223 */ /* 0x000fe2000001000c */
[--C-:B------:R-:W-:Y:S01]  /*7860*/  HADD2.F32 R15, -RZ, R5.reuse.H1_H1 ;  /* 0x30000005ff0f7230 */ /* 0x100fe20000004100 */
[----:B------:R-:W-:Y:S01]  /*7870*/  F2FP.F16.E4M3.UNPACK_B R14, R14.H1 ;  /* 0x0000000eff0e723e */ /* 0x000fe200030006ff */
[----:B------:R-:W-:Y:S01]  /*7880*/  HADD2.F32 R13, -RZ, R5.H0_H0 ;  /* 0x20000005ff0d7230 */ /* 0x000fe20000004100 */
[----:B------:R-:W-:Y:S01]  /*7890*/  F2FP.F16.E4M3.UNPACK_B R32, R32.H1 ;  /* 0x00000020ff20723e */ /* 0x000fe200030006ff */
[----:B------:R-:W-:Y:S01]  /*78a0*/  HADD2.F32 R6, -RZ, R4.H1_H1 ;  /* 0x30000004ff067230 */ /* 0x000fe20000004100 */
[----:B------:R-:W-:Y:S01]  /*78b0*/  F2FP.SATFINITE.E4M3.F32.PACK_AB_MERGE_C R35, R38, R35, RZ ;  /* 0x000000232623723e */ /* 0x000fe200048070ff */
[----:B------:R-:W-:-:S02]  /*78c0*/  HADD2.F32 R12, -RZ, R11.H1_H1 ;  /* 0x3000000bff0c7230 */ /* 0x000fc40000004100 */
[----:B------:R-:W-:Y:S02]  /*78d0*/  HADD2.F32 R5, -RZ, R4.H0_H0 ;  /* 0x20000004ff057230 */ /* 0x000fe40000004100 */
[C---:B------:R-:W-:Y:S01]  /*78e0*/  FMUL.FTZ R26, R6.reuse, R15 ;  /* 0x0000000f061a7220 */ /* 0x040fe20000410000 */
[----:B------:R-:W-:Y:S02]  /*78f0*/  HADD2.F32 R4, -RZ, R3.H1_H1 ;  /* 0x30000003ff047230 */ /* 0x000fe40000004100 */
[-C--:B------:R-:W-:Y:S01]  /*7900*/  FMUL.FTZ R30, R6, R12.reuse ;  /* 0x0000000c061e7220 */ /* 0x080fe20000410000 */
[----:B------:R-:W-:Y:S02]  /*7910*/  HADD2.F32 R11, -RZ, R11.H0_H0 ;  /* 0x2000000bff0b7230 */ /* 0x000fe40000004100 */
[C---:B------:R-:W-:Y:S01]  /*7920*/  FFMA.FTZ R26, R5.reuse, R12, -R26 ;  /* 0x0000000c051a7223 */ /* 0x040fe2000001081a */
[----:B------:R-:W-:Y:S02]  /*7930*/  HADD2.F32 R3, -RZ, R3.H0_H0 ;  /* 0x20000003ff037230 */ /* 0x000fe40000004100 */
[C---:B------:R-:W-:Y:S01]  /*7940*/  FMUL.FTZ R6, R4.reuse, R13 ;  /* 0x0000000d04067220 */ /* 0x040fe20000410000 */
[----:B------:R-:W-:Y:S01]  /*7950*/  FFMA.FTZ R15, R5, R15, R30 ;  /* 0x0000000f050f7223 */ /* 0x000fe2000001001e */
[----:B------:R-:W-:Y:S01]  /*7960*/  FMUL.FTZ R4, R4, R11 ;  /* 0x0000000b04047220 */ /* 0x000fe20000410000 */
[----:B------:R-:W-:-:S02]  /*7970*/  HADD2.F32 R5, -RZ, R14.H1_H1 ;  /* 0x3000000eff057230 */ /* 0x000fc40000004100 */
[C---:B------:R-:W-:Y:S01]  /*7980*/  FFMA.FTZ R12, R3.reuse, R11, -R6 ;  /* 0x0000000b030c7223 */ /* 0x040fe20000010806 */
[----:B------:R-:W-:Y:S02]  /*7990*/  HADD2.F32 R11, -RZ, R32.H1_H1 ;  /* 0x30000020ff0b7230 */ /* 0x000fe40000004100 */
[----:B------:R-:W-:Y:S01]  /*79a0*/  FFMA.FTZ R13, R3, R13, R4 ;  /* 0x0000000d030d7223 */ /* 0x000fe20000010004 */
[----:B------:R-:W-:Y:S02]  /*79b0*/  HADD2.F32 R4, -RZ, R10.H1_H1 ;  /* 0x3000000aff047230 */ /* 0x000fe40000004100 */
[----:B------:R-:W-:Y:S02]  /*79c0*/  HADD2.F32 R32, -RZ, R32.H0_H0 ;  /* 0x20000020ff207230 */ /* 0x000fe40000004100 */
[----:B------:R-:W-:Y:S02]  /*79d0*/  HADD2.F32 R3, -RZ, R7.H1_H1 ;  /* 0x30000007ff037230 */ /* 0x000fe40000004100 */
[----:B------:R-:W-:Y:S01]  /*79e0*/  FMUL.FTZ R27, R4, R11 ;  /* 0x0000000b041b7220 */ /* 0x000fe20000410000 */
[----:B------:R-:W-:-:S02]  /*79f0*/  HADD2.F32 R14, -RZ, R14.H0_H0 ;  /* 0x2000000eff0e7230 */ /* 0x000fc40000004100 */
[-C--:B------:R-:W-:Y:S01]  /*7a00*/  FMUL.FTZ R6, R4, R5.reuse ;  /* 0x0000000504067220 */ /* 0x080fe20000410000 */
[----:B------:R-:W-:Y:S02]  /*7a10*/  HADD2.F32 R10, -RZ, R10.H0_H0 ;  /* 0x2000000aff0a7230 */ /* 0x000fe40000004100 */
[C---:B------:R-:W-:Y:S01]  /*7a20*/  FMUL.FTZ R4, R3.reuse, R32 ;  /* 0x0000002003047220 */ /* 0x040fe20000410000 */
[----:B------:R-:W-:Y:S02]  /*7a30*/  HADD2.F32 R7, -RZ, R7.H0_H0 ;  /* 0x20000007ff077230 */ /* 0x000fe40000004100 */
[-C--:B------:R-:W-:Y:S01]  /*7a40*/  FMUL.FTZ R3, R3, R14.reuse ;  /* 0x0000000e03037220 */ /* 0x080fe20000410000 */
[C---:B------:R-:W-:Y:S01]  /*7a50*/  FFMA.FTZ R27, R10.reuse, R5, -R27 ;  /* 0x000000050a1b7223 */ /* 0x040fe2000001081b */
[----:B------:R-:W-:Y:S01]  /*7a60*/  FFMA.FTZ R6, R10, R11, R6 ;  /* 0x0000000b0a067223 */ /* 0x000fe20000010006 */
[C---:B------:R-:W-:Y:S01]  /*7a70*/  FFMA.FTZ R5, R7.reuse, R14, -R4 ;  /* 0x0000000e07057223 */ /* 0x040fe20000010804 */
[----:B------:R-:W-:Y:S01]  /*7a80*/  FFMA.FTZ R32, R7, R32, R3 ;  /* 0x0000002007207223 */ /* 0x000fe20000010003 */
[----:B------:R-:W-:-:S02]  /*7a90*/  F2FP.SATFINITE.E4M3.F32.PACK_AB_MERGE_C R7, R37, R34, RZ ;  /* 0x000000222507723e */ /* 0x000fc400048070ff */
[----:B------:R-:W-:Y:S02]  /*7aa0*/  F2FP.SATFINITE.E4M3.F32.PACK_AB_MERGE_C R4, R15, R26, RZ ;  /* 0x0000001a0f04723e */ /* 0x000fe400048070ff */
[----:B------:R-:W-:Y:S02]  /*7ab0*/  F2FP.SATFINITE.E4M3.F32.PACK_AB_MERGE_C R27, R6, R27, RZ ;  /* 0x0000001b061b723e */ /* 0x000fe400048070ff */
[----:B------:R-:W-:Y:S02]  /*7ac0*/  F2FP.SATFINITE.E4M3.F32.PACK_AB_MERGE_C R6, R36, R31, R35 ;  /* 0x0000001f2406723e */ /* 0x000fe40004807023 */
[----:B------:R-:W-:Y:S02]  /*7ad0*/  F2FP.SATFINITE.E4M3.F32.PACK_AB_MERGE_C R7, R40, R33, R7 ;  /* 0x000000212807723e */ /* 0x000fe40004807007 */
[----:B------:R-:W-:Y:S02]  /*7ae0*/  F2FP.SATFINITE.E4M3.F32.PACK_AB_MERGE_C R4, R13, R12, R4 ;  /* 0x0000000c0d04723e */ /* 0x000fe40004807004 */
[----:B------:R-:W-:-:S05]  /*7af0*/  F2FP.SATFINITE.E4M3.F32.PACK_AB_MERGE_C R5, R32, R5, R27 ;  /* 0x000000052005723e */ /* 0x000fca000480701b */
[----:B------:R1:W-:Y:S02]  /*7b00*/  STS.128 [R0+0xf000], R4 ;  /* 0x00f0000400007388 */ /* 0x0003e40000000c00 */
.L_x_358:
[----:B------:R-:W-:Y:S05]  /*7b10*/  BSYNC B1 ;  /* 0x0000000000017941 */ /* 0x000fea0003800000 */
.L_x_357:
[----:B------:R-:W-:Y:S04]  /*7b20*/  BSSY B1, `(.L_x_359) ;  /* 0x000007c000017945 */ /* 0x000fe80003800000 */
[----:B------:R-:W-:Y:S05]  /*7b30*/  @P1 BRA `(.L_x_360) ;  /* 0x0000000400e81947 */ /* 0x000fea0003800000 */
[----:B-1----:R-:W1:Y:S01]  /*7b40*/  LDS.128 R4, [R0+0x10800] ;  /* 0x0108000000047984 */ /* 0x002e620000000c00 */
[----:B-----5:R-:W-:Y:S02]  /*7b50*/  SHF.R.U32.HI R3, RZ, 0x8, R28 ;  /* 0x00000008ff037819 */ /* 0x020fe4000001161c */
[----:B------:R-:W-:Y:S02]  /*7b60*/  SHF.R.U32.HI R11, RZ, 0x8, R29 ;  /* 0x00000008ff0b7819 */ /* 0x000fe4000001161d */
[----:B0-----:R-:W-:Y:S02]  /*7b70*/  SHF.R.U32.HI R26, RZ, 0x8, R25 ;  /* 0x00000008ff1a7819 */ /* 0x001fe40000011619 */
[----:B------:R-:W-:Y:S02]  /*7b80*/  LOP3.LUT R10, R28, 0xff, RZ, 0xc0, !PT ;  /* 0x000000ff1c0a7812 */ /* 0x000fe400078ec0ff */
[----:B------:R-:W-:Y:S02]  /*7b90*/  SHF.R.U32.HI R13, RZ, 0x8, R24 ;  /* 0x00000008ff0d7819 */ /* 0x000fe40000011618 */
[----:B------:R-:W-:-:S02]  /*7ba0*/  LOP3.LUT R3, R3, 0xff, RZ, 0xc0, !PT ;  /* 0x000000ff03037812 */ /* 0x000fc400078ec0ff */
[----:B------:R-:W-:Y:S02]  /*7bb0*/  LOP3.LUT R12, R29, 0xff, RZ, 0xc0, !PT ;  /* 0x000000ff1d0c7812 */ /* 0x000fe400078ec0ff */
[----:B------:R-:W-:Y:S02]  /*7bc0*/  LOP3.LUT R27, R25, 0xff, RZ, 0xc0, !PT ;  /* 0x000000ff191b7812 */ /* 0x000fe400078ec0ff */
[----:B------:R-:W-:Y:S02]  /*7bd0*/  LOP3.LUT R11, R11, 0xff, RZ, 0xc0, !PT ;  /* 0x000000ff0b0b7812 */ /* 0x000fe400078ec0ff */
[----:B------:R-:W-:Y:S02]  /*7be0*/  LOP3.LUT R26, R26, 0xff, RZ, 0xc0, !PT ;  /* 0x000000ff1a1a7812 */ /* 0x000fe400078ec0ff */
[----:B------:R-:W-:Y:S02]  /*7bf0*/  LOP3.LUT R14, R13, 0xff, RZ, 0xc0, !PT ;  /* 0x000000ff0d0e7812 */ /* 0x000fe400078ec0ff */
[----:B------:R-:W-:-:S02]  /*7c00*/  PRMT R10, R3, 0x7604, R10 ;  /* 0x00007604030a7816 */ /* 0x000fc4000000000a */
[----:B------:R-:W-:Y:S02]  /*7c10*/  PRMT R13, R11, 0x7604, R12 ;  /* 0x000076040b0d7816 */ /* 0x000fe4000000000c */
[----:B------:R-:W-:Y:S02]  /*7c20*/  PRMT R27, R26, 0x7604, R27 ;  /* 0x000076041a1b7816 */ /* 0x000fe4000000001b */
[----:B------:R-:W-:Y:S02]  /*7c30*/  SHF.R.U32.HI R3, RZ, 0x10, R28 ;  /* 0x00000010ff037819 */ /* 0x000fe4000001161c */
[----:B------:R-:W-:Y:S02]  /*7c40*/  SHF.R.U32.HI R12, RZ, 0x10, R29 ;  /* 0x00000010ff0c7819 */ /* 0x000fe4000001161d */
[----:B------:R-:W-:Y:S02]  /*7c50*/  SHF.R.U32.HI R26, RZ, 0x10, R25 ;  /* 0x00000010ff1a7819 */ /* 0x000fe40000011619 */
[----:B------:R-:W-:-:S02]  /*7c60*/  LOP3.LUT R15, R24, 0xff, RZ, 0xc0, !PT ;  /* 0x000000ff180f7812 */ /* 0x000fc400078ec0ff */
[----:B------:R-:W-:Y:S02]  /*7c70*/  SHF.R.U32.HI R11, RZ, 0x10, R24 ;  /* 0x00000010ff0b7819 */ /* 0x000fe40000011618 */
[----:B------:R-:W-:Y:S02]  /*7c80*/  LOP3.LUT R3, R3, 0xff, RZ, 0xc0, !PT ;  /* 0x000000ff03037812 */ /* 0x000fe400078ec0ff */
[----:B------:R-:W-:Y:S02]  /*7c90*/  LOP3.LUT R12, R12, 0xff, RZ, 0xc0, !PT ;  /* 0x000000ff0c0c7812 */ /* 0x000fe400078ec0ff */
[----:B------:R-:W-:Y:S02]  /*7ca0*/  LOP3.LUT R26, R26, 0xff, RZ, 0xc0, !PT ;  /* 0x000000ff1a1a7812 */ /* 0x000fe400078ec0ff */
[----:B------:R-:W-:Y:S02]  /*7cb0*/  PRMT R15, R14, 0x7604, R15 ;  /* 0x000076040e0f7816 */ /* 0x000fe4000000000f */
[----:B------:R-:W-:-:S02]  /*7cc0*/  LOP3.LUT R14, R11, 0xff, RZ, 0xc0, !PT ;  /* 0x000000ff0b0e7812 */ /* 0x000fc400078ec0ff */
[----:B------:R-:W-:Y:S02]  /*7cd0*/  PRMT R11, R3, 0x7054, R10 ;  /* 0x00007054030b7816 */ /* 0x000fe4000000000a */
[----:B------:R-:W-:Y:S02]  /*7ce0*/  PRMT R13, R12, 0x7054, R13 ;  /* 0x000070540c0d7816 */ /* 0x000fe4000000000d */
[----:B------:R-:W-:Y:S02]  /*7cf0*/  PRMT R27, R26, 0x7054, R27 ;  /* 0x000070541a1b7816 */ /* 0x000fe4000000001b */
[----:B------:R-:W-:Y:S02]  /*7d00*/  PRMT R15, R14, 0x7054, R15 ;  /* 0x000070540e0f7816 */ /* 0x000fe4000000000f */
        /* <DEDUP_REMOVED lines=43> */
[C---:B------:R-:W-:Y:S01]  /*7fc0*/  FMUL.FTZ R26, R6.reuse, R27 ;  /* 0x0000001b061a7220 */ /* 0x040fe20000410000 */
        /* <DEDUP_REMOVED lines=10> */
[----:B------:R-:W-:-:S02]  /*8070*/  HADD2.F32 R6, -RZ, R4.H1_H1 ;  /* 0x30000004ff067230 */ /* 0x000fc40000004100 */
[----:B------:R-:W-:Y:S02]  /*8080*/  HADD2.F32 R12, -RZ, R11.H1_H1 ;  /* 0x3000000bff0c7230 */ /* 0x000fe40000004100 */
[----:B------:R-:W-:Y:S02]  /*8090*/  HADD2.F32 R5, -RZ, R4.H0_H0 ;  /* 0x20000004ff057230 */ /* 0x000fe40000004100 */
[C---:B------:R-:W-:Y:S01]  /*80a0*/  FMUL.FTZ R24, R6.reuse, R15 ;  /* 0x0000000f06187220 */ /* 0x040fe20000410000 */
[----:B------:R-:W-:Y:S02]  /*80b0*/  HADD2.F32 R4, -RZ, R3.H1_H1 ;  /* 0x30000003ff047230 */ /* 0x000fe40000004100 */
[-C--:B------:R-:W-:Y:S01]  /*80c0*/  FMUL.FTZ R26, R6, R12.reuse ;  /* 0x0000000c061a7220 */ /* 0x080fe20000410000 */
[----:B------:R-:W-:Y:S02]  /*80d0*/  HADD2.F32 R11, -RZ, R11.H0_H0 ;  /* 0x2000000bff0b7230 */ /* 0x000fe40000004100 */
[----:B------:R-:W-:Y:S01]  /*80e0*/  FFMA.FTZ R24, R5, R12, -R24 ;  /* 0x0000000c05187223 */ /* 0x000fe20000010818 */
[----:B------:R-:W-:-:S02]  /*80f0*/  HADD2.F32 R3, -RZ, R3.H0_H0 ;  /* 0x20000003ff037230 */ /* 0x000fc40000004100 */
[C---:B------:R-:W-:Y:S01]  /*8100*/  FMUL.FTZ R6, R4.reuse, R13 ;  /* 0x0000000d04067220 */ /* 0x040fe20000410000 */
[----:B------:R-:W-:Y:S01]  /*8110*/  FFMA.FTZ R15, R5, R15, R26 ;  /* 0x0000000f050f7223 */ /* 0x000fe2000001001a */
[-C--:B------:R-:W-:Y:S01]  /*8120*/  FMUL.FTZ R4, R4, R11.reuse ;  /* 0x0000000b04047220 */ /* 0x080fe20000410000 */
[----:B------:R-:W-:Y:S02]  /*8130*/  HADD2.F32 R5, -RZ, R14.H1_H1 ;  /* 0x3000000eff057230 */ /* 0x000fe40000004100 */
[C---:B------:R-:W-:Y:S01]  /*8140*/  FFMA.FTZ R12, R3.reuse, R11, -R6 ;  /* 0x0000000b030c7223 */ /* 0x040fe20000010806 */
[--C-:B------:R-:W-:Y:S02]  /*8150*/  HADD2.F32 R11, -RZ, R25.reuse.H1_H1 ;  /* 0x30000019ff0b7230 */ /* 0x100fe40000004100 */
[----:B------:R-:W-:Y:S01]  /*8160*/  FFMA.FTZ R13, R3, R13, R4 ;  /* 0x0000000d030d7223 */ /* 0x000fe20000010004 */
[----:B------:R-:W-:Y:S02]  /*8170*/  HADD2.F32 R4, -RZ, R10.H1_H1 ;  /* 0x3000000aff047230 */ /* 0x000fe40000004100 */
[----:B------:R-:W-:-:S02]  /*8180*/  HADD2.F32 R6, -RZ, R25.H0_H0 ;  /* 0x20000019ff067230 */ /* 0x000fc40000004100 */
[--C-:B------:R-:W-:Y:S02]  /*8190*/  HADD2.F32 R3, -RZ, R7.reuse.H1_H1 ;  /* 0x30000007ff037230 */ /* 0x100fe40000004100 */
[C---:B------:R-:W-:Y:S01]  /*81a0*/  FMUL.FTZ R25, R4.reuse, R11 ;  /* 0x0000000b04197220 */ /* 0x040fe20000410000 */
[----:B------:R-:W-:Y:S02]  /*81b0*/  HADD2.F32 R14, -RZ, R14.H0_H0 ;  /* 0x2000000eff0e7230 */ /* 0x000fe40000004100 */
        /* <DEDUP_REMOVED lines=12> */
[----:B------:R-:W-:Y:S02]  /*8280*/  F2FP.SATFINITE.E4M3.F32.PACK_AB_MERGE_C R25, R26, R25, RZ ;  /* 0x000000191a19723e */ /* 0x000fe400048070ff */
[----:B------:R-:W-:Y:S02]  /*8290*/  F2FP.SATFINITE.E4M3.F32.PACK_AB_MERGE_C R6, R30, R29, R6 ;  /* 0x0000001d1e06723e */ /* 0x000fe40004807006 */
[----:B------:R-:W-:Y:S02]  /*82a0*/  F2FP.SATFINITE.E4M3.F32.PACK_AB_MERGE_C R7, R34, R31, R7 ;  /* 0x0000001f2207723e */ /* 0x000fe40004807007 */
[----:B------:R-:W-:-:S02]  /*82b0*/  F2FP.SATFINITE.E4M3.F32.PACK_AB_MERGE_C R4, R13, R12, R4 ;  /* 0x0000000c0d04723e */ /* 0x000fc40004807004 */
[----:B------:R-:W-:-:S05]  /*82c0*/  F2FP.SATFINITE.E4M3.F32.PACK_AB_MERGE_C R5, R10, R5, R25 ;  /* 0x000000050a05723e */ /* 0x000fca0004807019 */
[----:B------:R2:W-:Y:S02]  /*82d0*/  STS.128 [R0+0x10800], R4 ;  /* 0x0108000400007388 */ /* 0x0005e40000000c00 */
.L_x_360:
[----:B------:R-:W-:Y:S05]  /*82e0*/  BSYNC B1 ;  /* 0x0000000000017941 */ /* 0x000fea0003800000 */
.L_x_359:
[----:B------:R-:W-:Y:S05]  /*82f0*/  @P2 BRA `(.L_x_356) ;  /* 0x0000002800942947 */ /* 0x000fea0003800000 */
[----:B-12---:R-:W1:Y:S01]  /*8300*/  LDS.128 R4, [R0+0x12000] ;  /* 0x0120000000047984 */ /* 0x006e620000000c00 */
[----:B-----5:R-:W-:Y:S02]  /*8310*/  SHF.R.U32.HI R10, RZ, 0x8, R20 ;  /* 0x00000008ff0a7819 */ /* 0x020fe40000011614 */
[----:B------:R-:W-:Y:S02]  /*8320*/  LOP3.LUT R3, R20, 0xff, RZ, 0xc0, !PT ;  /* 0x000000ff14037812 */ /* 0x000fe400078ec0ff */
[----:B------:R-:W-:Y:S02]  /*8330*/  LOP3.LUT R10, R10, 0xff, RZ, 0xc0, !PT ;  /* 0x000000ff0a0a7812 */ /* 0x000fe400078ec0ff */
[----:B------:R-:W-:Y:S02]  /*8340*/  SHF.R.U32.HI R12, RZ, 0x8, R21 ;  /* 0x00000008ff0c7819 */ /* 0x000fe40000011615 */
[----:B------:R-:W-:Y:S02]  /*8350*/  SHF.R.U32.HI R15, RZ, 0x8, R9 ;  /* 0x00000008ff0f7819 */ /* 0x000fe40000011609 */
[----:B------:R-:W-:-:S02]  /*8360*/  PRMT R3, R10, 0x7604, R3 ;  /* 0x000076040a037816 */ /* 0x000fc40000000003 */
[----:B------:R-:W-:Y:S02]  /*8370*/  LOP3.LUT R11, R21, 0xff, RZ, 0xc0, !PT ;  /* 0x000000ff150b7812 */ /* 0x000fe400078ec0ff */
[----:B------:R-:W-:Y:S02]  /*8380*/  LOP3.LUT R12, R12, 0xff, RZ, 0xc0, !PT ;  /* 0x000000ff0c0c7812 */ /* 0x000fe400078ec0ff */
[----:B------:R-:W-:Y:S02]  /*8390*/  SHF.R.U32.HI R24, RZ, 0x10, R21 ;  /* 0x00000010ff187819 */ /* 0x000fe40000011615 */
[----:B------:R-:W-:Y:S02]  /*83a0*/  SHF.R.U32.HI R10, RZ, 0x8, R8 ;  /* 0x00000008ff0a7819 */ /* 0x000fe40000011608 */
[----:B------:R-:W-:Y:S02]  /*83b0*/  SHF.R.U32.HI R25, RZ, 0x10, R9 ;  /* 0x00000010ff197819 */ /* 0x000fe40000011609 */
[----:B------:R-:W-:-:S02]  /*83c0*/  LOP3.LUT R14, R9, 0xff, RZ, 0xc0, !PT ;  /* 0x000000ff090e7812 */ /* 0x000fc400078ec0ff */
[----:B------:R-:W-:Y:S01]  /*83d0*/  LOP3.LUT R15, R15, 0xff, RZ, 0xc0, !PT ;  /* 0x000000ff0f0f7812 */ /* 0x000fe200078ec0ff */
[----:B------:R-:W-:Y:S01]  /*83e0*/  IMAD.U32 R25, R25, 0x10000, RZ ;  /* 0x0001000019197824 */ /* 0x000fe200078e00ff */
[----:B------:R-:W-:Y:S02]  /*83f0*/  PRMT R11, R12, 0x7604, R11 ;  /* 0x000076040c0b7816 */ /* 0x000fe4000000000b */
        /* <DEDUP_REMOVED lines=10> */
[----:B-1----:R-:W-:-:S02]  /*84a0*/  F2FP.F16.E4M3.UNPACK_B R3, R6.H1 ;  /* 0x00000006ff03723e */ /* 0x002fc400030006ff */
[----:B------:R-:W-:Y:S02]  /*84b0*/  LOP3.LUT R15, R15, 0xff0000, R8, 0xf8, !PT ;  /* 0x00ff00000f0f7812 */ /* 0x000fe400078ef808 */
[----:B------:R-:W-:Y:S01]  /*84c0*/  F2FP.F16.E4M3.UNPACK_B R21, R25 ;  /* 0x00000019ff15723e */ /* 0x000fe200020006ff */
[----:B------:R-:W-:Y:S01]  /*84d0*/  HADD2.F32 R9, -RZ, R3.H0_H0 ;  /* 0x20000003ff097230 */ /* 0x000fe20000004100 */
[----:B------:R-:W-:Y:S02]  /*84e0*/  F2FP.F16.E4M3.UNPACK_B R14, R13 ;  /* 0x0000000dff0e723e */ /* 0x000fe400020006ff */
[----:B------:R-:W-:Y:S01]  /*84f0*/  LOP3.LUT R12, R11, 0xff000000, R20, 0xf8, !PT ;  /* 0xff0000000b0c7812 */ /* 0x000fe200078ef814 */
[----:B------:R-:W-:Y:S01]  /*8500*/  HADD2.F32 R24, -RZ, R21.H1_H1 ;  /* 0x30000015ff187230 */ /* 0x000fe20000004100 */
[----:B------:R-:W-:Y:S01]  /*8510*/  LOP3.LUT R20, R15, 0xff000000, R8, 0xf8, !PT ;  /* 0xff0000000f147812 */ /* 0x000fe200078ef808 */
[----:B------:R-:W-:Y:S01]  /*8520*/  HADD2.F32 R8, -RZ, R3.H1_H1 ;  /* 0x30000003ff087230 */ /* 0x000fe20000004100 */
[----:B------:R-:W-:Y:S01]  /*8530*/  F2FP.F16.E4M3.UNPACK_B R6, R6 ;  /* 0x00000006ff06723e */ /* 0x000fe200020006ff */
[--C-:B------:R-:W-:Y:S01]  /*8540*/  HADD2.F32 R15, -RZ, R14.reuse.H1_H1 ;  /* 0x3000000eff0f7230 */ /* 0x100fe20000004100 */
[-C--:B------:R-:W-:Y:S01]  /*8550*/  F2FP.F16.E4M3.UNPACK_B R10, R7.reuse ;  /* 0x00000007ff0a723e */ /* 0x080fe200020006ff */
[----:B------:R-:W-:Y:S01]  /*8560*/  HADD2.F32 R21, -RZ, R21.H0_H0 ;  /* 0x20000015ff157230 */ /* 0x000fe20000004100 */
[----:B------:R-:W-:Y:S01]  /*8570*/  F2FP.F16.E4M3.UNPACK_B R11, R7.H1 ;  /* 0x00000007ff0b723e */ /* 0x000fe200030006ff */
[C---:B0-----:R-:W-:Y:S01]  /*8580*/  FMUL.FTZ R26, R8.reuse, R24 ;  /* 0x00000018081a7220 */ /* 0x041fe20000410000 */
[----:B------:R-:W-:Y:S01]  /*8590*/  FMUL.FTZ R29, R8, R15 ;  /* 0x0000000f081d7220 */ /* 0x000fe20000410000 */
[-C--:B------:R-:W-:Y:S01]  /*85a0*/  F2FP.F16.E4M3.UNPACK_B R7, R5.reuse ;  /* 0x00000005ff07723e */ /* 0x080fe200020006ff */
[----:B------:R-:W-:Y:S01]  /*85b0*/  HADD2.F32 R14, -RZ, R14.H0_H0 ;  /* 0x2000000eff0e7230 */ /* 0x000fe20000004100 */
[----:B------:R-:W-:Y:S01]  /*85c0*/  F2FP.F16.E4M3.UNPACK_B R8, R5.H1 ;  /* 0x00000005ff08723e */ /* 0x000fe200030006ff */
[----:B------:R-:W-:-:S02]  /*85d0*/  HADD2.F32 R5, -RZ, R6.H1_H1 ;  /* 0x30000006ff057230 */ /* 0x000fc40000004100 */
[C---:B------:R-:W-:Y:S01]  /*85e0*/  FFMA.FTZ R27, R9.reuse, R15, -R26 ;  /* 0x0000000f091b7223 */ /* 0x040fe2000001081a */
[----:B------:R-:W-:Y:S01]  /*85f0*/  FFMA.FTZ R28, R9, R24, R29 ;  /* 0x00000018091c7223 */ /* 0x000fe2000001001d */
[----:B------:R-:W-:Y:S01]  /*8600*/  HADD2.F32 R6, -RZ, R6.H0_H0 ;  /* 0x20000006ff067230 */ /* 0x000fe20000004100 */
[----:B------:R-:W-:Y:S01]  /*8610*/  F2FP.F16.E4M3.UNPACK_B R25, R25.H1 ;  /* 0x00000019ff19723e */ /* 0x000fe200030006ff */
[C---:B------:R-:W-:Y:S01]  /*8620*/  FMUL.FTZ R9, R5.reuse, R21 ;  /* 0x0000001505097220 */ /* 0x040fe20000410000 */
[----:B------:R-:W-:Y:S01]  /*8630*/  F2FP.F16.E4M3.UNPACK_B R13, R13.H1 ;  /* 0x0000000dff0d723e */ /* 0x000fe200030006ff */
[-C--:B------:R-:W-:Y:S01]  /*8640*/  FMUL.FTZ R24, R5, R14.reuse ;  /* 0x0000000e05187220 */ /* 0x080fe20000410000 */
[----:B------:R-:W-:Y:S02]  /*8650*/  HADD2.F32 R5, -RZ, R10.H1_H1 ;  /* 0x3000000aff057230 */ /* 0x000fe40000004100 */
[----:B------:R-:W-:Y:S01]  /*8660*/  FFMA.FTZ R26, R6, R14, -R9 ;  /* 0x0000000e061a7223 */ /* 0x000fe20000010809 */
[----:B------:R-:W-:-:S02]  /*8670*/  HADD2.F32 R15, -RZ, R25.H0_H0 ;  /* 0x20000019ff0f7230 */ /* 0x000fc40000004100 */
[----:B------:R-:W-:Y:S01]  /*8680*/  FFMA.FTZ R21, R6, R21, R24 ;  /* 0x0000001506157223 */ /* 0x000fe20000010018 */
[----:B------:R-:W-:Y:S01]  /*8690*/  HADD2.F32 R9, -RZ, R13.H0_H0 ;  /* 0x2000000dff097230 */ /* 0x000fe20000004100 */
[----:B------:R-:W-:Y:S01]  /*86a0*/  F2FP.F16.E4M3.UNPACK_B R3, R4 ;  /* 0x00000004ff03723e */ /* 0x000fe200020006ff */
[----:B------:R-:W-:Y:S02]  /*86b0*/  HADD2.F32 R10, -RZ, R10.H0_H0 ;  /* 0x2000000aff0a7230 */ /* 0x000fe40000004100 */
[C---:B------:R-:W-:Y:S01]  /*86c0*/  FMUL.FTZ R29, R5.reuse, R15 ;  /* 0x0000000f051d7220 */ /* 0x040fe20000410000 */
[----:B------:R-:W-:Y:S02]  /*86d0*/  HADD2.F32 R25, -RZ, R25.H1_H1 ;  /* 0x30000019ff197230 */ /* 0x000fe40000004100 */
[-C--:B------:R-:W-:Y:S01]  /*86e0*/  FMUL.FTZ R5, R5, R9.reuse ;  /* 0x0000000905057220 */ /* 0x080fe20000410000 */
[----:B------:R-:W-:Y:S02]  /*86f0*/  HADD2.F32 R6, -RZ, R11.H1_H1 ;  /* 0x3000000bff067230 */ /* 0x000fe40000004100 */
[----:B------:R-:W-:Y:S01]  /*8700*/  FFMA.FTZ R29, R10, R9, -R29 ;  /* 0x000000090a1d7223 */ /* 0x000fe2000001081d */
[----:B------:R-:W-:-:S02]  /*8710*/  HADD2.F32 R13, -RZ, R13.H1_H1 ;  /* 0x3000000dff0d7230 */ /* 0x000fc40000004100 */
[----:B------:R-:W-:Y:S01]  /*8720*/  FFMA.FTZ R30, R10, R15, R5 ;  /* 0x0000000f0a1e7223 */ /* 0x000fe20000010005 */
[----:B------:R-:W-:Y:S02]  /*8730*/  HADD2.F32 R11, -RZ, R11.H0_H0 ;  /* 0x2000000bff0b7230 */ /* 0x000fe40000004100 */
[C---:B------:R-:W-:Y:S01]  /*8740*/  FMUL.FTZ R14, R6.reuse, R25 ;  /* 0x00000019060e7220 */ /* 0x040fe20000410000 */
[----:B------:R-:W-:Y:S01]  /*8750*/  F2FP.F16.E4M3.UNPACK_B R5, R20 ;  /* 0x00000014ff05723e */ /* 0x000fe200020006ff */
[-C--:B------:R-:W-:Y:S01]  /*8760*/  FMUL.FTZ R10, R6, R13.reuse ;  /* 0x0000000d060a7220 */ /* 0x080fe20000410000 */
        /* <DEDUP_REMOVED lines=46> */
[----:B------:R3:W-:Y:S01]  /*8a50*/  STS.128 [R0+0x12000], R4 ;  /* 0x0120000400007388 */ /* 0x0007e20000000c00 */
[----:B------:R-:W-:Y:S05]  /*8a60*/  BRA `(.L_x_356) ;  /* 0x0000002000b87947 */ /* 0x000fea0003800000 */
.L_x_347:
        /* <DEDUP_REMOVED lines=11> */
[----:B--2---:R-:W-:-:S04]  /*8b20*/  LEA.HI R3, R8, R8, RZ, 0x1 ;  /* 0x0000000808037211 */ /* 0x004fc800078f08ff */
[----:B------:R-:W-:-:S05]  /*8b30*/  LOP3.LUT R3, R3, 0xfffffffe, RZ, 0xc0, !PT ;  /* 0xfffffffe03037812 */ /* 0x000fca00078ec0ff */
[----:B------:R-:W-:Y:S01]  /*8b40*/  IMAD.IADD R3, R8, 0x1, -R3 ;  /* 0x0000000108037824 */ /* 0x000fe200078e0a03 */
[----:B------:R-:W-:Y:S06]  /*8b50*/  @P1 BRA `(.L_x_362) ;  /* 0x00000000003c1947 */ /* 0x000fec0003800000 */
[----:B------:R-:W-:Y:S01]  /*8b60*/  ULDC UR4, c[0x0][0x3d4] ;  /* 0x0000f50000047ab9 */ /* 0x000fe20000000800 */
[----:B------:R-:W-:Y:S02]  /*8b70*/  CS2R R28, SRZ ;  /* 0x00000000001c7805 */ /* 0x000fe4000001ff00 */
[----:B------:R-:W-:Y:S02]  /*8b80*/  ISETP.GE.AND P0, PT, R22, UR4, PT ;  /* 0x0000000416007c0c */ /* 0x000fe4000bf06270 */
[----:B------:R-:W-:Y:S02]  /*8b90*/  CS2R R30, SRZ ;  /* 0x00000000001e7805 */ /* 0x000fe4000001ff00 */
[----:B------:R-:W-:Y:S02]  /*8ba0*/  ISETP.GE.AND P2, PT, R156, UR4, PT ;  /* 0x000000049c007c0c */ /* 0x000fe4000bf46270 */
[----:B------:R-:W-:Y:S02]  /*8bb0*/  CS2R R32, SRZ ;  /* 0x0000000000207805 */ /* 0x000fe4000001ff00 */
[----:B------:R-:W-:-:S02]  /*8bc0*/  CS2R R34, SRZ ;  /* 0x0000000000227805 */ /* 0x000fc4000001ff00 */
[----:B------:R-:W-:Y:S02]  /*8bd0*/  CS2R R4, SRZ ;  /* 0x0000000000047805 */ /* 0x000fe4000001ff00 */
[----:B------:R-:W-:Y:S02]  /*8be0*/  CS2R R6, SRZ ;  /* 0x0000000000067805 */ /* 0x000fe4000001ff00 */
[----:B------:R-:W-:Y:S02]  /*8bf0*/  CS2R R24, SRZ ;  /* 0x0000000000187805 */ /* 0x000fe4000001ff00 */
[----:B------:R-:W-:Y:S01]  /*8c00*/  CS2R R26, SRZ ;  /* 0x00000000001a7805 */ /* 0x000fe2000001ff00 */
[----:B------:R0:W5:Y:S04]  /*8c10*/  @!P0 LDG.E.128 R28, desc[UR40][R42.64] ;  /* 0x000000282a1c8981 */ /* 0x000168000c1e1d00 */
[----:B------:R0:W5:Y:S04]  /*8c20*/  @!P2 LDG.E.128 R32, desc[UR40][R42.64+0x20] ;  /* 0x000020282a20a981 */ /* 0x000168000c1e1d00 */
[----:B------:R0:W5:Y:S04]  /*8c30*/  @!P0 LDG.E.128 R4, desc[UR40][R44.64] ;  /* 0x000000282c048981 */ /* 0x000168000c1e1d00 */
[----:B------:R0:W5:Y:S02]  /*8c40*/  @!P2 LDG.E.128 R24, desc[UR40][R44.64+0x20] ;  /* 0x000020282c18a981 */ /* 0x000164000c1e1d00 */
.L_x_362:
[----:B------:R-:W-:Y:S05]  /*8c50*/  BSYNC B1 ;  /* 0x0000000000017941 */ /* 0x000fea0003800000 */
.L_x_361:
[----:B------:R-:W-:Y:S01]  /*8c60*/  UMOV UR4, 0xffffffff ;  /* 0xffffffff00047882 */ /* 0x000fe20000000000 */
[----:B------:R-:W-:Y:S02]  /*8c70*/  SHF.L.U32 R3, R3, 0x1f, RZ ;  /* 0x0000001f03037819 */ /* 0x000fe400000006ff */
[----:B------:R-:W-:Y:S05]  /*8c80*/  BRA.DIV UR4, `(.L_x_363) ;  /* 0x000000fe04307947 */ /* 0x000fea000b800000 */
.L_x_559:
[----:B------:R-:W-:-:S03]  /*8c90*/  UMOV UR4, 0xffffffff ;  /* 0xffffffff00047882 */ /* 0x000fc60000000000 */
[----:B------:R-:W-:Y:S05]  /*8ca0*/  BRA.DIV UR4, `(.L_x_364) ;  /* 0x000000fe04507947 */ /* 0x000fea000b800000 */
.L_x_562:
[----:B------:R-:W-:-:S03]  /*8cb0*/  UMOV UR4, 0xffffffff ;  /* 0xffffffff00047882 */ /* 0x000fc60000000000 */
[----:B------:R-:W-:Y:S05]  /*8cc0*/  BRA.DIV UR4, `(.L_x_365) ;  /* 0x000000fe04707947 */ /* 0x000fea000b800000 */
.L_x_565:
[----:B------:R-:W-:-:S03]  /*8cd0*/  UMOV UR4, 0xffffffff ;  /* 0xffffffff00047882 */ /* 0x000fc60000000000 */
[----:B------:R-:W-:Y:S05]  /*8ce0*/  BRA.DIV UR4, `(.L_x_366) ;  /* 0x000000fe04907947 */ /* 0x000fea000b800000 */
.L_x_568:
[----:B------:R-:W1:Y:S01]  /*8cf0*/  SYNCS.PHASECHK.TRANS64.TRYWAIT P0, [R18+URZ+0x19c00], R3 ;  /* 0x019c0003120075a7 */ /* 0x000e62000800017f */
[----:B------:R-:W-:Y:S04]  /*8d00*/  BSSY B1, `(.L_x_367) ;  /* 0x0000002000017945 */ /* 0x000fe80003800000 */
[----:B-1----:R-:W-:Y:S05]  /*8d10*/  @!P0 BRA `(.L_x_368) ;  /* 0x000000fc00ac8947 */ /* 0x002fea0003800000 */
.L_x_569:
[----:B------:R-:W-:Y:S05]  /*8d20*/  BSYNC B1 ;  /* 0x0000000000017941 */ /* 0x000fea0003800000 */
.L_x_367:
[----:B------:R-:W-:Y:S05]  /*8d30*/  @P1 BRA `(.L_x_356) ;  /* 0x0000002000041947 */ /* 0x000fea0003800000 */
[----:B------:R2:W5:Y:S01]  /*8d40*/  LDL R62, [R1] ;  /* 0x00000000013e7983 */ /* 0x0005620000100800 */
[----:B-1----:R-:W1:Y:S03]  /*8d50*/  LDC R3, c[0x0][0x3d4] ;  /* 0x0000f500ff037b82 */ /* 0x002e660000000800 */
[----:B------:R2:W5:Y:S04]  /*8d60*/  LDL R61, [R1+0x4] ;  /* 0x00000400013d7983 */ /* 0x0005680000100800 */
[----:B------:R2:W5:Y:S01]  /*8d70*/  LDL R60, [R1+0x4c] ;  /* 0x00004c00013c7983 */ /* 0x0005620000100800 */
[----:B------:R-:W-:Y:S01]  /*8d80*/  BSSY B1, `(.L_x_369) ;  /* 0x00000fd000017945 */ /* 0x000fe20003800000 */
[----:B-1----:R-:W-:-:S02]  /*8d90*/  ISETP.GE.AND P0, PT, R22, R3, PT ;  /* 0x000000031600720c */ /* 0x002fc40003f06270 */
[----:B------:R-:W-:-:S11]  /*8da0*/  ISETP.GE.AND P1, PT, R156, R3, PT ;  /* 0x000000039c00720c */ /* 0x000fd60003f26270 */
[----:B--2---:R-:W-:Y:S05]  /*8db0*/  @P0 BRA `(.L_x_370) ;  /* 0x0000000c00e40947 */ /* 0x004fea0003800000 */
[----:B------:R-:W1:Y:S01]  /*8dc0*/  S2R R12, SR_TID.X ;  /* 0x00000000000c7919 */ /* 0x000e620000002100 */
[----:B-----5:R-:W-:Y:S02]  /*8dd0*/  SHF.R.U32.HI R9, RZ, 0x8, R28 ;  /* 0x00000008ff097819 */ /* 0x020fe4000001161c */
[----:B------:R-:W-:Y:S02]  /*8de0*/  LOP3.LUT R8, R28, 0xff, RZ, 0xc0, !PT ;  /* 0x000000ff1c087812 */ /* 0x000fe400078ec0ff */
[----:B------:R-:W-:Y:S02]  /*8df0*/  LOP3.LUT R9, R9, 0xff, RZ, 0xc0, !PT ;  /* 0x000000ff09097812 */ /* 0x000fe400078ec0ff */
[----:B------:R-:W-:Y:S02]  /*8e00*/  SHF.R.U32.HI R13, RZ, 0x8, R30 ;  /* 0x00000008ff0d7819 */ /* 0x000fe4000001161e */
[----:B------:R-:W-:Y:S02]  /*8e10*/  PRMT R21, R9, 0x7604, R8 ;  /* 0x0000760409157816 */ /* 0x000fe40000000008 */
[----:B------:R-:W-:-:S02]  /*8e20*/  SHF.R.U32.HI R11, RZ, 0x8, R29 ;  /* 0x00000008ff0b7819 */ /* 0x000fc4000001161d */
[----:B------:R-:W-:Y:S02]  /*8e30*/  LOP3.LUT R13, R13, 0xff, RZ, 0xc0, !PT ;  /* 0x000000ff0d0d7812 */ /* 0x000fe400078ec0ff */
[----:B------:R-:W-:Y:S02]  /*8e40*/  LOP3.LUT R10, R29, 0xff, RZ, 0xc0, !PT ;  /* 0x000000ff1d0a7812 */ /* 0x000fe400078ec0ff */
[----:B------:R-:W-:Y:S02]  /*8e50*/  LOP3.LUT R11, R11, 0xff, RZ, 0xc0, !PT ;  /* 0x000000ff0b0b7812 */ /* 0x000fe400078ec0ff */
[----:B0-----:R-:W-:Y:S02]  /*8e60*/  SHF.R.U32.HI R45, RZ, 0x8, R7 ;  /* 0x00000008ff2d7819 */ /* 0x001fe40000011607 */
[----:B------:R-:W-:Y:S02]  /*8e70*/  PRMT R36, R11, 0x7604, R10 ;  /* 0x000076040b247816 */ /* 0x000fe4000000000a */
[----:B------:R-:W-:-:S02]  /*8e80*/  SHF.R.U32.HI R11, RZ, 0x8, R31 ;  /* 0x00000008ff0b7819 */ /* 0x000fc4000001161f */
[----:B------:R-:W-:Y:S02]  /*8e90*/  LOP3.LUT R10, R31, 0xff, RZ, 0xc0, !PT ;  /* 0x000000ff1f0a7812 */ /* 0x000fe400078ec0ff */
[----:B------:R-:W-:Y:S02]  /*8ea0*/  LOP3.LUT R11, R11, 0xff, RZ, 0xc0, !PT ;  /* 0x000000ff0b0b7812 */ /* 0x000fe400078ec0ff */
[----:B------:R-:W-:Y:S02]  /*8eb0*/  SHF.R.U32.HI R40, RZ, 0x8, R5 ;  /* 0x00000008ff287819 */ /* 0x000fe40000011605 */
[----:B------:R-:W-:Y:S02]  /*8ec0*/  PRMT R38, R11, 0x7604, R10 ;  /* 0x000076040b267816 */ /* 0x000fe4000000000a */
[----:B-1----:R-:W-:Y:S02]  /*8ed0*/  IADD3 R15, R12, -0x80, RZ ;  /* 0xffffff800c0f7810 */ /* 0x002fe40007ffe0ff */
[----:B------:R-:W-:-:S02]  /*8ee0*/  LOP3.LUT R12, R30, 0xff, RZ, 0xc0, !PT ;  /* 0x000000ff1e0c7812 */ /* 0x000fc400078ec0ff */
[----:B------:R-:W-:Y:S02]  /*8ef0*/  LEA.HI R14, R15, R15, RZ, 0x1 ;  /* 0x0000000f0f0e7211 */ /* 0x000fe400078f08ff */
[----:B------:R-:W-:Y:S02]  /*8f00*/  PRMT R39, R13, 0x7604, R12 ;  /* 0x000076040d277816 */ /* 0x000fe4000000000c */
[----:B------:R-:W-:Y:S02]  /*8f10*/  LOP3.LUT R14, R14, 0xfffffffe, RZ, 0xc0, !PT ;  /* 0xfffffffe0e0e7812 */ /* 0x000fe400078ec0ff */
[----:B------:R-:W-:Y:S02]  /*8f20*/  SHF.R.U32.HI R13, RZ, 0x8, R4 ;  /* 0x00000008ff0d7819 */ /* 0x000fe40000011604 */
[----:B------:R-:W-:Y:S01]  /*8f30*/  LOP3.LUT R12, R4, 0xff, RZ, 0xc0, !PT ;  /* 0x000000ff040c7812 */ /* 0x000fe200078ec0ff */
[----:B------:R-:W-:Y:S01]  /*8f40*/  IMAD.IADD R14, R15, 0x1, -R14 ;  /* 0x000000010f0e7824 */ /* 0x000fe200078e0a0e */
[----:B------:R-:W-:-:S02]  /*8f50*/  LOP3.LUT R15, R13, 0xff, RZ, 0xc0, !PT ;  /* 0x000000ff0d0f7812 */ /* 0x000fc400078ec0ff */
[----:B------:R-:W-:Y:S02]  /*8f60*/  LOP3.LUT R44, R7, 0xff, RZ, 0xc0, !PT ;  /* 0x000000ff072c7812 */ /* 0x000fe400078ec0ff */
[----:B------:R-:W-:Y:S02]  /*8f70*/  LEA.HI R8, R3, R14, RZ, 0x1c ;  /* 0x0000000e03087211 */ /* 0x000fe400078fe0ff */
[----:B------:R-:W-:Y:S02]  /*8f80*/  PRMT R43, R15, 0x7604, R12 ;  /* 0x000076040f2b7816 */ /* 0x000fe4000000000c */
[C---:B------:R-:W-:Y:S01]  /*8f90*/  LEA.HI R9, R8.reuse, R8, RZ, 0x1 ;  /* 0x0000000808097211 */ /* 0x040fe200078f08ff */
[----:B------:R-:W-:Y:S01]  /*8fa0*/  IMAD.SHL.U32 R8, R8, 0x10, RZ ;  /* 0x0000001008087824 */ /* 0x000fe200078e00ff */
[----:B------:R-:W-:Y:S02]  /*8fb0*/  LOP3.LUT R45, R45, 0xff, RZ, 0xc0, !PT ;  /* 0x000000ff2d2d7812 */ /* 0x000fe400078ec0ff */
[----:B------:R-:W-:-:S02]  /*8fc0*/  SHF.R.S32.HI R9, RZ, 0x1, R9 ;  /* 0x00000001ff097819 */ /* 0x000fc40000011409 */
[----:B------:R-:W-:Y:S02]  /*8fd0*/  LOP3.LUT R8, R62, 0x10, R8, 0xf8, !PT ;  /* 0x000000103e087812 */ /* 0x000fe400078ef808 */
[----:B------:R-:W-:Y:S01]  /*8fe0*/  LOP3.LUT R37, R5, 0xff, RZ, 0xc0, !PT ;  /* 0x000000ff05257812 */ /* 0x000fe200078ec0ff */
[----:B------:R-:W-:Y:S01]  /*8ff0*/  IMAD R13, R9, 0x1800, R61 ;  /* 0x00001800090d7824 */ /* 0x000fe200078e023d */
[----:B------:R-:W-:Y:S02]  /*9000*/  LOP3.LUT R20, R8, R60, RZ, 0x3c, !PT ;  /* 0x0000003c08147212 */ /* 0x000fe400078e3cff */
[----:B------:R-:W0:Y:S01]  /*9010*/  LDS.128 R8, [R0+0xf000] ;  /* 0x00f0000000087984 */ /* 0x000e220000000c00 */
[----:B------:R-:W-:Y:S02]  /*9020*/  LOP3.LUT R40, R40, 0xff, RZ, 0xc0, !PT ;  /* 0x000000ff28287812 */ /* 0x000fe400078ec0ff */
[----:B------:R-:W-:Y:S02]  /*9030*/  IADD3 R20, R18, R13, R20 ;  /* 0x0000000d12147210 */ /* 0x000fe40007ffe014 */
[----:B------:R-:W-:-:S02]  /*9040*/  SHF.R.U32.HI R42, RZ, 0x8, R6 ;  /* 0x00000008ff2a7819 */ /* 0x000fc40000011606 */
[----:B------:R-:W-:Y:S01]  /*9050*/  PRMT R44, R45, 0x7604, R44 ;  /* 0x000076042d2c7816 */ /* 0x000fe2000000002c */
[----:B------:R-:W1:Y:S01]  /*9060*/  LDS.128 R12, [R20+0xf000] ;  /* 0x00f00000140c7984 */ /* 0x000e620000000c00 */
[----:B------:R-:W-:Y:S02]  /*9070*/  SHF.R.U32.HI R45, RZ, 0x10, R5 ;  /* 0x00000010ff2d7819 */ /* 0x000fe40000011605 */
[----:B------:R-:W-:Y:S02]  /*9080*/  PRMT R40, R40, 0x7604, R37 ;  /* 0x0000760428287816 */ /* 0x000fe40000000025 */
[----:B------:R-:W-:Y:S01]  /*9090*/  LOP3.LUT R41, R6, 0xff, RZ, 0xc0, !PT ;  /* 0x000000ff06297812 */ /* 0x000fe200078ec0ff */
[----:B------:R-:W-:Y:S01]  /*90a0*/  IMAD.U32 R45, R45, 0x10000, RZ ;  /* 0x000100002d2d7824 */ /* 0x000fe200078e00ff */
[----:B------:R-:W-:Y:S02]  /*90b0*/  LOP3.LUT R42, R42, 0xff, RZ, 0xc0, !PT ;  /* 0x000000ff2a2a7812 */ /* 0x000fe400078ec0ff */
[----:B------:R-:W-:-:S02]  /*90c0*/  SHF.R.U32.HI R37, RZ, 0x10, R29 ;  /* 0x00000010ff257819 */ /* 0x000fc4000001161d */
[----:B------:R-:W-:Y:S02]  /*90d0*/  PRMT R47, R42, 0x7604, R41 ;  /* 0x000076042a2f7816 */ /* 0x000fe40000000029 */
[----:B------:R-:W-:Y:S01]  /*90e0*/  SHF.R.U32.HI R41, RZ, 0x10, R31 ;  /* 0x00000010ff297819 */ /* 0x000fe2000001161f */
[----:B------:R-:W-:Y:S01]  /*90f0*/  IMAD.U32 R37, R37, 0x10000, RZ ;  /* 0x0001000025257824 */ /* 0x000fe200078e00ff */
[----:B------:R-:W-:Y:S02]  /*9100*/  SHF.R.U32.HI R49, RZ, 0x10, R7 ;  /* 0x00000010ff317819 */ /* 0x000fe40000011607 */
[----:B------:R-:W-:Y:S01]  /*9110*/  LOP3.LUT R45, R40, 0xff0000, R45, 0xf8, !PT ;  /* 0x00ff0000282d7812 */ /* 0x000fe200078ef82d */
[----:B------:R-:W-:Y:S01]  /*9120*/  IMAD.U32 R41, R41, 0x10000, RZ ;  /* 0x0001000029297824 */ /* 0x000fe200078e00ff */
[----:B------:R-:W-:Y:S01]  /*9130*/  LOP3.LUT R21, R21, 0xff0000, R28, 0xf8, !PT ;  /* 0x00ff000015157812 */ /* 0x000fe200078ef81c */
[----:B------:R-:W-:Y:S01]  /*9140*/  IMAD.U32 R49, R49, 0x10000, RZ ;  /* 0x0001000031317824 */ /* 0x000fe200078e00ff */
[----:B------:R-:W-:-:S02]  /*9150*/  LOP3.LUT R37, R36, 0xff0000, R37, 0xf8, !PT ;  /* 0x00ff000024257812 */ /* 0x000fc400078ef825 */
[----:B------:R-:W-:Y:S02]  /*9160*/  LOP3.LUT R39, R39, 0xff0000, R30, 0xf8, !PT ;  /* 0x00ff000027277812 */ /* 0x000fe400078ef81e */
[----:B------:R-:W-:Y:S02]  /*9170*/  LOP3.LUT R48, R45, 0xff000000, R5, 0xf8, !PT ;  /* 0xff0000002d307812 */ /* 0x000fe400078ef805 */
[----:B------:R-:W-:Y:S02]  /*9180*/  LOP3.LUT R28, R21, 0xff000000, R28, 0xf8, !PT ;  /* 0xff000000151c7812 */ /* 0x000fe400078ef81c */
[----:B------:R-:W-:Y:S02]  /*9190*/  LOP3.LUT R42, R37, 0xff000000, R29, 0xf8, !PT ;  /* 0xff000000252a7812 */ /* 0x000fe400078ef81d */
[----:B------:R-:W-:Y:S02]  /*91a0*/  LOP3.LUT R21, R39, 0xff000000, R30, 0xf8, !PT ;  /* 0xff00000027157812 */ /* 0x000fe400078ef81e */
[----:B------:R-:W-:-:S02]  /*91b0*/  LOP3.LUT R41, R38, 0xff0000, R41, 0xf8, !PT ;  /* 0x00ff000026297812 */ /* 0x000fc400078ef829 */
[----:B------:R-:W-:Y:S02]  /*91c0*/  LOP3.LUT R43, R43, 0xff0000, R4, 0xf8, !PT ;  /* 0x00ff00002b2b7812 */ /* 0x000fe400078ef804 */
[-C--:B0-----:R-:W-:Y:S02]  /*91d0*/  F2FP.F16.E4M3.UNPACK_B R29, R8.reuse ;  /* 0x00000008ff1d723e */ /* 0x081fe400020006ff */
[----:B------:R-:W-:Y:S02]  /*91e0*/  F2FP.F16.E4M3.UNPACK_B R39, R8.H1 ;  /* 0x00000008ff27723e */ /* 0x000fe400030006ff */
[----:B------:R-:W-:Y:S02]  /*91f0*/  LOP3.LUT R51, R44, 0xff0000, R49, 0xf8, !PT ;  /* 0x00ff00002c337812 */ /* 0x000fe400078ef831 */
[----:B------:R-:W-:Y:S02]  /*9200*/  LOP3.LUT R47, R47, 0xff0000, R6, 0xf8, !PT ;  /* 0x00ff00002f2f7812 */ /* 0x000fe400078ef806 */
[----:B------:R-:W-:-:S02]  /*9210*/  F2FP.F16.E4M3.UNPACK_B R50, R48 ;  /* 0x00000030ff32723e */ /* 0x000fc400020006ff */
[----:B-1----:R-:W-:Y:S02]  /*9220*/  F2FP.F16.E4M3.UNPACK_B R8, R13 ;  /* 0x0000000dff08723e */ /* 0x002fe400020006ff */
[-C--:B------:R-:W-:Y:S02]  /*9230*/  F2FP.F16.E4M3.UNPACK_B R40, R11.reuse ;  /* 0x0000000bff28723e */ /* 0x080fe400020006ff */
[----:B------:R-:W-:Y:S02]  /*9240*/  F2FP.F16.E4M3.UNPACK_B R45, R11.H1 ;  /* 0x0000000bff2d723e */ /* 0x000fe400030006ff */
[----:B------:R-:W-:Y:S02]  /*9250*/  F2FP.F16.E4M3.UNPACK_B R11, R42 ;  /* 0x0000002aff0b723e */ /* 0x000fe400020006ff */
[----:B------:R-:W-:Y:S02]  /*9260*/  LOP3.LUT R49, R41, 0xff000000, R31, 0xf8, !PT ;  /* 0xff00000029317812 */ /* 0x000fe400078ef81f */
[----:B------:R-:W-:Y:S01]  /*9270*/  LOP3.LUT R30, R43, 0xff000000, R4, 0xf8, !PT ;  /* 0xff0000002b1e7812 */ /* 0x000fe200078ef804 */
[----:B------:R-:W-:Y:S01]  /*9280*/  HADD2.F32 R43, -RZ, R11.H0_H0 ;  /* 0x2000000bff2b7230 */ /* 0x000fe20000004100 */
[----:B------:R-:W-:Y:S01]  /*9290*/  LOP3.LUT R4, R47, 0xff000000, R6, 0xf8, !PT ;  /* 0xff0000002f047812 */ /* 0x000fe200078ef806 */
[----:B------:R-:W-:Y:S01]  /*92a0*/  HADD2.F32 R6, -RZ, R8.H0_H0 ;  /* 0x20000008ff067230 */ /* 0x000fe20000004100 */
[----:B------:R-:W-:Y:S01]  /*92b0*/  LOP3.LUT R53, R51, 0xff000000, R7, 0xf8, !PT ;  /* 0xff00000033357812 */ /* 0x000fe200078ef807 */
[----:B------:R-:W-:Y:S01]  /*92c0*/  HADD2.F32 R51, -RZ, R50.H0_H0 ;  /* 0x20000032ff337230 */ /* 0x000fe20000004100 */
[-C--:B------:R-:W-:Y:S01]  /*92d0*/  F2FP.F16.E4M3.UNPACK_B R31, R9.reuse ;  /* 0x00000009ff1f723e */ /* 0x080fe200020006ff */
[----:B------:R-:W-:Y:S01]  /*92e0*/  HADD2.F32 R8, -RZ, R8.H1_H1 ;  /* 0x30000008ff087230 */ /* 0x000fe20000004100 */
[----:B------:R-:W-:Y:S01]  /*92f0*/  F2FP.F16.E4M3.UNPACK_B R36, R9.H1 ;  /* 0x00000009ff24723e */ /* 0x000fe200030006ff */
[C---:B------:R-:W-:Y:S01]  /*9300*/  FMUL.FTZ R52, R6.reuse, R43 ;  /* 0x0000002b06347220 */ /* 0x040fe20000410000 */
[-C--:B------:R-:W-:Y:S01]  /*9310*/  F2FP.F16.E4M3.UNPACK_B R37, R12.reuse ;  /* 0x0000000cff25723e */ /* 0x080fe200020006ff */
[----:B------:R-:W-:Y:S01]  /*9320*/  HADD2.F32 R9, -RZ, R31.H0_H0 ;  /* 0x2000001fff097230 */ /* 0x000fe20000004100 */
[----:B------:R-:W-:Y:S01]  /*9330*/  F2FP.F16.E4M3.UNPACK_B R44, R12.H1 ;  /* 0x0000000cff2c723e */ /* 0x000fe200030006ff */
[----:B------:R-:W-:Y:S01]  /*9340*/  FMUL.FTZ R12, R6, R51 ;  /* 0x00000033060c7220 */ /* 0x000fe20000410000 */
[-C--:B------:R-:W-:Y:S01]  /*9350*/  F2FP.F16.E4M3.UNPACK_B R41, R15.reuse ;  /* 0x0000000fff29723e */ /* 0x080fe200020006ff */
[----:B------:R-:W-:Y:S01]  /*9360*/  HADD2.F32 R50, -RZ, R50.H1_H1 ;  /* 0x30000032ff327230 */ /* 0x000fe20000004100 */
[----:B------:R-:W-:Y:S01]  /*9370*/  F2FP.F16.E4M3.UNPACK_B R47, R15.H1 ;  /* 0x0000000fff2f723e */ /* 0x000fe200030006ff */
[C---:B------:R-:W-:Y:S01]  /*9380*/  FFMA.FTZ R6, R9.reuse, R43, -R12 ;  /* 0x0000002b09067223 */ /* 0x040fe2000001080c */
[----:B------:R-:W-:Y:S01]  /*9390*/  F2FP.F16.E4M3.UNPACK_B R38, R13.H1 ;  /* 0x0000000dff26723e */ /* 0x000fe200030006ff */
[----:B------:R-:W-:Y:S01]  /*93a0*/  HADD2.F32 R12, -RZ, R11.H1_H1 ;  /* 0x3000000bff0c7230 */ /* 0x000fe20000004100 */
[----:B------:R-:W-:Y:S01]  /*93b0*/  F2FP.F16.E4M3.UNPACK_B R15, R48.H1 ;  /* 0x00000030ff0f723e */ /* 0x000fe200030006ff */
[----:B------:R-:W-:Y:S01]  /*93c0*/  FFMA.FTZ R9, R9, R51, R52 ;  /* 0x0000003309097223 */ /* 0x000fe20000010034 */
[----:B------:R-:W-:Y:S01]  /*93d0*/  F2FP.F16.E4M3.UNPACK_B R42, R42.H1 ;  /* 0x0000002aff2a723e */ /* 0x000fe200030006ff */
[----:B------:R-:W-:-:S02]  /*93e0*/  HADD2.F32 R11, -RZ, R38.H0_H0 ;  /* 0x20000026ff0b7230 */ /* 0x000fc40000004100 */
[C---:B------:R-:W-:Y:S01]  /*93f0*/  FMUL.FTZ R43, R8.reuse, R12 ;  /* 0x0000000c082b7220 */ /* 0x040fe20000410000 */
[----:B------:R-:W-:Y:S02]  /*9400*/  HADD2.F32 R52, -RZ, R15.H0_H0 ;  /* 0x2000000fff347230 */ /* 0x000fe40000004100 */
[----:B------:R-:W-:Y:S01]  /*9410*/  FMUL.FTZ R54, R8, R50 ;  /* 0x0000003208367220 */ /* 0x000fe20000410000 */
[----:B------:R-:W-:Y:S01]  /*9420*/  HADD2.F32 R48, -RZ, R42.H0_H0 ;  /* 0x2000002aff307230 */ /* 0x000fe20000004100 */
[----:B------:R-:W-:Y:S01]  /*9430*/  F2FP.F16.E4M3.UNPACK_B R7, R14 ;  /* 0x0000000eff07723e */ /* 0x000fe200020006ff */
[----:B------:R-:W-:Y:S02]  /*9440*/  HADD2.F32 R31, -RZ, R31.H1_H1 ;  /* 0x3000001fff1f7230 */ /* 0x000fe40000004100 */
[C---:B------:R-:W-:Y:S01]  /*9450*/  FMUL.FTZ R56, R11.reuse, R52 ;  /* 0x000000340b387220 */ /* 0x040fe20000410000 */
[----:B------:R-:W-:Y:S02]  /*9460*/  HADD2.F32 R13, -RZ, R36.H0_H0 ;  /* 0x20000024ff0d7230 */ /* 0x000fe40000004100 */
[----:B------:R-:W-:Y:S01]  /*9470*/  FMUL.FTZ R51, R11, R48 ;  /* 0x000000300b337220 */ /* 0x000fe20000410000 */
[----:B------:R-:W-:-:S02]  /*9480*/  HADD2.F32 R38, -RZ, R38.H1_H1 ;  /* 0x30000026ff267230 */ /* 0x000fc40000004100 */
[C---:B------:R-:W-:Y:S01]  /*9490*/  FFMA.FTZ R8, R31.reuse, R50, R43 ;  /* 0x000000321f087223 */ /* 0x040fe2000001002b */
[----:B------:R-:W-:Y:S01]  /*94a0*/  FFMA.FTZ R11, R31, R12, -R54 ;  /* 0x0000000c1f0b7223 */ /* 0x000fe20000010836 */
[----:B------:R-:W-:Y:S01]  /*94b0*/  HADD2.F32 R43, -RZ, R42.H1_H1 ;  /* 0x3000002aff2b7230 */ /* 0x000fe20000004100 */
[----:B------:R-:W-:Y:S01]  /*94c0*/  F2FP.F16.E4M3.UNPACK_B R50, R53 ;  /* 0x00000035ff32723e */ /* 0x000fe200020006ff */
[C---:B------:R-:W-:Y:S01]  /*94d0*/  FFMA.FTZ R12, R13.reuse, R48, -R56 ;  /* 0x000000300d0c7223 */ /* 0x040fe20000010838 */
[-C--:B------:R-:W-:Y:S01]  /*94e0*/  F2FP.F16.E4M3.UNPACK_B R42, R49.reuse ;  /* 0x00000031ff2a723e */ /* 0x080fe200020006ff */
[----:B------:R-:W-:Y:S01]  /*94f0*/  FFMA.FTZ R13, R13, R52, R51 ;  /* 0x000000340d0d7223 */ /* 0x000fe20000010033 */
[----:B------:R-:W-:Y:S01]  /*9500*/  HADD2.F32 R51, -RZ, R15.H1_H1 ;  /* 0x3000000fff337230 */ /* 0x000fe20000004100 */
[----:B------:R-:W-:Y:S01]  /*9510*/  F2FP.F16.E4M3.UNPACK_B R49, R49.H1 ;  /* 0x00000031ff31723e */ /* 0x000fe200030006ff */
[----:B------:R-:W-:Y:S01]  /*9520*/  HADD2.F32 R52, -RZ, R50.H0_H0 ;  /* 0x20000032ff347230 */ /* 0x000fe20000004100 */
[----:B------:R-:W-:Y:S01]  /*9530*/  F2FP.F16.E4M3.UNPACK_B R14, R14.H1 ;  /* 0x0000000eff0e723e */ /* 0x000fe200030006ff */
[----:B------:R-:W-:-:S02]  /*9540*/  HADD2.F32 R15, -RZ, R41.H0_H0 ;  /* 0x20000029ff0f7230 */ /* 0x000fc40000004100 */
[C---:B------:R-:W-:Y:S01]  /*9550*/  FMUL.FTZ R55, R38.reuse, R51 ;  /* 0x0000003326377220 */ /* 0x040fe20000410000 */
[----:B------:R-:W-:Y:S02]  /*9560*/  HADD2.F32 R48, -RZ, R42.H0_H0 ;  /* 0x2000002aff307230 */ /* 0x000fe40000004100 */
[----:B------:R-:W-:Y:S01]  /*9570*/  FMUL.FTZ R38, R38, R43 ;  /* 0x0000002b26267220 */ /* 0x000fe20000410000 */
[----:B------:R-:W-:Y:S02]  /*9580*/  HADD2.F32 R36, -RZ, R36.H1_H1 ;  /* 0x30000024ff247230 */ /* 0x000fe40000004100 */
[C---:B------:R-:W-:Y:S01]  /*9590*/  FMUL.FTZ R54, R15.reuse, R52 ;  /* 0x000000340f367220 */ /* 0x040fe20000410000 */
[----:B------:R-:W-:Y:S02]  /*95a0*/  HADD2.F32 R31, -RZ, R40.H0_H0 ;  /* 0x20000028ff1f7230 */ /* 0x000fe40000004100 */
[----:B------:R-:W-:Y:S01]  /*95b0*/  FMUL.FTZ R57, R15, R48 ;  /* 0x000000300f397220 */ /* 0x000fe20000410000 */
[----:B------:R-:W-:-:S02]  /*95c0*/  HADD2.F32 R41, -RZ, R41.H1_H1 ;  /* 0x30000029ff297230 */ /* 0x000fc40000004100 */
[C---:B------:R-:W-:Y:S01]  /*95d0*/  FFMA.FTZ R15, R36.reuse, R43, -R55 ;  /* 0x0000002b240f7223 */ /* 0x040fe20000010837 */
[----:B------:R-:W-:Y:S01]  /*95e0*/  FFMA.FTZ R38, R36, R51, R38 ;  /* 0x0000003324267223 */ /* 0x000fe20000010026 */
[C---:B------:R-:W-:Y:S01]  /*95f0*/  FFMA.FTZ R36, R31.reuse, R48, -R54 ;  /* 0x000000301f247223 */ /* 0x040fe20000010836 */
[----:B------:R-:W-:Y:S01]  /*9600*/  FFMA.FTZ R31, R31, R52, R57 ;  /* 0x000000341f1f7223 */ /* 0x000fe20000010039 */
[----:B------:R-:W-:Y:S01]  /*9610*/  F2FP.F16.E4M3.UNPACK_B R52, R53.H1 ;  /* 0x00000035ff34723e */ /* 0x000fe200030006ff */
[----:B------:R-:W-:Y:S01]  /*9620*/  HADD2.F32 R48, -RZ, R42.H1_H1 ;  /* 0x3000002aff307230 */ /* 0x000fe20000004100 */
[-C--:B------:R-:W-:Y:S01]  /*9630*/  F2FP.F16.E4M3.UNPACK_B R5, R10.reuse ;  /* 0x0000000aff05723e */ /* 0x080fe200020006ff */
[----:B------:R-:W-:Y:S01]  /*9640*/  HADD2.F32 R51, -RZ, R50.H1_H1 ;  /* 0x30000032ff337230 */ /* 0x000fe20000004100 */
[----:B------:R-:W-:Y:S01]  /*9650*/  F2FP.F16.E4M3.UNPACK_B R10, R10.H1 ;  /* 0x0000000aff0a723e */ /* 0x000fe200030006ff */
[----:B------:R-:W-:Y:S02]  /*9660*/  HADD2.F32 R53, -RZ, R52.H0_H0 ;  /* 0x20000034ff357230 */ /* 0x000fe40000004100 */
[----:B------:R-:W-:Y:S01]  /*9670*/  FMUL.FTZ R54, R41, R48 ;  /* 0x0000003029367220 */ /* 0x000fe20000410000 */
[----:B------:R-:W-:-:S02]  /*9680*/  HADD2.F32 R42, -RZ, R47.H0_H0 ;  /* 0x2000002fff2a7230 */ /* 0x000fc40000004100 */
[----:B------:R-:W-:Y:S01]  /*9690*/  FMUL.FTZ R55, R41, R51 ;  /* 0x0000003329377220 */ /* 0x000fe20000410000 */
[----:B------:R-:W-:Y:S01]  /*96a0*/  HADD2.F32 R50, -RZ, R49.H0_H0 ;  /* 0x20000031ff327230 */ /* 0x000fe20000004100 */
[----:B------:R-:W-:Y:S01]  /*96b0*/  F2FP.SATFINITE.E4M3.F32.PACK_AB_MERGE_C R13, R38, R13, RZ ;  /* 0x0000000d260d723e */ /* 0x000fe200048070ff */
[----:B------:R-:W-:Y:S02]  /*96c0*/  HADD2.F32 R43, -RZ, R45.H0_H0 ;  /* 0x2000002dff2b7230 */ /* 0x000fe40000004100 */
[C---:B------:R-:W-:Y:S01]  /*96d0*/  FMUL.FTZ R56, R42.reuse, R53 ;  /* 0x000000352a387220 */ /* 0x040fe20000410000 */
[----:B------:R-:W-:Y:S02]  /*96e0*/  HADD2.F32 R40, -RZ, R40.H1_H1 ;  /* 0x30000028ff287230 */ /* 0x000fe40000004100 */
[-C--:B------:R-:W-:Y:S01]  /*96f0*/  FMUL.FTZ R58, R42, R50.reuse ;  /* 0x000000322a3a7220 */ /* 0x080fe20000410000 */
[----:B------:R-:W-:Y:S01]  /*9700*/  F2FP.SATFINITE.E4M3.F32.PACK_AB_MERGE_C R9, R8, R9, R13 ;  /* 0x000000090809723e */ /* 0x000fe2000480700d */
[C---:B------:R-:W-:Y:S01]  /*9710*/  FFMA.FTZ R42, R43.reuse, R50, -R56 ;  /* 0x000000322b2a7223 */ /* 0x040fe20000010838 */
[----:B------:R-:W-:Y:S01]  /*9720*/  F2FP.F16.E4M3.UNPACK_B R50, R28.H1 ;  /* 0x0000001cff32723e */ /* 0x000fe200030006ff */
[----:B------:R-:W-:Y:S01]  /*9730*/  FFMA.FTZ R43, R43, R53, R58 ;  /* 0x000000352b2b7223 */ /* 0x000fe2000001003a */
[----:B------:R-:W-:Y:S01]  /*9740*/  F2FP.F16.E4M3.UNPACK_B R53, R30.H1 ;  /* 0x0000001eff35723e */ /* 0x000fe200030006ff */
[C---:B------:R-:W-:Y:S01]  /*9750*/  FFMA.FTZ R41, R40.reuse, R48, -R55 ;  /* 0x0000003028297223 */ /* 0x040fe20000010837 */
[----:B------:R-:W-:Y:S01]  /*9760*/  FFMA.FTZ R40, R40, R51, R54 ;  /* 0x0000003328287223 */ /* 0x000fe20000010036 */
[----:B------:R-:W-:-:S02]  /*9770*/  HADD2.F32 R51, -RZ, R49.H1_H1 ;  /* 0x30000031ff337230 */ /* 0x000fc40000004100 */
[----:B------:R-:W-:Y:S02]  /*9780*/  HADD2.F32 R55, -RZ, R52.H1_H1 ;  /* 0x30000034ff377230 */ /* 0x000fe40000004100 */
[----:B------:R-:W-:Y:S02]  /*9790*/  HADD2.F32 R48, -RZ, R45.H1_H1 ;  /* 0x3000002dff307230 */ /* 0x000fe40000004100 */
[----:B------:R-:W-:Y:S02]  /*97a0*/  HADD2.F32 R49, -RZ, R47.H1_H1 ;  /* 0x3000002fff317230 */ /* 0x000fe40000004100 */
[----:B------:R-:W-:Y:S02]  /*97b0*/  HADD2.F32 R54, -RZ, R53.H0_H0 ;  /* 0x20000035ff367230 */ /* 0x000fe40000004100 */
[----:B------:R-:W-:Y:S02]  /*97c0*/  HADD2.F32 R45, -RZ, R44.H0_H0 ;  /* 0x2000002cff2d7230 */ /* 0x000fe40000004100 */
[----:B------:R-:W-:Y:S01]  /*97d0*/  FMUL.FTZ R57, R49, R55 ;  /* 0x0000003731397220 */ /* 0x000fe20000410000 */
[----:B------:R-:W-:-:S02]  /*97e0*/  HADD2.F32 R52, -RZ, R50.H0_H0 ;  /* 0x20000032ff347230 */ /* 0x000fc40000004100 */
[----:B------:R-:W-:Y:S01]  /*97f0*/  FMUL.FTZ R58, R49, R51 ;  /* 0x00000033313a7220 */ /* 0x000fe20000410000 */
        /* <DEDUP_REMOVED lines=8> */
[----:B------:R-:W-:Y:S01]  /*9880*/  F2FP.F16.E4M3.UNPACK_B R49, R30 ;  /* 0x0000001eff31723e */ /* 0x000fe200020006ff */
[----:B------:R-:W-:Y:S01]  /*9890*/  HADD2.F32 R39, -RZ, R39.H1_H1 ;  /* 0x30000027ff277230 */ /* 0x000fe20000004100 */
[----:B------:R-:W-:Y:S01]  /*98a0*/  F2FP.F16.E4M3.UNPACK_B R47, R28 ;  /* 0x0000001cff2f723e */ /* 0x000fe200020006ff */
[C---:B------:R-:W-:Y:S01]  /*98b0*/  FMUL.FTZ R28, R44.reuse, R53 ;  /* 0x000000352c1c7220 */ /* 0x040fe20000410000 */
[-C--:B------:R-:W-:Y:S01]  /*98c0*/  FMUL.FTZ R44, R44, R50.reuse ;  /* 0x000000322c2c7220 */ /* 0x080fe20000410000 */
[C---:B------:R-:W-:Y:S01]  /*98d0*/  FFMA.FTZ R45, R48.reuse, R51, -R57 ;  /* 0x00000033302d7223 */ /* 0x040fe20000010839 */
[----:B------:R-:W-:Y:S01]  /*98e0*/  FFMA.FTZ R48, R48, R55, R58 ;  /* 0x0000003730307223 */ /* 0x000fe2000001003a */
[----:B------:R-:W-:Y:S02]  /*98f0*/  HADD2.F32 R51, -RZ, R49.H0_H0 ;  /* 0x20000031ff337230 */ /* 0x000fe40000004100 */
[----:B------:R-:W-:Y:S01]  /*9900*/  FFMA.FTZ R55, R39, R50, -R28 ;  /* 0x0000003227377223 */ /* 0x000fe2000001081c */
[----:B------:R-:W-:-:S02]  /*9910*/  HADD2.F32 R30, -RZ, R37.H0_H0 ;  /* 0x20000025ff1e7230 */ /* 0x000fc40000004100 */
[----:B------:R-:W-:Y:S01]  /*9920*/  FFMA.FTZ R57, R39, R53, R44 ;  /* 0x0000003527397223 */ /* 0x000fe2000001002c */
[----:B------:R-:W-:Y:S01]  /*9930*/  HADD2.F32 R39, -RZ, R47.H0_H0 ;  /* 0x2000002fff277230 */ /* 0x000fe20000004100 */
[----:B------:R-:W-:Y:S01]  /*9940*/  F2FP.SATFINITE.E4M3.F32.PACK_AB_MERGE_C R43, R48, R43, RZ ;  /* 0x0000002b302b723e */ /* 0x000fe200048070ff */
[----:B------:R-:W-:Y:S02]  /*9950*/  HADD2.F32 R28, -RZ, R29.H0_H0 ;  /* 0x2000001dff1c7230 */ /* 0x000fe40000004100 */
[C---:B------:R-:W-:Y:S01]  /*9960*/  FMUL.FTZ R53, R30.reuse, R51 ;  /* 0x000000331e357220 */ /* 0x040fe20000410000 */
[----:B------:R-:W-:Y:S02]  /*9970*/  HADD2.F32 R44, -RZ, R49.H1_H1 ;  /* 0x30000031ff2c7230 */ /* 0x000fe40000004100 */
[-C--:B------:R-:W-:Y:S01]  /*9980*/  FMUL.FTZ R49, R30, R39.reuse ;  /* 0x000000271e317220 */ /* 0x080fe20000410000 */
[----:B------:R-:W-:Y:S02]  /*9990*/  HADD2.F32 R37, -RZ, R37.H1_H1 ;  /* 0x30000025ff257230 */ /* 0x000fe40000004100 */
[----:B------:R-:W-:Y:S01]  /*99a0*/  FFMA.FTZ R53, R28, R39, -R53 ;  /* 0x000000271c357223 */ /* 0x000fe20000010835 */
[----:B------:R-:W-:Y:S01]  /*99b0*/  HADD2.F32 R30, -RZ, R47.H1_H1 ;  /* 0x3000002fff1e7230 */ /* 0x000fe20000004100 */
[----:B------:R-:W-:Y:S01]  /*99c0*/  F2FP.F16.E4M3.UNPACK_B R39, R4.H1 ;  /* 0x00000004ff27723e */ /* 0x000fe200030006ff */
[----:B------:R-:W-:-:S02]  /*99d0*/  HADD2.F32 R29, -RZ, R29.H1_H1 ;  /* 0x3000001dff1d7230 */ /* 0x000fc40000004100 */
[C---:B------:R-:W-:Y:S01]  /*99e0*/  FMUL.FTZ R50, R37.reuse, R44 ;  /* 0x0000002c25327220 */ /* 0x040fe20000410000 */
[----:B------:R-:W-:Y:S01]  /*99f0*/  FFMA.FTZ R49, R28, R51, R49 ;  /* 0x000000331c317223 */ /* 0x000fe20000010031 */
[-C--:B------:R-:W-:Y:S01]  /*9a00*/  F2FP.F16.E4M3.UNPACK_B R28, R21.reuse.H1 ;  /* 0x00000015ff1c723e */ /* 0x080fe200030006ff */
[-C--:B------:R-:W-:Y:S01]  /*9a10*/  FMUL.FTZ R37, R37, R30.reuse ;  /* 0x0000001e25257220 */ /* 0x080fe20000410000 */
[C---:B------:R-:W-:Y:S01]  /*9a20*/  FFMA.FTZ R50, R29.reuse, R30, -R50 ;  /* 0x0000001e1d327223 */ /* 0x040fe20000010832 */
[----:B------:R-:W-:Y:S01]  /*9a30*/  HADD2.F32 R47, -RZ, R39.H0_H0 ;  /* 0x20000027ff2f7230 */ /* 0x000fe20000004100 */
[----:B------:R-:W-:Y:S01]  /*9a40*/  F2FP.F16.E4M3.UNPACK_B R21, R21 ;  /* 0x00000015ff15723e */ /* 0x000fe200020006ff */
[----:B------:R-:W-:Y:S02]  /*9a50*/  HADD2.F32 R30, -RZ, R14.H0_H0 ;  /* 0x2000000eff1e7230 */ /* 0x000fe40000004100 */
[----:B------:R-:W-:Y:S01]  /*9a60*/  FFMA.FTZ R44, R29, R44, R37 ;  /* 0x0000002c1d2c7223 */ /* 0x000fe20000010025 */
[--C-:B------:R-:W-:Y:S01]  /*9a70*/  HADD2.F32 R29, -RZ, R28.reuse.H0_H0 ;  /* 0x2000001cff1d7230 */ /* 0x100fe20000004100 */
[----:B------:R-:W-:Y:S01]  /*9a80*/  F2FP.F16.E4M3.UNPACK_B R4, R4 ;  /* 0x00000004ff04723e */ /* 0x000fe200020006ff */
[----:B------:R-:W-:-:S02]  /*9a90*/  HADD2.F32 R37, -RZ, R28.H1_H1 ;  /* 0x3000001cff257230 */ /* 0x000fc40000004100 */
[C---:B------:R-:W-:Y:S01]  /*9aa0*/  FMUL.FTZ R51, R30.reuse, R47 ;  /* 0x0000002f1e337220 */ /* 0x040fe20000410000 */
[----:B------:R-:W-:Y:S02]  /*9ab0*/  HADD2.F32 R28, -RZ, R10.H0_H0 ;  /* 0x2000000aff1c7230 */ /* 0x000fe40000004100 */
[-C--:B------:R-:W-:Y:S01]  /*9ac0*/  FMUL.FTZ R59, R30, R29.reuse ;  /* 0x0000001d1e3b7220 */ /* 0x080fe20000410000 */
[----:B------:R-:W-:Y:S01]  /*9ad0*/  HADD2.F32 R39, -RZ, R39.H1_H1 ;  /* 0x30000027ff277230 */ /* 0x000fe20000004100 */
[----:B------:R-:W-:Y:S01]  /*9ae0*/  F2FP.SATFINITE.E4M3.F32.PACK_AB_MERGE_C R54, R57, R54, RZ ;  /* 0x000000363936723e */ /* 0x000fe200048070ff */
[----:B------:R-:W-:Y:S02]  /*9af0*/  HADD2.F32 R14, -RZ, R14.H1_H1 ;  /* 0x3000000eff0e7230 */ /* 0x000fe40000004100 */
[C---:B------:R-:W-:Y:S01]  /*9b00*/  FFMA.FTZ R51, R28.reuse, R29, -R51 ;  /* 0x0000001d1c337223 */ /* 0x040fe20000010833 */
[----:B------:R-:W-:Y:S02]  /*9b10*/  HADD2.F32 R10, -RZ, R10.H1_H1 ;  /* 0x3000000aff0a7230 */ /* 0x000fe40000004100 */
[----:B------:R-:W-:Y:S01]  /*9b20*/  FFMA.FTZ R59, R28, R47, R59 ;  /* 0x0000002f1c3b7223 */ /* 0x000fe2000001003b */
[----:B------:R-:W-:-:S02]  /*9b30*/  HADD2.F32 R28, -RZ, R4.H1_H1 ;  /* 0x30000004ff1c7230 */ /* 0x000fc40000004100 */
[C---:B------:R-:W-:Y:S01]  /*9b40*/  FMUL.FTZ R29, R14.reuse, R39 ;  /* 0x000000270e1d7220 */ /* 0x040fe20000410000 */
[----:B------:R-:W-:Y:S01]  /*9b50*/  FMUL.FTZ R14, R14, R37 ;  /* 0x000000250e0e7220 */ /* 0x000fe20000410000 */
[----:B------:R-:W-:Y:S02]  /*9b60*/  F2FP.SATFINITE.E4M3.F32.PACK_AB_MERGE_C R8, R44, R49, R54 ;  /* 0x000000312c08723e */ /* 0x000fe40004807036 */
[C---:B------:R-:W-:Y:S01]  /*9b70*/  FFMA.FTZ R52, R10.reuse, R37, -R29 ;  /* 0x000000250a347223 */ /* 0x040fe2000001081d */
[----:B------:R-:W-:Y:S01]  /*9b80*/  FFMA.FTZ R58, R10, R39, R14 ;  /* 0x000000270a3a7223 */ /* 0x000fe2000001000e */
[--C-:B------:R-:W-:Y:S02]  /*9b90*/  HADD2.F32 R29, -RZ, R21.reuse.H0_H0 ;  /* 0x20000015ff1d7230 */ /* 0x100fe40000004100 */
[----:B------:R-:W-:Y:S01]  /*9ba0*/  HADD2.F32 R14, -RZ, R21.H1_H1 ;  /* 0x30000015ff0e7230 */ /* 0x000fe20000004100 */
[----:B------:R-:W-:Y:S01]  /*9bb0*/  F2FP.SATFINITE.E4M3.F32.PACK_AB_MERGE_C R51, R52, R51, RZ ;  /* 0x000000333433723e */ /* 0x000fe200048070ff */
[----:B------:R-:W-:Y:S01]  /*9bc0*/  HADD2.F32 R21, -RZ, R4.H0_H0 ;  /* 0x20000004ff157230 */ /* 0x000fe20000004100 */
[----:B------:R-:W-:Y:S01]  /*9bd0*/  F2FP.SATFINITE.E4M3.F32.PACK_AB_MERGE_C R58, R58, R59, RZ ;  /* 0x0000003b3a3a723e */ /* 0x000fe200048070ff */
[----:B------:R-:W-:-:S02]  /*9be0*/  HADD2.F32 R10, -RZ, R7.H0_H0 ;  /* 0x20000007ff0a7230 */ /* 0x000fc40000004100 */
[----:B------:R-:W-:Y:S02]  /*9bf0*/  HADD2.F32 R7, -RZ, R7.H1_H1 ;  /* 0x30000007ff077230 */ /* 0x000fe40000004100 */
[--C-:B------:R-:W-:Y:S02]  /*9c00*/  HADD2.F32 R4, -RZ, R5.reuse.H0_H0 ;  /* 0x20000005ff047230 */ /* 0x100fe40000004100 */
[C---:B------:R-:W-:Y:S01]  /*9c10*/  FMUL.FTZ R37, R10.reuse, R21 ;  /* 0x000000150a257220 */ /* 0x040fe20000410000 */
[----:B------:R-:W-:Y:S02]  /*9c20*/  HADD2.F32 R5, -RZ, R5.H1_H1 ;  /* 0x30000005ff057230 */ /* 0x000fe40000004100 */
[-C--:B------:R-:W-:Y:S01]  /*9c30*/  FMUL.FTZ R10, R10, R29.reuse ;  /* 0x0000001d0a0a7220 */ /* 0x080fe20000410000 */
[C---:B------:R-:W-:Y:S01]  /*9c40*/  FMUL.FTZ R30, R7.reuse, R28 ;  /* 0x0000001c071e7220 */ /* 0x040fe20000410000 */
        /* <DEDUP_REMOVED lines=11> */
[----:B------:R-:W-:-:S02]  /*9d00*/  F2FP.SATFINITE.E4M3.F32.PACK_AB_MERGE_C R6, R30, R37, R51 ;  /* 0x000000251e06723e */ /* 0x000fc40004807033 */
[----:B------:R-:W-:Y:S02]  /*9d10*/  F2FP.SATFINITE.E4M3.F32.PACK_AB_MERGE_C R11, R40, R31, R43 ;  /* 0x0000001f280b723e */ /* 0x000fe4000480702b */
[----:B------:R-:W-:Y:S01]  /*9d20*/  F2FP.SATFINITE.E4M3.F32.PACK_AB_MERGE_C R10, R21, R10, R58 ;  /* 0x0000000a150a723e */ /* 0x000fe2000480703a */
[----:B------:R1:W-:Y:S04]  /*9d30*/  STS.128 [R0+0xf000], R4 ;  /* 0x00f0000400007388 */ /* 0x0003e80000000c00 */
[----:B------:R1:W-:Y:S02]  /*9d40*/  STS.128 [R20+0xf000], R8 ;  /* 0x00f0000814007388 */ /* 0x0003e40000000c00 */
.L_x_370:
[----:B------:R-:W-:Y:S05]  /*9d50*/  BSYNC B1 ;  /* 0x0000000000017941 */ /* 0x000fea0003800000 */
.L_x_369:
[----:B------:R-:W-:Y:S05]  /*9d60*/  @P1 BRA `(.L_x_356) ;  /* 0x0000000c00f81947 */ /* 0x000fea0003800000 */
[----:B------:R-:W2:Y:S04]  /*9d70*/  LDL R13, [R1+0x50] ;  /* 0x00005000010d7983 */ /* 0x000ea80000100800 */
[----:B------:R-:W3:Y:S01]  /*9d80*/  LDL R49, [R1+0x48] ;  /* 0x0000480001317983 */ /* 0x000ee20000100800 */
[----:B-1---5:R-:W-:Y:S02]  /*9d90*/  SHF.R.U32.HI R0, RZ, 0x8, R32 ;  /* 0x00000008ff007819 */ /* 0x022fe40000011620 */
[----:B------:R-:W-:Y:S02]  /*9da0*/  LOP3.LUT R5, R32, 0xff, RZ, 0xc0, !PT ;  /* 0x000000ff20057812 */ /* 0x000fe400078ec0ff */
[----:B------:R-:W-:Y:S02]  /*9db0*/  LOP3.LUT R0, R0, 0xff, RZ, 0xc0, !PT ;  /* 0x000000ff00007812 */ /* 0x000fe400078ec0ff */
[----:B------:R-:W-:-:S02]  /*9dc0*/  SHF.R.U32.HI R10, RZ, 0x8, R33 ;  /* 0x00000008ff0a7819 */ /* 0x000fc40000011621 */
[----:B------:R-:W-:Y:S02]  /*9dd0*/  PRMT R12, R0, 0x7604, R5 ;  /* 0x00007604000c7816 */ /* 0x000fe40000000005 */
[----:B------:R-:W-:Y:S02]  /*9de0*/  LOP3.LUT R7, R33, 0xff, RZ, 0xc0, !PT ;  /* 0x000000ff21077812 */ /* 0x000fe400078ec0ff */
[----:B------:R-:W-:Y:S02]  /*9df0*/  SHF.R.U32.HI R6, RZ, 0x8, R35 ;  /* 0x00000008ff067819 */ /* 0x000fe40000011623 */
[----:B------:R-:W-:Y:S02]  /*9e00*/  LOP3.LUT R0, R10, 0xff, RZ, 0xc0, !PT ;  /* 0x000000ff0a007812 */ /* 0x000fe400078ec0ff */
[----:B------:R-:W-:Y:S02]  /*9e10*/  LOP3.LUT R9, R35, 0xff, RZ, 0xc0, !PT ;  /* 0x000000ff23097812 */ /* 0x000fe400078ec0ff */
[----:B------:R-:W-:-:S02]  /*9e20*/  LOP3.LUT R6, R6, 0xff, RZ, 0xc0, !PT ;  /* 0x000000ff06067812 */ /* 0x000fc400078ec0ff */
[----:B------:R-:W-:Y:S02]  /*9e30*/  PRMT R14, R0, 0x7604, R7 ;  /* 0x00007604000e7816 */ /* 0x000fe40000000007 */
[----:B------:R-:W-:Y:S02]  /*9e40*/  SHF.R.U32.HI R8, RZ, 0x8, R24 ;  /* 0x00000008ff087819 */ /* 0x000fe40000011618 */
[----:B------:R-:W-:Y:S02]  /*9e50*/  PRMT R29, R6, 0x7604, R9 ;  /* 0x00007604061d7816 */ /* 0x000fe40000000009 */
[----:B------:R-:W-:Y:S02]  /*9e60*/  LOP3.LUT R11, R24, 0xff, RZ, 0xc0, !PT ;  /* 0x000000ff180b7812 */ /* 0x000fe400078ec0ff */
[----:B------:R-:W-:Y:S02]  /*9e70*/  LOP3.LUT R8, R8, 0xff, RZ, 0xc0, !PT ;  /* 0x000000ff08087812 */ /* 0x000fe400078ec0ff */
[----:B------:R-:W-:-:S02]  /*9e80*/  SHF.R.U32.HI R9, RZ, 0x8, R26 ;  /* 0x00000008ff097819 */ /* 0x000fc4000001161a */
[----:B------:R-:W-:Y:S02]  /*9e90*/  PRMT R31, R8, 0x7604, R11 ;  /* 0x00007604081f7816 */ /* 0x000fe4000000000b */
[----:B------:R-:W-:Y:S02]  /*9ea0*/  LOP3.LUT R10, R9, 0xff, RZ, 0xc0, !PT ;  /* 0x000000ff090a7812 */ /* 0x000fe400078ec0ff */
[----:B------:R-:W-:Y:S02]  /*9eb0*/  SHF.R.U32.HI R8, RZ, 0x8, R25 ;  /* 0x00000008ff087819 */ /* 0x000fe40000011619 */
[----:B------:R-:W-:Y:S02]  /*9ec0*/  SHF.R.U32.HI R4, RZ, 0x8, R34 ;  /* 0x00000008ff047819 */ /* 0x000fe40000011622 */
[----:B------:R-:W-:Y:S02]  /*9ed0*/  LOP3.LUT R11, R25, 0xff, RZ, 0xc0, !PT ;  /* 0x000000ff190b7812 */ /* 0x000fe400078ec0ff */
[----:B------:R-:W-:-:S02]  /*9ee0*/  LOP3.LUT R8, R8, 0xff, RZ, 0xc0, !PT ;  /* 0x000000ff08087812 */ /* 0x000fc400078ec0ff */
[----:B------:R-:W-:Y:S02]  /*9ef0*/  LOP3.LUT R5, R34, 0xff, RZ, 0xc0, !PT ;  /* 0x000000ff22057812 */ /* 0x000fe400078ec0ff */
[----:B------:R-:W-:Y:S02]  /*9f00*/  LOP3.LUT R4, R4, 0xff, RZ, 0xc0, !PT ;  /* 0x000000ff04047812 */ /* 0x000fe400078ec0ff */
[----:B------:R-:W-:Y:S02]  /*9f10*/  PRMT R30, R8, 0x7604, R11 ;  /* 0x00007604081e7816 */ /* 0x000fe4000000000b */
[----:B------:R-:W-:Y:S02]  /*9f20*/  PRMT R21, R4, 0x7604, R5 ;  /* 0x0000760404157816 */ /* 0x000fe40000000005 */
[----:B------:R-:W-:Y:S02]  /*9f30*/  SHF.R.U32.HI R15, RZ, 0x8, R27 ;  /* 0x00000008ff0f7819 */ /* 0x000fe4000001161b */
[----:B------:R-:W-:-:S02]  /*9f40*/  LOP3.LUT R20, R27, 0xff, RZ, 0xc0, !PT ;  /* 0x000000ff1b147812 */ /* 0x000fc400078ec0ff */
[----:B------:R-:W-:-:S04]  /*9f50*/  SHF.R.U32.HI R28, RZ, 0x10, R35 ;  /* 0x00000010ff1c7819 */ /* 0x000fc80000011623 */
[----:B------:R-:W-:-:S04]  /*9f60*/  LOP3.LUT R28, R28, 0xff, RZ, 0xc0, !PT ;  /* 0x000000ff1c1c7812 */ /* 0x000fc800078ec0ff */
[----:B------:R-:W-:-:S04]  /*9f70*/  PRMT R29, R28, 0x7054, R29 ;  /* 0x000070541c1d7816 */ /* 0x000fc8000000001d */
[----:B------:R-:W-:Y:S02]  /*9f80*/  LOP3.LUT R35, R29, 0xff000000, R35, 0xf8, !PT ;  /* 0xff0000001d237812 */ /* 0x000fe400078ef823 */
[----:B--2---:R-:W-:Y:S02]  /*9f90*/  LEA.HI R3, R3, R13, RZ, 0x1c ;  /* 0x0000000d03037211 */ /* 0x004fe400078fe0ff */
[----:B------:R-:W-:Y:S02]  /*9fa0*/  LOP3.LUT R13, R26, 0xff, RZ, 0xc0, !PT ;  /* 0x000000ff1a0d7812 */ /* 0x000fe400078ec0ff */
[C---:B------:R-:W-:Y:S01]  /*9fb0*/  LEA.HI R0, R3.reuse, R3, RZ, 0x1 ;  /* 0x0000000303007211 */ /* 0x040fe200078f08ff */
[----:B------:R-:W-:Y:S01]  /*9fc0*/  IMAD.SHL.U32 R3, R3, 0x10, RZ ;  /* 0x0000001003037824 */ /* 0x000fe200078e00ff */
[----:B------:R-:W-:Y:S01]  /*9fd0*/  PRMT R39, R10, 0x7604, R13 ;  /* 0x000076040a277816 */ /* 0x000fe2000000000d */
[----:B---3--:R-:W-:Y:S01]  /*9fe0*/  LDS.128 R4, [R49+0xf000] ;  /* 0x00f0000031047984 */ /* 0x008fe20000000c00 */
[----:B------:R-:W-:-:S02]  /*9ff0*/  SHF.R.S32.HI R0, RZ, 0x1, R0 ;  /* 0x00000001ff007819 */ /* 0x000fc40000011400 */
[----:B------:R-:W-:Y:S02]  /*a000*/  LOP3.LUT R3, R62, 0x10, R3, 0xf8, !PT ;  /* 0x000000103e037812 */ /* 0x000fe400078ef803 */
[----:B------:R-:W-:Y:S01]  /*a010*/  SHF.R.U32.HI R13, RZ, 0x10, R33 ;  /* 0x00000010ff0d7819 */ /* 0x000fe20000011621 */
[----:B------:R-:W-:Y:S01]  /*a020*/  IMAD R9, R0, 0x1800, R61 ;  /* 0x0000180000097824 */ /* 0x000fe200078e023d */
[----:B------:R-:W-:Y:S02]  /*a030*/  LOP3.LUT R0, R3, R60, RZ, 0x3c, !PT ;  /* 0x0000003c03007212 */ /* 0x000fe400078e3cff */
[----:B------:R-:W-:Y:S02]  /*a040*/  LOP3.LUT R3, R15, 0xff, RZ, 0xc0, !PT ;  /* 0x000000ff0f037812 */ /* 0x000fe400078ec0ff */
[----:B------:R-:W-:Y:S02]  /*a050*/  IADD3 R0, R18, R9, R0 ;  /* 0x0000000912007210 */ /* 0x000fe40007ffe000 */
[----:B------:R-:W-:-:S02]  /*a060*/  SHF.R.U32.HI R15, RZ, 0x10, R34 ;  /* 0x00000010ff0f7819 */ /* 0x000fc40000011622 */
[----:B------:R-:W-:Y:S01]  /*a070*/  LOP3.LUT R13, R13, 0xff, RZ, 0xc0, !PT ;  /* 0x000000ff0d0d7812 */ /* 0x000fe200078ec0ff */
[----:B------:R-:W1:Y:S01]  /*a080*/  LDS.128 R8, [R0+0xf000] ;  /* 0x00f0000000087984 */ /* 0x000e620000000c00 */
[----:B0-----:R-:W-:Y:S02]  /*a090*/  PRMT R43, R3, 0x7604, R20 ;  /* 0x00007604032b7816 */ /* 0x001fe40000000014 */
[----:B------:R-:W-:Y:S02]  /*a0a0*/  SHF.R.U32.HI R3, RZ, 0x10, R32 ;  /* 0x00000010ff037819 */ /* 0x000fe40000011620 */
[----:B------:R-:W-:Y:S02]  /*a0b0*/  LOP3.LUT R20, R15, 0xff, RZ, 0xc0, !PT ;  /* 0x000000ff0f147812 */ /* 0x000fe400078ec0ff */
[----:B------:R-:W-:Y:S02]  /*a0c0*/  PRMT R15, R13, 0x7054, R14 ;  /* 0x000070540d0f7816 */ /* 0x000fe4000000000e */
[----:B------:R-:W-:-:S02]  /*a0d0*/  SHF.R.U32.HI R13, RZ, 0x10, R25 ;  /* 0x00000010ff0d7819 */ /* 0x000fc40000011619 */
[----:B------:R-:W-:Y:S02]  /*a0e0*/  LOP3.LUT R3, R3, 0xff, RZ, 0xc0, !PT ;  /* 0x000000ff03037812 */ /* 0x000fe400078ec0ff */
[----:B------:R-:W-:Y:S02]  /*a0f0*/  SHF.R.U32.HI R14, RZ, 0x10, R26 ;  /* 0x00000010ff0e7819 */ /* 0x000fe4000001161a */
[----:B------:R-:W-:Y:S02]  /*a100*/  LOP3.LUT R13, R13, 0xff, RZ, 0xc0, !PT ;  /* 0x000000ff0d0d7812 */ /* 0x000fe400078ec0ff */
[----:B------:R-:W-:Y:S02]  /*a110*/  PRMT R3, R3, 0x7054, R12 ;  /* 0x0000705403037816 */ /* 0x000fe4000000000c */
[----:B------:R-:W-:Y:S02]  /*a120*/  SHF.R.U32.HI R12, RZ, 0x10, R24 ;  /* 0x00000010ff0c7819 */ /* 0x000fe40000011618 */
[----:B------:R-:W-:-:S02]  /*a130*/  LOP3.LUT R14, R14, 0xff, RZ, 0xc0, !PT ;  /* 0x000000ff0e0e7812 */ /* 0x000fc400078ec0ff */
[----:B------:R-:W-:Y:S02]  /*a140*/  PRMT R37, R13, 0x7054, R30 ;  /* 0x000070540d257816 */ /* 0x000fe4000000001e */
[----:B------:R-:W-:Y:S02]  /*a150*/  LOP3.LUT R12, R12, 0xff, RZ, 0xc0, !PT ;  /* 0x000000ff0c0c7812 */ /* 0x000fe400078ec0ff */
[----:B------:R-:W-:Y:S02]  /*a160*/  PRMT R41, R14, 0x7054, R39 ;  /* 0x000070540e297816 */ /* 0x000fe40000000027 */
[----:B------:R-:W-:Y:S02]  /*a170*/  PRMT R21, R20, 0x7054, R21 ;  /* 0x0000705414157816 */ /* 0x000fe40000000015 */
[----:B------:R-:W-:Y:S02]  /*a180*/  LOP3.LUT R39, R37, 0xff000000, R25, 0xf8, !PT ;  /* 0xff00000025277812 */ /* 0x000fe400078ef819 */
[----:B------:R-:W-:-:S02]  /*a190*/  SHF.R.U32.HI R20, RZ, 0x10, R27 ;  /* 0x00000010ff147819 */ /* 0x000fc4000001161b */
[----:B------:R-:W-:Y:S02]  /*a1a0*/  PRMT R31, R12, 0x7054, R31 ;  /* 0x000070540c1f7816 */ /* 0x000fe4000000001f */
[----:B------:R-:W-:Y:S02]  /*a1b0*/  LOP3.LUT R13, R3, 0xff000000, R32, 0xf8, !PT ;  /* 0xff000000030d7812 */ /* 0x000fe400078ef820 */
[----:B------:R-:W-:Y:S02]  /*a1c0*/  LOP3.LUT R32, R15, 0xff000000, R33, 0xf8, !PT ;  /* 0xff0000000f207812 */ /* 0x000fe400078ef821 */
[----:B------:R-:W-:Y:S02]  /*a1d0*/  LOP3.LUT R12, R41, 0xff000000, R26, 0xf8, !PT ;  /* 0xff000000290c7812 */ /* 0x000fe400078ef81a */
[----:B------:R-:W-:Y:S02]  /*a1e0*/  F2FP.F16.E4M3.UNPACK_B R40, R39 ;  /* 0x00000027ff28723e */ /* 0x000fe400020006ff */
[----:B-1----:R-:W-:-:S02]  /*a1f0*/  F2FP.F16.E4M3.UNPACK_B R26, R9 ;  /* 0x00000009ff1a723e */ /* 0x002fc400020006ff */
[----:B------:R-:W-:Y:S01]  /*a200*/  LOP3.LUT R20, R20, 0xff, RZ, 0xc0, !PT ;  /* 0x000000ff14147812 */ /* 0x000fe200078ec0ff */
[--C-:B------:R-:W-:Y:S01]  /*a210*/  HADD2.F32 R42, -RZ, R40.reuse.H0_H0 ;  /* 0x20000028ff2a7230 */ /* 0x100fe20000004100 */
[----:B------:R-:W-:Y:S01]  /*a220*/  F2FP.F16.E4M3.UNPACK_B R28, R32 ;  /* 0x00000020ff1c723e */ /* 0x000fe200020006ff */
[----:B------:R-:W-:Y:S01]  /*a230*/  HADD2.F32 R41, -RZ, R40.H1_H1 ;  /* 0x30000028ff297230 */ /* 0x000fe20000004100 */
[-C--:B------:R-:W-:Y:S02]  /*a240*/  F2FP.F16.E4M3.UNPACK_B R14, R5.reuse ;  /* 0x00000005ff0e723e */ /* 0x080fe400020006ff */
[----:B------:R-:W-:Y:S01]  /*a250*/  F2FP.F16.E4M3.UNPACK_B R25, R5.H1 ;  /* 0x00000005ff19723e */ /* 0x000fe200030006ff */
[----:B------:R-:W-:Y:S01]  /*a260*/  HADD2.F32 R5, -RZ, R26.H0_H0 ;  /* 0x2000001aff057230 */ /* 0x000fe20000004100 */
[----:B------:R-:W-:Y:S01]  /*a270*/  PRMT R43, R20, 0x7054, R43 ;  /* 0x00007054142b7816 */ /* 0x000fe2000000002b */
[----:B------:R-:W-:Y:S01]  /*a280*/  HADD2.F32 R38, -RZ, R28.H0_H0 ;  /* 0x2000001cff267230 */ /* 0x000fe20000004100 */
[----:B------:R-:W-:Y:S01]  /*a290*/  LOP3.LUT R3, R21, 0xff000000, R34, 0xf8, !PT ;  /* 0xff00000015037812 */ /* 0x000fe200078ef822 */
[----:B------:R-:W-:Y:S01]  /*a2a0*/  HADD2.F32 R15, -RZ, R14.H0_H0 ;  /* 0x2000000eff0f7230 */ /* 0x000fe20000004100 */
[----:B------:R-:W-:Y:S01]  /*a2b0*/  LOP3.LUT R43, R43, 0xff000000, R27, 0xf8, !PT ;  /* 0xff0000002b2b7812 */ /* 0x000fe200078ef81b */
[----:B------:R-:W-:Y:S01]  /*a2c0*/  HADD2.F32 R26, -RZ, R26.H1_H1 ;  /* 0x3000001aff1a7230 */ /* 0x000fe20000004100 */
[-C--:B------:R-:W-:Y:S01]  /*a2d0*/  F2FP.F16.E4M3.UNPACK_B R21, R8.reuse ;  /* 0x00000008ff15723e */ /* 0x080fe200020006ff */
[----:B------:R-:W-:Y:S01]  /*a2e0*/  HADD2.F32 R33, -RZ, R28.H1_H1 ;  /* 0x3000001cff217230 */ /* 0x000fe20000004100 */
[----:B------:R-:W-:Y:S01]  /*a2f0*/  F2FP.F16.E4M3.UNPACK_B R36, R8.H1 ;  /* 0x00000008ff24723e */ /* 0x000fe200030006ff */
[C---:B------:R-:W-:Y:S01]  /*a300*/  FMUL.FTZ R8, R5.reuse, R42 ;  /* 0x0000002a05087220 */ /* 0x040fe20000410000 */
[----:B------:R-:W-:Y:S01]  /*a310*/  F2FP.F16.E4M3.UNPACK_B R27, R9.H1 ;  /* 0x00000009ff1b723e */ /* 0x000fe200030006ff */
[-C--:B------:R-:W-:Y:S01]  /*a320*/  FMUL.FTZ R9, R5, R38.reuse ;  /* 0x0000002605097220 */ /* 0x080fe20000410000 */
[----:B------:R-:W-:Y:S01]  /*a330*/  F2FP.F16.E4M3.UNPACK_B R39, R39.H1 ;  /* 0x00000027ff27723e */ /* 0x000fe200030006ff */
[----:B------:R-:W-:Y:S01]  /*a340*/  FFMA.FTZ R5, R15, R38, -R8 ;  /* 0x000000260f057223 */ /* 0x000fe20000010808 */
[----:B------:R-:W-:Y:S01]  /*a350*/  F2FP.F16.E4M3.UNPACK_B R32, R32.H1 ;  /* 0x00000020ff20723e */ /* 0x000fe200030006ff */
[----:B------:R-:W-:-:S02]  /*a360*/  HADD2.F32 R8, -RZ, R27.H0_H0 ;  /* 0x2000001bff087230 */ /* 0x000fc40000004100 */
[----:B------:R-:W-:Y:S01]  /*a370*/  FFMA.FTZ R9, R15, R42, R9 ;  /* 0x0000002a0f097223 */ /* 0x000fe20000010009 */
[----:B------:R-:W-:Y:S02]  /*a380*/  HADD2.F32 R38, -RZ, R39.H0_H0 ;  /* 0x20000027ff267230 */ /* 0x000fe40000004100 */
[C---:B------:R-:W-:Y:S01]  /*a390*/  FMUL.FTZ R45, R26.reuse, R41 ;  /* 0x000000291a2d7220 */ /* 0x040fe20000410000 */
[----:B------:R-:W-:Y:S01]  /*a3a0*/  HADD2.F32 R28, -RZ, R32.H0_H0 ;  /* 0x20000020ff1c7230 */ /* 0x000fe20000004100 */
[----:B------:R-:W-:Y:S01]  /*a3b0*/  LOP3.LUT R24, R31, 0xff000000, R24, 0xf8, !PT ;  /* 0xff0000001f187812 */ /* 0x000fe200078ef818 */
[----:B------:R-:W-:Y:S02]  /*a3c0*/  HADD2.F32 R14, -RZ, R14.H1_H1 ;  /* 0x3000000eff0e7230 */ /* 0x000fe40000004100 */
[----:B------:R-:W-:Y:S01]  /*a3d0*/  FMUL.FTZ R26, R26, R33 ;  /* 0x000000211a1a7220 */ /* 0x000fe20000410000 */
[----:B------:R-:W-:Y:S01]  /*a3e0*/  HADD2.F32 R15, -RZ, R25.H0_H0 ;  /* 0x20000019ff0f7230 */ /* 0x000fe20000004100 */
[-C--:B------:R-:W-:Y:S01]  /*a3f0*/  F2FP.F16.E4M3.UNPACK_B R29, R7.reuse ;  /* 0x00000007ff1d723e */ /* 0x080fe200020006ff */
[C---:B------:R-:W-:Y:S01]  /*a400*/  FMUL.FTZ R40, R8.reuse, R38 ;  /* 0x0000002608287220 */ /* 0x040fe20000410000 */
[----:B------:R-:W-:Y:S01]  /*a410*/  F2FP.F16.E4M3.UNPACK_B R34, R7.H1 ;  /* 0x00000007ff22723e */ /* 0x000fe200030006ff */
[----:B------:R-:W-:Y:S01]  /*a420*/  FMUL.FTZ R47, R8, R28 ;  /* 0x0000001c082f7220 */ /* 0x000fe20000410000 */
[-C--:B------:R-:W-:Y:S01]  /*a430*/  F2FP.F16.E4M3.UNPACK_B R20, R4.reuse ;  /* 0x00000004ff14723e */ /* 0x080fe200020006ff */
[C---:B------:R-:W-:Y:S01]  /*a440*/  FFMA.FTZ R8, R14.reuse, R41, R26 ;  /* 0x000000290e087223 */ /* 0x040fe2000001001a */
[----:B------:R-:W-:Y:S01]  /*a450*/  F2FP.F16.E4M3.UNPACK_B R31, R4.H1 ;  /* 0x00000004ff1f723e */ /* 0x000fe200030006ff */
[----:B------:R-:W-:Y:S01]  /*a460*/  HADD2.F32 R32, -RZ, R32.H1_H1 ;  /* 0x30000020ff207230 */ /* 0x000fe20000004100 */
[-C--:B------:R-:W-:Y:S01]  /*a470*/  F2FP.F16.E4M3.UNPACK_B R4, R6.reuse ;  /* 0x00000006ff04723e */ /* 0x080fe200020006ff */
[----:B------:R-:W-:Y:S01]  /*a480*/  HADD2.F32 R39, -RZ, R39.H1_H1 ;  /* 0x30000027ff277230 */ /* 0x000fe20000004100 */
[----:B------:R-:W-:Y:S01]  /*a490*/  F2FP.F16.E4M3.UNPACK_B R7, R6.H1 ;  /* 0x00000006ff07723e */ /* 0x000fe200030006ff */
[----:B------:R-:W-:Y:S01]  /*a4a0*/  HADD2.F32 R27, -RZ, R27.H1_H1 ;  /* 0x3000001bff1b7230 */ /* 0x000fe20000004100 */
[-C--:B------:R-:W-:Y:S01]  /*a4b0*/  F2FP.F16.E4M3.UNPACK_B R30, R11.reuse ;  /* 0x0000000bff1e723e */ /* 0x080fe200020006ff */
[--C-:B------:R-:W-:Y:S01]  /*a4c0*/  HADD2.F32 R26, -RZ, R29.reuse.H0_H0 ;  /* 0x2000001dff1a7230 */ /* 0x100fe20000004100 */
[----:B------:R-:W-:Y:S01]  /*a4d0*/  F2FP.F16.E4M3.UNPACK_B R37, R11.H1 ;  /* 0x0000000bff25723e */ /* 0x000fe200030006ff */
[----:B------:R-:W-:Y:S01]  /*a4e0*/  HADD2.F32 R29, -RZ, R29.H1_H1 ;  /* 0x3000001dff1d7230 */ /* 0x000fe20000004100 */
[----:B------:R-:W-:Y:S01]  /*a4f0*/  F2FP.F16.E4M3.UNPACK_B R6, R10 ;  /* 0x0000000aff06723e */ /* 0x000fe200020006ff */
[----:B------:R-:W-:Y:S01]  /*a500*/  FMUL.FTZ R42, R27, R32 ;  /* 0x000000201b2a7220 */ /* 0x000fe20000410000 */
[----:B------:R-:W-:Y:S01]  /*a510*/  F2FP.F16.E4M3.UNPACK_B R11, R10.H1 ;  /* 0x0000000aff0b723e */ /* 0x000fe200030006ff */
[----:B------:R-:W-:Y:S01]  /*a520*/  FFMA.FTZ R10, R14, R33, -R45 ;  /* 0x000000210e0a7223 */ /* 0x000fe2000001082d */
[C---:B------:R-:W-:Y:S01]  /*a530*/  FFMA.FTZ R14, R15.reuse, R28, -R40 ;  /* 0x0000001c0f0e7223 */ /* 0x040fe20000010828 */
[----:B------:R-:W-:Y:S01]  /*a540*/  F2FP.F16.E4M3.UNPACK_B R40, R43 ;  /* 0x0000002bff28723e */ /* 0x000fe200020006ff */
[----:B------:R-:W-:Y:S01]  /*a550*/  HADD2.F32 R28, -RZ, R25.H1_H1 ;  /* 0x30000019ff1c7230 */ /* 0x000fe20000004100 */
[----:B------:R-:W-:Y:S01]  /*a560*/  F2FP.F16.E4M3.UNPACK_B R33, R35 ;  /* 0x00000023ff21723e */ /* 0x000fe200020006ff */
[----:B------:R-:W-:Y:S01]  /*a570*/  FFMA.FTZ R15, R15, R38, R47 ;  /* 0x000000260f0f7223 */ /* 0x000fe2000001002f */
[----:B------:R-:W-:-:S02]  /*a580*/  HADD2.F32 R25, -RZ, R30.H0_H0 ;  /* 0x2000001eff197230 */ /* 0x000fc40000004100 */
[----:B------:R-:W-:Y:S01]  /*a590*/  FMUL.FTZ R45, R27, R39 ;  /* 0x000000271b2d7220 */ /* 0x000fe20000410000 */
[--C-:B------:R-:W-:Y:S01]  /*a5a0*/  HADD2.F32 R41, -RZ, R40.reuse.H0_H0 ;  /* 0x20000028ff297230 */ /* 0x100fe20000004100 */
[----:B------:R-:W-:Y:S01]  /*a5b0*/  F2FP.F16.E4M3.UNPACK_B R43, R43.H1 ;  /* 0x0000002bff2b723e */ /* 0x000fe200030006ff */
[----:B------:R-:W-:Y:S01]  /*a5c0*/  HADD2.F32 R38, -RZ, R33.H0_H0 ;  /* 0x20000021ff267230 */ /* 0x000fe20000004100 */
[----:B------:R-:W-:Y:S01]  /*a5d0*/  F2FP.F16.E4M3.UNPACK_B R35, R35.H1 ;  /* 0x00000023ff23723e */ /* 0x000fe200030006ff */
[----:B------:R-:W-:Y:S02]  /*a5e0*/  HADD2.F32 R40, -RZ, R40.H1_H1 ;  /* 0x30000028ff287230 */ /* 0x000fe40000004100 */
[C---:B------:R-:W-:Y:S01]  /*a5f0*/  FMUL.FTZ R27, R25.reuse, R41 ;  /* 0x00000029191b7220 */ /* 0x040fe20000410000 */
[----:B------:R-:W-:Y:S02]  /*a600*/  HADD2.F32 R30, -RZ, R30.H1_H1 ;  /* 0x3000001eff1e7230 */ /* 0x000fe40000004100 */
[----:B------:R-:W-:Y:S01]  /*a610*/  FMUL.FTZ R44, R25, R38 ;  /* 0x00000026192c7220 */ /* 0x000fe20000410000 */
[----:B------:R-:W-:Y:S01]  /*a620*/  FFMA.FTZ R25, R28, R32, -R45 ;  /* 0x000000201c197223 */ /* 0x000fe2000001082d */
[----:B------:R-:W-:Y:S01]  /*a630*/  FFMA.FTZ R27, R26, R38, -R27 ;  /* 0x000000261a1b7223 */ /* 0x000fe2000001081b */
[----:B------:R-:W-:-:S02]  /*a640*/  HADD2.F32 R32, -RZ, R37.H0_H0 ;  /* 0x20000025ff207230 */ /* 0x000fc40000004100 */
[----:B------:R-:W-:Y:S01]  /*a650*/  FFMA.FTZ R26, R26, R41, R44 ;  /* 0x000000291a1a7223 */ /* 0x000fe2000001002c */
[----:B------:R-:W-:Y:S02]  /*a660*/  HADD2.F32 R41, -RZ, R43.H0_H0 ;  /* 0x2000002bff297230 */ /* 0x000fe40000004100 */
[----:B------:R-:W-:Y:S01]  /*a670*/  FFMA.FTZ R28, R28, R39, R42 ;  /* 0x000000271c1c7223 */ /* 0x000fe2000001002a */
[----:B------:R-:W-:Y:S02]  /*a680*/  HADD2.F32 R38, -RZ, R33.H1_H1 ;  /* 0x30000021ff267230 */ /* 0x000fe40000004100 */
[----:B------:R-:W-:Y:S01]  /*a690*/  FMUL.FTZ R42, R30, R40 ;  /* 0x000000281e2a7220 */ /* 0x000fe20000410000 */
[----:B------:R-:W-:Y:S02]  /*a6a0*/  HADD2.F32 R39, -RZ, R35.H0_H0 ;  /* 0x20000023ff277230 */ /* 0x000fe40000004100 */
[----:B------:R-:W-:Y:S01]  /*a6b0*/  FMUL.FTZ R44, R32, R41 ;  /* 0x00000029202c7220 */ /* 0x000fe20000410000 */
[----:B------:R-:W-:-:S02]  /*a6c0*/  HADD2.F32 R33, -RZ, R34.H0_H0 ;  /* 0x20000022ff217230 */ /* 0x000fc40000004100 */
[-C--:B------:R-:W-:Y:S01]  /*a6d0*/  FMUL.FTZ R45, R30, R38.reuse ;  /* 0x000000261e2d7220 */ /* 0x080fe20000410000 */
[----:B------:R-:W-:Y:S01]  /*a6e0*/  FFMA.FTZ R30, R29, R38, -R42 ;  /* 0x000000261d1e7223 */ /* 0x000fe2000001082a */
[-C--:B------:R-:W-:Y:S01]  /*a6f0*/  FMUL.FTZ R48, R32, R39.reuse ;  /* 0x0000002720307220 */ /* 0x080fe20000410000 */
[----:B------:R-:W-:Y:S01]  /*a700*/  F2FP.F16.E4M3.UNPACK_B R42, R24.H1 ;  /* 0x00000018ff2a723e */ /* 0x000fe200030006ff */
[C---:B------:R-:W-:Y:S01]  /*a710*/  FFMA.FTZ R32, R33.reuse, R39, -R44 ;  /* 0x0000002721207223 */ /* 0x040fe2000001082c */
[----:B------:R-:W-:Y:S01]  /*a720*/  F2FP.F16.E4M3.UNPACK_B R39, R13.H1 ;  /* 0x0000000dff27723e */ /* 0x000fe200030006ff */
[----:B------:R-:W-:Y:S01]  /*a730*/  FFMA.FTZ R33, R33, R41, R48 ;  /* 0x0000002921217223 */ /* 0x000fe20000010030 */
[----:B------:R-:W-:Y:S01]  /*a740*/  FFMA.FTZ R29, R29, R40, R45 ;  /* 0x000000281d1d7223 */ /* 0x000fe2000001002d */
[----:B------:R-:W-:Y:S01]  /*a750*/  HADD2.F32 R41, -RZ, R35.H1_H1 ;  /* 0x30000023ff297230 */ /* 0x000fe20000004100 */
[----:B------:R-:W-:Y:S01]  /*a760*/  F2FP.SATFINITE.E4M3.F32.PACK_AB_MERGE_C R14, R25, R14, RZ ;  /* 0x0000000e190e723e */ /* 0x000fe200048070ff */
[----:B------:R-:W-:Y:S01]  /*a770*/  HADD2.F32 R44, -RZ, R43.H1_H1 ;  /* 0x3000002bff2c7230 */ /* 0x000fe20000004100 */
[----:B------:R-:W-:Y:S01]  /*a780*/  F2FP.SATFINITE.E4M3.F32.PACK_AB_MERGE_C R15, R28, R15, RZ ;  /* 0x0000000f1c0f723e */ /* 0x000fe200048070ff */
[----:B------:R-:W-:Y:S01]  /*a790*/  HADD2.F32 R38, -RZ, R37.H1_H1 ;  /* 0x30000025ff267230 */ /* 0x000fe20000004100 */
[----:B------:R-:W-:Y:S01]  /*a7a0*/  F2FP.SATFINITE.E4M3.F32.PACK_AB_MERGE_C R5, R10, R5, R14 ;  /* 0x000000050a05723e */ /* 0x000fe2000480700e */
[----:B------:R-:W-:Y:S01]  /*a7b0*/  HADD2.F32 R43, -RZ, R42.H0_H0 ;  /* 0x2000002aff2b7230 */ /* 0x000fe20000004100 */
[----:B------:R-:W-:Y:S01]  /*a7c0*/  F2FP.SATFINITE.E4M3.F32.PACK_AB_MERGE_C R9, R8, R9, R15 ;  /* 0x000000090809723e */ /* 0x000fe2000480700f */
        /* <DEDUP_REMOVED lines=10> */
[----:B------:R-:W-:Y:S02]  /*a870*/  HADD2.F32 R36, -RZ, R36.H1_H1 ;  /* 0x30000024ff247230 */ /* 0x000fe40000004100 */
[----:B------:R-:W-:Y:S01]  /*a880*/  FFMA.FTZ R52, R35, R44, R47 ;  /* 0x0000002c23347223 */ /* 0x000fe2000001002f */
[----:B------:R-:W-:Y:S02]  /*a890*/  HADD2.F32 R39, -RZ, R39.H1_H1 ;  /* 0x30000027ff277230 */ /* 0x000fe40000004100 */
[C---:B------:R-:W-:Y:S01]  /*a8a0*/  FFMA.FTZ R45, R34.reuse, R40, -R45 ;  /* 0x00000028222d7223 */ /* 0x040fe2000001082d */
[----:B------:R-:W-:Y:S01]  /*a8b0*/  FFMA.FTZ R43, R34, R43, R38 ;  /* 0x0000002b222b7223 */ /* 0x000fe20000010026 */
[----:B------:R-:W-:Y:S01]  /*a8c0*/  F2FP.F16.E4M3.UNPACK_B R35, R24 ;  /* 0x00000018ff23723e */ /* 0x000fe200020006ff */
[----:B------:R-:W-:Y:S01]  /*a8d0*/  HADD2.F32 R31, -RZ, R31.H1_H1 ;  /* 0x3000001fff1f7230 */ /* 0x000fe20000004100 */
[----:B------:R-:W-:Y:S01]  /*a8e0*/  F2FP.F16.E4M3.UNPACK_B R34, R13 ;  /* 0x0000000dff22723e */ /* 0x000fe200020006ff */
[C---:B------:R-:W-:Y:S01]  /*a8f0*/  FMUL.FTZ R38, R36.reuse, R42 ;  /* 0x0000002a24267220 */ /* 0x040fe20000410000 */
[----:B------:R-:W-:Y:S01]  /*a900*/  FMUL.FTZ R13, R36, R39 ;  /* 0x00000027240d7220 */ /* 0x000fe20000410000 */
[----:B------:R-:W-:-:S02]  /*a910*/  HADD2.F32 R36, -RZ, R35.H0_H0 ;  /* 0x20000023ff247230 */ /* 0x000fc40000004100 */
[----:B------:R-:W-:Y:S02]  /*a920*/  HADD2.F32 R24, -RZ, R21.H0_H0 ;  /* 0x20000015ff187230 */ /* 0x000fe40000004100 */
[C---:B------:R-:W-:Y:S01]  /*a930*/  FFMA.FTZ R44, R31.reuse, R39, -R38 ;  /* 0x000000271f2c7223 */ /* 0x040fe20000010826 */
[----:B------:R-:W-:Y:S01]  /*a940*/  FFMA.FTZ R42, R31, R42, R13 ;  /* 0x0000002a1f2a7223 */ /* 0x000fe2000001000d */
[----:B------:R-:W-:Y:S02]  /*a950*/  HADD2.F32 R31, -RZ, R34.H0_H0 ;  /* 0x20000022ff1f7230 */ /* 0x000fe40000004100 */
[----:B------:R-:W-:Y:S02]  /*a960*/  HADD2.F32 R13, -RZ, R20.H0_H0 ;  /* 0x20000014ff0d7230 */ /* 0x000fe40000004100 */
[C---:B------:R-:W-:Y:S01]  /*a970*/  FMUL.FTZ R38, R24.reuse, R36 ;  /* 0x0000002418267220 */ /* 0x040fe20000410000 */
[----:B------:R-:W-:Y:S02]  /*a980*/  HADD2.F32 R35, -RZ, R35.H1_H1 ;  /* 0x30000023ff237230 */ /* 0x000fe40000004100 */
[----:B------:R-:W-:Y:S01]  /*a990*/  FMUL.FTZ R24, R24, R31 ;  /* 0x0000001f18187220 */ /* 0x000fe20000410000 */
[----:B------:R-:W-:-:S02]  /*a9a0*/  HADD2.F32 R21, -RZ, R21.H1_H1 ;  /* 0x30000015ff157230 */ /* 0x000fc40000004100 */
[----:B------:R-:W-:Y:S01]  /*a9b0*/  FFMA.FTZ R38, R13, R31, -R38 ;  /* 0x0000001f0d267223 */ /* 0x000fe20000010826 */
[----:B------:R-:W-:Y:S01]  /*a9c0*/  HADD2.F32 R34, -RZ, R34.H1_H1 ;  /* 0x30000022ff227230 */ /* 0x000fe20000004100 */
[----:B------:R-:W-:Y:S01]  /*a9d0*/  F2FP.F16.E4M3.UNPACK_B R31, R12.H1 ;  /* 0x0000000cff1f723e */ /* 0x000fe200030006ff */
[----:B------:R-:W-:Y:S02]  /*a9e0*/  HADD2.F32 R20, -RZ, R20.H1_H1 ;  /* 0x30000014ff147230 */ /* 0x000fe40000004100 */
[----:B------:R-:W-:Y:S01]  /*a9f0*/  FMUL.FTZ R39, R21, R35 ;  /* 0x0000002315277220 */ /* 0x000fe20000410000 */
[----:B------:R-:W-:Y:S01]  /*aa00*/  FFMA.FTZ R37, R13, R36, R24 ;  /* 0x000000240d257223 */ /* 0x000fe20000010018 */
[-C--:B------:R-:W-:Y:S01]  /*aa10*/  F2FP.F16.E4M3.UNPACK_B R13, R3.reuse.H1 ;  /* 0x00000003ff0d723e */ /* 0x080fe200030006ff */
[-C--:B------:R-:W-:Y:S01]  /*aa20*/  FMUL.FTZ R24, R21, R34.reuse ;  /* 0x0000002215187220 */ /* 0x080fe20000410000 */
[----:B------:R-:W-:Y:S01]  /*aa30*/  FFMA.FTZ R39, R20, R34, -R39 ;  /* 0x0000002214277223 */ /* 0x000fe20000010827 */
[----:B------:R-:W-:Y:S01]  /*aa40*/  HADD2.F32 R34, -RZ, R31.H0_H0 ;  /* 0x2000001fff227230 */ /* 0x000fe20000004100 */
[----:B------:R-:W-:Y:S01]  /*aa50*/  F2FP.F16.E4M3.UNPACK_B R3, R3 ;  /* 0x00000003ff03723e */ /* 0x000fe200020006ff */
[----:B------:R-:W-:-:S02]  /*aa60*/  HADD2.F32 R21, -RZ, R11.H0_H0 ;  /* 0x2000000bff157230 */ /* 0x000fc40000004100 */
[----:B------:R-:W-:Y:S01]  /*aa70*/  FFMA.FTZ R40, R20, R35, R24 ;  /* 0x0000002314287223 */ /* 0x000fe20000010018 */
[--C-:B------:R-:W-:Y:S01]  /*aa80*/  HADD2.F32 R20, -RZ, R13.reuse.H0_H0 ;  /* 0x2000000dff147230 */ /* 0x100fe20000004100 */
[----:B------:R-:W-:Y:S01]  /*aa90*/  F2FP.SATFINITE.E4M3.F32.PACK_AB_MERGE_C R42, R42, R43, RZ ;  /* 0x0000002b2a2a723e */ /* 0x000fe200048070ff */
[----:B------:R-:W-:Y:S02]  /*aaa0*/  HADD2.F32 R24, -RZ, R13.H1_H1 ;  /* 0x3000000dff187230 */ /* 0x000fe40000004100 */
[C---:B------:R-:W-:Y:S01]  /*aab0*/  FMUL.FTZ R48, R21.reuse, R34 ;  /* 0x0000002215307220 */ /* 0x040fe20000410000 */
[----:B------:R-:W-:Y:S02]  /*aac0*/  HADD2.F32 R13, -RZ, R7.H0_H0 ;  /* 0x20000007ff0d7230 */ /* 0x000fe40000004100 */
[----:B------:R-:W-:Y:S01]  /*aad0*/  FMUL.FTZ R50, R21, R20 ;  /* 0x0000001415327220 */ /* 0x000fe20000410000 */
[----:B------:R-:W-:Y:S01]  /*aae0*/  HADD2.F32 R36, -RZ, R31.H1_H1 ;  /* 0x3000001fff247230 */ /* 0x000fe20000004100 */
[----:B------:R-:W-:Y:S01]  /*aaf0*/  F2FP.SATFINITE.E4M3.F32.PACK_AB_MERGE_C R8, R40, R37, R42 ;  /* 0x000000252808723e */ /* 0x000fe2000480702a */
[----:B------:R-:W-:-:S02]  /*ab00*/  HADD2.F32 R11, -RZ, R11.H1_H1 ;  /* 0x3000000bff0b7230 */ /* 0x000fc40000004100 */
[C---:B------:R-:W-:Y:S01]  /*ab10*/  FFMA.FTZ R48, R13.reuse, R20, -R48 ;  /* 0x000000140d307223 */ /* 0x040fe20000010830 */
[----:B------:R-:W-:Y:S02]  /*ab20*/  HADD2.F32 R7, -RZ, R7.H1_H1 ;  /* 0x30000007ff077230 */ /* 0x000fe40000004100 */
[----:B------:R-:W-:Y:S01]  /*ab30*/  FFMA.FTZ R50, R13, R34, R50 ;  /* 0x000000220d327223 */ /* 0x000fe20000010032 */
[----:B------:R-:W-:Y:S01]  /*ab40*/  F2FP.F16.E4M3.UNPACK_B R13, R12 ;  /* 0x0000000cff0d723e */ /* 0x000fe200020006ff */
[C---:B------:R-:W-:Y:S01]  /*ab50*/  FMUL.FTZ R20, R11.reuse, R36 ;  /* 0x000000240b147220 */ /* 0x040fe20000410000 */
[-C--:B------:R-:W-:Y:S01]  /*ab60*/  FMUL.FTZ R11, R11, R24.reuse ;  /* 0x000000180b0b7220 */ /* 0x080fe20000410000 */
[----:B------:R-:W-:Y:S02]  /*ab70*/  HADD2.F32 R12, -RZ, R3.H0_H0 ;  /* 0x20000003ff0c7230 */ /* 0x000fe40000004100 */
[C---:B------:R-:W-:Y:S01]  /*ab80*/  FFMA.FTZ R31, R7.reuse, R24, -R20 ;  /* 0x00000018071f7223 */ /* 0x040fe20000010814 */
[----:B------:R-:W-:Y:S01]  /*ab90*/  FFMA.FTZ R35, R7, R36, R11 ;  /* 0x0000002407237223 */ /* 0x000fe2000001000b */
[----:B------:R-:W-:-:S02]  /*aba0*/  HADD2.F32 R20, -RZ, R13.H0_H0 ;  /* 0x2000000dff147230 */ /* 0x000fc40000004100 */
[--C-:B------:R-:W-:Y:S01]  /*abb0*/  HADD2.F32 R7, -RZ, R6.reuse.H0_H0 ;  /* 0x20000006ff077230 */ /* 0x100fe20000004100 */
[----:B------:R-:W-:Y:S01]  /*abc0*/  F2FP.SATFINITE.E4M3.F32.PACK_AB_MERGE_C R31, R31, R48, RZ ;  /* 0x000000301f1f723e */ /* 0x000fe200048070ff */
[----:B------:R-:W-:Y:S01]  /*abd0*/  HADD2.F32 R11, -RZ, R3.H1_H1 ;  /* 0x30000003ff0b7230 */ /* 0x000fe20000004100 */
[----:B------:R-:W-:Y:S01]  /*abe0*/  F2FP.SATFINITE.E4M3.F32.PACK_AB_MERGE_C R35, R35, R50, RZ ;  /* 0x000000322323723e */ /* 0x000fe200048070ff */
[----:B------:R-:W-:Y:S02]  /*abf0*/  HADD2.F32 R13, -RZ, R13.H1_H1 ;  /* 0x3000000dff0d7230 */ /* 0x000fe40000004100 */
[C---:B------:R-:W-:Y:S01]  /*ac00*/  FMUL.FTZ R24, R7.reuse, R20 ;  /* 0x0000001407187220 */ /* 0x040fe20000410000 */
[----:B------:R-:W-:Y:S02]  /*ac10*/  HADD2.F32 R6, -RZ, R6.H1_H1 ;  /* 0x30000006ff067230 */ /* 0x000fe40000004100 */
[----:B------:R-:W-:Y:S01]  /*ac20*/  FMUL.FTZ R7, R7, R12 ;  /* 0x0000000c07077220 */ /* 0x000fe20000410000 */
[----:B------:R-:W-:-:S02]  /*ac30*/  HADD2.F32 R3, -RZ, R4.H0_H0 ;  /* 0x20000004ff037230 */ /* 0x000fc40000004100 */
[----:B------:R-:W-:Y:S02]  /*ac40*/  HADD2.F32 R4, -RZ, R4.H1_H1 ;  /* 0x30000004ff047230 */ /* 0x000fe40000004100 */
[C---:B------:R-:W-:Y:S01]  /*ac50*/  FMUL.FTZ R21, R6.reuse, R13 ;  /* 0x0000000d06157220 */ /* 0x040fe20000410000 */
[-C--:B------:R-:W-:Y:S01]  /*ac60*/  FMUL.FTZ R34, R6, R11.reuse ;  /* 0x0000000b06227220 */ /* 0x080fe20000410000 */
[C---:B------:R-:W-:Y:S01]  /*ac70*/  FFMA.FTZ R6, R3.reuse, R12, -R24 ;  /* 0x0000000c03067223 */ /* 0x040fe20000010818 */
[----:B------:R-:W-:Y:S01]  /*ac80*/  FFMA.FTZ R3, R3, R20, R7 ;  /* 0x0000001403037223 */ /* 0x000fe20000010007 */
[C---:B------:R-:W-:Y:S01]  /*ac90*/  FFMA.FTZ R21, R4.reuse, R11, -R21 ;  /* 0x0000000b04157223 */ /* 0x040fe20000010815 */
[----:B------:R-:W-:Y:S01]  /*aca0*/  FFMA.FTZ R34, R4, R13, R34 ;  /* 0x0000000d04227223 */ /* 0x000fe20000010022 */
[----:B------:R-:W-:Y:S02]  /*acb0*/  F2FP.SATFINITE.E4M3.F32.PACK_AB_MERGE_C R7, R41, R32, RZ ;  /* 0x000000202907723e */ /* 0x000fe400048070ff */
[----:B------:R-:W-:-:S02]  /*acc0*/  F2FP.SATFINITE.E4M3.F32.PACK_AB_MERGE_C R4, R44, R45, RZ ;  /* 0x0000002d2c04723e */ /* 0x000fc400048070ff */
[----:B------:R-:W-:Y:S02]  /*acd0*/  F2FP.SATFINITE.E4M3.F32.PACK_AB_MERGE_C R11, R52, R33, RZ ;  /* 0x00000021340b723e */ /* 0x000fe400048070ff */
[----:B------:R-:W-:Y:S02]  /*ace0*/  F2FP.SATFINITE.E4M3.F32.PACK_AB_MERGE_C R7, R30, R27, R7 ;  /* 0x0000001b1e07723e */ /* 0x000fe40004807007 */
[----:B------:R-:W-:Y:S02]  /*acf0*/  F2FP.SATFINITE.E4M3.F32.PACK_AB_MERGE_C R4, R39, R38, R4 ;  /* 0x000000262704723e */ /* 0x000fe40004807004 */
[----:B------:R-:W-:Y:S02]  /*ad00*/  F2FP.SATFINITE.E4M3.F32.PACK_AB_MERGE_C R6, R21, R6, R31 ;  /* 0x000000061506723e */ /* 0x000fe4000480701f */
[----:B------:R-:W-:Y:S02]  /*ad10*/  F2FP.SATFINITE.E4M3.F32.PACK_AB_MERGE_C R11, R29, R26, R11 ;  /* 0x0000001a1d0b723e */ /* 0x000fe4000480700b */
[----:B------:R-:W-:Y:S01]  /*ad20*/  F2FP.SATFINITE.E4M3.F32.PACK_AB_MERGE_C R10, R34, R3, R35 ;  /* 0x00000003220a723e */ /* 0x000fe20004807023 */
[----:B------:R2:W-:Y:S04]  /*ad30*/  STS.128 [R49+0xf000], R4 ;  /* 0x00f0000431007388 */ /* 0x0005e80000000c00 */
[----:B------:R2:W-:Y:S02]  /*ad40*/  STS.128 [R0+0xf000], R8 ;  /* 0x00f0000800007388 */ /* 0x0005e40000000c00 */
.L_x_356:
[----:B------:R-:W-:Y:S05]  /*ad50*/  BSYNC B0 ;  /* 0x0000000000007941 */ /* 0x000fea0003800000 */
.L_x_346:
[----:B------:R-:W-:Y:S01]  /*ad60*/  @!PT LDS RZ, [RZ] ;  /* 0x00000000fffff984 */ /* 0x000fe20000000800 */
[----:B------:R-:W-:Y:S01]  /*ad70*/  @!PT LDS RZ, [RZ] ;  /* 0x00000000fffff984 */ /* 0x000fe20000000800 */
[----:B------:R-:W-:Y:S01]  /*ad80*/  @!PT LDS RZ, [RZ] ;  /* 0x00000000fffff984 */ /* 0x000fe20000000800 */
[----:B------:R-:W-:Y:S01]  /*ad90*/  @!PT LDS RZ, [RZ] ;  /* 0x00000000fffff984 */ /* 0x000fe20000000800 */
[----:B------:R4:W-:Y:S06]  /*ada0*/  MEMBAR.ALL.CTA ;  /* 0x0000000000007992 */ /* 0x0009ec0000008000 */
[----:B----4-:R-:W4:Y:S01]  /*adb0*/  FENCE.VIEW.ASYNC.S ;  /* 0x00000000000073c6 */ /* 0x010f220000000000 */
[----:B------:R-:W-:Y:S05]  /*adc0*/  WARPSYNC.ALL ;  /* 0x0000000000007948 */ /* 0x000fea0003800000 */
[----:B----4-:R-:W-:Y:S06]  /*add0*/  BAR.SYNC.DEFER_BLOCKING 0xd, 0x180 ;  /* 0x0346000000007b1d */ /* 0x010fec0000010000 */
.L_x_343:
[----:B------:R-:W-:-:S13]  /*ade0*/  ISETP.NE.AND P0, PT, R155, 0x3, PT ;  /* 0x000000039b00780c */ /* 0x000fda0003f05270 */
[----:B------:R-:W-:Y:S05]  /*adf0*/  @!P0 BRA `(.L_x_371) ;  /* 0x0000000000048947 */ /* 0x000fea0003800000 */
[----:B------:R-:W-:Y:S01]  /*ae00*/  BPT.TRAP 0x1 ;  /* 0x000000040000795c */ /* 0x000fe20000300000 */
.L_x_371:
[----:B-123--:R-:W-:Y:S01]  /*ae10*/  IMAD R0, R154, 0x8, R18 ;  /* 0x000000089a007824 */ /* 0x00efe200078e0212 */
[----:B-----5:R-:W-:-:S04]  /*ae20*/  SHF.L.U32 R7, R157, 0x1f, RZ ;  /* 0x0000001f9d077819 */ /* 0x020fc800000006ff */
[----:B------:R1:W2:Y:S01]  /*ae30*/  SYNCS.PHASECHK.TRANS64.TRYWAIT P1, [R0+URZ+0x19c30], R7 ;  /* 0x019c3007000075a7 */ /* 0x0002a2000802017f */
[----:B------:R-:W-:Y:S05]  /*ae40*/  @!P0 BRA `(.L_x_372) ;  /* 0x0000000000048947 */ /* 0x000fea0003800000 */
[----:B------:R-:W-:Y:S01]  /*ae50*/  BPT.TRAP 0x1 ;  /* 0x000000040000795c */ /* 0x000fe20000300000 */
.L_x_372:
[----:B0-----:R-:W-:Y:S01]  /*ae60*/  VIADD R3, R18, 0x13800 ;  /* 0x0001380012037836 */ /* 0x001fe20000000000 */
[----:B------:R-:W-:Y:S01]  /*ae70*/  LOP3.LUT R4, R46, 0x10000, RZ, 0xfc, !PT ;  /* 0x000100002e047812 */ /* 0x000fe200078efcff */
[----:B------:R-:W-:-:S03]  /*ae80*/  IMAD.MOV.U32 R5, RZ, RZ, -0x3ffffff0 ;  /* 0xc0000010ff057424 */ /* 0x000fc600078e00ff */
[----:B------:R-:W-:-:S04]  /*ae90*/  SHF.R.U32.HI R3, RZ, 0x4, R3 ;  /* 0x00000004ff037819 */ /* 0x000fc80000011603 */
[----:B------:R-:W-:-:S04]  /*aea0*/  LOP3.LUT R3, R3, 0x3fff, RZ, 0xc0, !PT ;  /* 0x00003fff03037812 */ /* 0x000fc800078ec0ff */
[----:B------:R-:W-:Y:S01]  /*aeb0*/  LOP3.LUT R15, R3, 0x10000, RZ, 0xfc, !PT ;  /* 0x00010000030f7812 */ /* 0x000fe200078efcff */
[----:B--2---:R-:W-:Y:S06]  /*aec0*/  @P1 BRA `(.L_x_373) ;  /* 0x0000000000081947 */ /* 0x004fec0003800000 */
[----:B------:R-:W0:Y:S02]  /*aed0*/  SYNCS.PHASECHK.TRANS64.TRYWAIT P1, [R0+URZ+0x19c30], R7 ;  /* 0x019c3007000075a7 */ /* 0x000e24000802017f */
[----:B0-----:R-:W-:Y:S05]  /*aee0*/  @!P1 BRA `(.L_x_374) ;  /* 0x000000dc004c9947 */ /* 0x001fea0003800000 */
.L_x_373:
[----:B------:R-:W-:Y:S01]  /*aef0*/  IMAD R6, R154, 0x300, R15 ;  /* 0x000003009a067824 */ /* 0x000fe200078e020f */
[----:B------:R-:W-:Y:S05]  /*af00*/  WARPSYNC.ALL ;  /* 0x0000000000007948 */ /* 0x000fea0003800000 */
[----:B01----:R-:W-:Y:S01]  /*af10*/  IMAD.MOV.U32 R7, RZ, RZ, -0x3ffffff0 ;  /* 0xc0000010ff077424 */ /* 0x003fe200078e00ff */
[C---:B------:R-:W-:Y:S01]  /*af20*/  R2UR UR4, R4.reuse ;  /* 0x00000000040472ca */ /* 0x040fe200000e0000 */
[----:B------:R-:W-:Y:S01]  /*af30*/  WARPGROUP.ARRIVE ;  /* 0x00000000000079c5 */ /* 0x000fe20000000000 */
[----:B------:R-:W-:Y:S01]  /*af40*/  R2UR UR5, R5 ;  /* 0x00000000050572ca */ /* 0x000fe200000e0000 */
[----:B------:R-:W-:Y:S01]  /*af50*/  VIADD R10, R4, 0x180 ;  /* 0x00000180040a7836 */ /* 0x000fe20000000000 */
[C---:B------:R-:W-:Y:S01]  /*af60*/  R2UR UR6, R6.reuse ;  /* 0x00000000060672ca */ /* 0x040fe200000e0000 */
[----:B------:R-:W-:Y:S01]  /*af70*/  IMAD.MOV.U32 R11, RZ, RZ, -0x3ffffff0 ;  /* 0xc0000010ff0b7424 */ /* 0x000fe200078e00ff */
[----:B------:R-:W-:Y:S01]  /*af80*/  R2UR UR7, R7 ;  /* 0x00000000070772ca */ /* 0x000fe200000e0000 */
[----:B------:R-:W-:Y:S01]  /*af90*/  VIADD R8, R6, 0x100 ;  /* 0x0000010006087836 */ /* 0x000fe20000000000 */
[----:B------:R-:W-:-:S02]  /*afa0*/  P2R R89, PR, RZ, 0x1 ;  /* 0x00000001ff597803 */ /* 0x000fc40000000000 */
[----:B------:R0:W-:Y:S04]  /*afb0*/  STL.64 [R1+0x8], R10 ;  /* 0x0000080a01007387 */ /* 0x0001e80000100a00 */
[----:B------:R-:W2:Y:S04]  /*afc0*/  LDL R91, [R1+0x54] ;  /* 0x00005400015b7983 */ /* 0x000ea80000100800 */
[----:B------:R-:W3:Y:S01]  /*afd0*/  LDL R90, [R1+0x44] ;  /* 0x00004400015a7983 */ /* 0x000ee20000100800 */
[----:B------:R-:W-:Y:S01]  /*afe0*/  QGMMA.64x128x32.F32.E4M3.E4M3 R24, gdesc[UR4], RZ, !UPT, gsb0 ;  /* 0x01e00000041879f3 */ /* 0x000fe2000c0008ff */
[----:B------:R-:W-:Y:S01]  /*aff0*/  IMAD.MOV.U32 R9, RZ, RZ, -0x3ffffff0 ;  /* 0xc0000010ff097424 */ /* 0x000fe200078e00ff */
[----:B------:R-:W-:-:S02]  /*b000*/  R2UR UR4, R10 ;  /* 0x000000000a0472ca */ /* 0x000fc400000e0000 */
[----:B------:R-:W-:Y:S02]  /*b010*/  R2UR UR5, R11 ;  /* 0x000000000b0572ca */ /* 0x000fe400000e0000 */
[----:B------:R-:W-:Y:S02]  /*b020*/  R2UR UR6, R8 ;  /* 0x00000000080672ca */ /* 0x000fe400000e0000 */
[----:B------:R-:W-:Y:S01]  /*b030*/  R2UR UR7, R9 ;  /* 0x00000000090772ca */ /* 0x000fe200000e0000 */
[----:B------:R-:W-:Y:S01]  /*b040*/  VIADD R6, R6, 0x200 ;  /* 0x0000020006067836 */ /* 0x000fe20000000000 */
[----:B------:R-:W-:Y:S01]  /*b050*/  IADD3 R20, R4, 0x300, RZ ;  /* 0x0000030004147810 */ /* 0x000fe20007ffe0ff */
[----:B------:R-:W-:Y:S02]  /*b060*/  IMAD.MOV.U32 R21, RZ, RZ, -0x3ffffff0 ;  /* 0xc0000010ff157424 */ /* 0x000fe400078e00ff */
[----:B------:R-:W-:Y:S01]  /*b070*/  IMAD.MOV.U32 R7, RZ, RZ, -0x3ffffff0 ;  /* 0xc0000010ff077424 */ /* 0x000fe200078e00ff */
[----:B------:R-:W-:-:S02]  /*b080*/  WARPGROUP.DEPBAR.LE gsb0, 0x0 ;  /* 0x00008000000079c5 */ /* 0x000fc40000010000 */
[----:B------:R-:W-:-:S06]  /*b090*/  WARPGROUP.ARRIVE ;  /* 0x00000000000079c5 */ /* 0x000fcc0000000000 */
[----:B------:R-:W-:Y:S01]  /*b0a0*/  QGMMA.64x128x32.F32.E4M3.E4M3 R24, gdesc[UR4], R24, gsb0 ;  /* 0x01e00000041879f3 */ /* 0x000fe20008000818 */
[----:B------:R-:W-:Y:S02]  /*b0b0*/  R2UR UR4, R20 ;  /* 0x00000000140472ca */ /* 0x000fe400000e0000 */
[----:B------:R-:W-:Y:S02]  /*b0c0*/  R2UR UR5, R21 ;  /* 0x00000000150572ca */ /* 0x000fe400000e0000 */
[----:B------:R-:W-:Y:S02]  /*b0d0*/  R2UR UR6, R6 ;  /* 0x00000000060672ca */ /* 0x000fe400000e0000 */
[----:B------:R-:W-:Y:S01]  /*b0e0*/  R2UR UR7, R7 ;  /* 0x00000000070772ca */ /* 0x000fe200000e0000 */
[----:B------:R-:W-:Y:S02]  /*b0f0*/  WARPGROUP.DEPBAR.LE gsb0, 0x0 ;  /* 0x00008000000079c5 */ /* 0x000fe40000010000 */
[----:B------:R-:W-:-:S10]  /*b100*/  WARPGROUP.ARRIVE ;  /* 0x00000000000079c5 */ /* 0x000fd40000000000 */
[----:B------:R-:W-:Y:S01]  /*b110*/  QGMMA.64x128x32.F32.E4M3.E4M3 R24, gdesc[UR4], R24, gsb0 ;  /* 0x01e00000041879f3 */ /* 0x000fe20008000818 */
[----:B------:R-:W-:Y:S02]  /*b120*/  ULDC UR4, c[0x0][0x988] ;  /* 0x0002620000047ab9 */ /* 0x000fe40000000800 */
[----:B------:R-:W-:Y:S02]  /*b130*/  WARPGROUP.DEPBAR.LE gsb0, 0x0 ;  /* 0x00008000000079c5 */ /* 0x000fe40000010000 */
[C---:B------:R-:W-:Y:S01]  /*b140*/  FMUL.FTZ R3, R2.reuse, R24 ;  /* 0x0000001802037220 */ /* 0x040fe20000410000 */
[C---:B------:R-:W-:Y:S01]  /*b150*/  FMUL.FTZ R6, R2.reuse, R25 ;  /* 0x0000001902067220 */ /* 0x040fe20000410000 */
[C---:B------:R-:W-:Y:S01]  /*b160*/  FMUL.FTZ R9, R2.reuse, R28 ;  /* 0x0000001c02097220 */ /* 0x040fe20000410000 */
[C---:B------:R-:W-:Y:S01]  /*b170*/  FMUL.FTZ R12, R2.reuse, R31 ;  /* 0x0000001f020c7220 */ /* 0x040fe20000410000 */
[C---:B------:R-:W-:Y:S01]  /*b180*/  FMUL.FTZ R8, R2.reuse, R27 ;  /* 0x0000001b02087220 */ /* 0x040fe20000410000 */
[C---:B------:R-:W-:Y:S01]  /*b190*/  FMUL.FTZ R27, R2.reuse, R37 ;  /* 0x00000025021b7220 */ /* 0x040fe20000410000 */
[----:B------:R-:W1:Y:S01]  /*b1a0*/  MUFU.TANH R3, R3 ;  /* 0x0000000300037308 */ /* 0x000e620000002400 */
[C---:B0-----:R-:W-:Y:S01]  /*b1b0*/  FMUL.FTZ R10, R2.reuse, R29 ;  /* 0x0000001d020a7220 */ /* 0x041fe20000410000 */
[C---:B------:R-:W-:Y:S01]  /*b1c0*/  FMUL.FTZ R37, R2.reuse, R47 ;  /* 0x0000002f02257220 */ /* 0x040fe20000410000 */
[----:B------:R-:W-:Y:S01]  /*b1d0*/  FMUL.FTZ R47, R2, R57 ;  /* 0x00000039022f7220 */ /* 0x000fe20000410000 */
[----:B--2---:R-:W-:-:S04]  /*b1e0*/  IMAD.IADD R57, R91, 0x1, R88 ;  /* 0x000000015b397824 */ /* 0x004fc800078e0258 */
[----:B------:R-:W0:Y:S01]  /*b1f0*/  MUFU.TANH R6, R6 ;  /* 0x0000000600067308 */ /* 0x000e220000002400 */
[----:B------:R-:W-:Y:S01]  /*b200*/  FMUL.FTZ R13, R2, R32 ;  /* 0x00000020020d7220 */ /* 0x000fe20000410000 */
[----:B---3--:R-:W-:-:S06]  /*b210*/  IMAD R57, R90, -0x80, R57 ;  /* 0xffffff805a397824 */ /* 0x008fcc00078e0239 */
[----:B------:R-:W2:Y:S01]  /*b220*/  MUFU.TANH R9, R9 ;  /* 0x0000000900097308 */ /* 0x000ea20000002400 */
[----:B------:R-:W-:-:S07]  /*b230*/  FMUL.FTZ R7, R2, R26 ;  /* 0x0000001a02077220 */ /* 0x000fce0000410000 */
[----:B------:R-:W3:Y:S01]  /*b240*/  MUFU.TANH R12, R12 ;  /* 0x0000000c000c7308 */ /* 0x000ee20000002400 */
[----:B------:R-:W-:Y:S01]  /*b250*/  FMUL.FTZ R14, R2, R33 ;  /* 0x00000021020e7220 */ /* 0x000fe20000410000 */
[----:B------:R-:W-:-:S06]  /*b260*/  ISETP.GT.AND P1, PT, R57, RZ, PT ;  /* 0x000000ff3900720c */ /* 0x000fcc0003f24270 */
[----:B------:R-:W4:Y:S01]  /*b270*/  MUFU.TANH R10, R10 ;  /* 0x0000000a000a7308 */ /* 0x000f220000002400 */
[C---:B------:R-:W-:Y:S01]  /*b280*/  ISETP.GT.AND P2, PT, R57.reuse, 0x1, PT ;  /* 0x000000013900780c */ /* 0x040fe20003f44270 */
[C---:B------:R-:W-:Y:S01]  /*b290*/  FMUL.FTZ R26, R2.reuse, R36 ;  /* 0x00000024021a7220 */ /* 0x040fe20000410000 */
[----:B------:R-:W-:Y:S01]  /*b2a0*/  ISETP.GT.AND P6, PT, R57, 0x8, PT ;  /* 0x000000083900780c */ /* 0x000fe20003fc4270 */
[----:B------:R-:W-:-:S04]  /*b2b0*/  FMUL.FTZ R31, R2, R41 ;  /* 0x00000029021f7220 */ /* 0x000fc80000410000 */
[----:B------:R-:W5:Y:S01]  /*b2c0*/  MUFU.TANH R13, R13 ;  /* 0x0000000d000d7308 */ /* 0x000f620000002400 */
[----:B------:R-:W-:Y:S01]  /*b2d0*/  ISETP.GT.AND P5, PT, R57, 0x9, PT ;  /* 0x000000093900780c */ /* 0x000fe20003fa4270 */
[C---:B------:R-:W-:Y:S01]  /*b2e0*/  FMUL.FTZ R11, R2.reuse, R30 ;  /* 0x0000001e020b7220 */ /* 0x040fe20000410000 */
[C---:B------:R-:W-:Y:S01]  /*b2f0*/  FMUL.FTZ R41, R2.reuse, R51 ;  /* 0x0000003302297220 */ /* 0x040fe20000410000 */
[----:B-1----:R-:W-:Y:S01]  /*b300*/  FSEL R3, R3, -INF , P1 ;  /* 0xff80000003037808 */ /* 0x002fe20000800000 */
[----:B------:R-:W-:Y:S01]  /*b310*/  FMUL.FTZ R51, R2, R61 ;  /* 0x0000003d02337220 */ /* 0x000fe20000410000 */
[----:B0-----:R-:W-:Y:S02]  /*b320*/  FSEL R6, R6, -INF , P2 ;  /* 0xff80000006067808 */ /* 0x001fe40001000000 */
[----:B------:R-:W0:Y:S01]  /*b330*/  MUFU.TANH R7, R7 ;  /* 0x0000000700077308 */ /* 0x000e220000002400 */
[----:B--2---:R-:W-:Y:S02]  /*b340*/  FSEL R61, R9, -INF , P6 ;  /* 0xff800000093d7808 */ /* 0x004fe40003000000 */
[----:B---3--:R-:W-:-:S05]  /*b350*/  FSEL R9, R12, -INF , P5 ;  /* 0xff8000000c097808 */ /* 0x008fca0002800000 */
[----:B------:R-:W1:Y:S01]  /*b360*/  MUFU.TANH R14, R14 ;  /* 0x0000000e000e7308 */ /* 0x000e620000002400 */
[----:B------:R-:W-:Y:S01]  /*b370*/  FMNMX.FTZ R12, R3, R6, !PT ;  /* 0x00000006030c7209 */ /* 0x000fe20007810000 */
[C---:B------:R-:W-:Y:S01]  /*b380*/  FMUL.FTZ R30, R2.reuse, R40 ;  /* 0x00000028021e7220 */ /* 0x040fe20000410000 */
[C---:B------:R-:W-:Y:S01]  /*b390*/  FMUL.FTZ R33, R2.reuse, R43 ;  /* 0x0000002b02217220 */ /* 0x040fe20000410000 */
[----:B------:R-:W-:-:S04]  /*b3a0*/  FMUL.FTZ R43, R2, R53 ;  /* 0x00000035022b7220 */ /* 0x000fc80000410000 */
[----:B------:R-:W2:Y:S01]  /*b3b0*/  MUFU.TANH R8, R8 ;  /* 0x0000000800087308 */ /* 0x000ea20000002400 */
[C---:B------:R-:W-:Y:S01]  /*b3c0*/  FMUL.FTZ R53, R2.reuse, R63 ;  /* 0x0000003f02357220 */ /* 0x040fe20000410000 */
[----:B------:R-:W-:Y:S01]  /*b3d0*/  FMUL.FTZ R24, R2, R34 ;  /* 0x0000002202187220 */ /* 0x000fe20000410000 */
[----:B------:R-:W-:-:S05]  /*b3e0*/  ISETP.GT.AND P4, PT, R57, 0x10, PT ;  /* 0x000000103900780c */ /* 0x000fca0003f84270 */
[----:B------:R-:W3:Y:S01]  /*b3f0*/  MUFU.TANH R26, R26 ;  /* 0x0000001a001a7308 */ /* 0x000ee20000002400 */
[----:B----4-:R-:W-:Y:S02]  /*b400*/  FSEL R63, R10, -INF , P5 ;  /* 0xff8000000a3f7808 */ /* 0x010fe40002800000 */
[----:B------:R-:W-:-:S05]  /*b410*/  FMNMX.FTZ R12, R61, R12, !PT ;  /* 0x0000000c3d0c7209 */ /* 0x000fca0007810000 */
[----:B------:R-:W4:Y:S01]  /*b420*/  MUFU.TANH R11, R11 ;  /* 0x0000000b000b7308 */ /* 0x000f220000002400 */
[C---:B------:R-:W-:Y:S01]  /*b430*/  FMUL.FTZ R25, R2.reuse, R35 ;  /* 0x0000002302197220 */ /* 0x040fe20000410000 */
[----:B------:R-:W-:Y:S01]  /*b440*/  FMUL.FTZ R28, R2, R38 ;  /* 0x00000026021c7220 */ /* 0x000fe20000410000 */
[----:B------:R-:W-:-:S05]  /*b450*/  ISETP.GT.AND P3, PT, R57, 0x11, PT ;  /* 0x000000113900780c */ /* 0x000fca0003f64270 */
[----:B------:R-:W4:Y:S01]  /*b460*/  MUFU.TANH R27, R27 ;  /* 0x0000001b001b7308 */ /* 0x000f220000002400 */
[----:B-----5:R-:W-:Y:S01]  /*b470*/  FSEL R13, R13, -INF , P4 ;  /* 0xff8000000d0d7808 */ /* 0x020fe20002000000 */
[C---:B------:R-:W-:Y:S01]  /*b480*/  FMUL.FTZ R34, R2.reuse, R44 ;  /* 0x0000002c02227220 */ /* 0x040fe20000410000 */
[----:B------:R-:W-:Y:S01]  /*b490*/  FMNMX.FTZ R12, R63, R12, !PT ;  /* 0x0000000c3f0c7209 */ /* 0x000fe20007810000 */
[C---:B------:R-:W-:Y:S01]  /*b4a0*/  FMUL.FTZ R38, R2.reuse, R48 ;  /* 0x0000003002267220 */ /* 0x040fe20000410000 */
[----:B------:R-:W-:-:S03]  /*b4b0*/  FMUL.FTZ R48, R2, R58 ;  /* 0x0000003a02307220 */ /* 0x000fc60000410000 */
[----:B------:R-:W5:Y:S01]  /*b4c0*/  MUFU.TANH R30, R30 ;  /* 0x0000001e001e7308 */ /* 0x000f620000002400 */
[C---:B------:R-:W-:Y:S01]  /*b4d0*/  FMUL.FTZ R58, R2.reuse, R67 ;  /* 0x00000043023a7220 */ /* 0x040fe20000410000 */
[----:B0-----:R-:W-:Y:S01]  /*b4e0*/  FSEL R7, R7, -INF , P1 ;  /* 0xff80000007077808 */ /* 0x001fe20000800000 */
[----:B------:R-:W-:Y:S01]  /*b4f0*/  FMUL.FTZ R35, R2, R45 ;  /* 0x0000002d02237220 */ /* 0x000fe20000410000 */
[----:B------:R-:W-:Y:S02]  /*b500*/  ISETP.GT.AND P1, PT, R57, 0x18, PT ;  /* 0x000000183900780c */ /* 0x000fe40003f24270 */
[----:B-1----:R-:W-:Y:S02]  /*b510*/  FSEL R67, R14, -INF , P3 ;  /* 0xff8000000e437808 */ /* 0x002fe40001800000 */
[----:B------:R-:W0:Y:S01]  /*b520*/  MUFU.TANH R24, R24 ;  /* 0x0000001800187308 */ /* 0x000e220000002400 */
[----:B------:R-:W-:Y:S01]  /*b530*/  FMNMX.FTZ R12, R13, R12, !PT ;  /* 0x0000000c0d0c7209 */ /* 0x000fe20007810000 */
[----:B------:R-:W-:Y:S01]  /*b540*/  FMUL.FTZ R113, R2, R71 ;  /* 0x0000004702717220 */ /* 0x000fe20000410000 */
[----:B--2---:R-:W-:-:S05]  /*b550*/  FSEL R8, R8, -INF , P2 ;  /* 0xff80000008087808 */ /* 0x004fca0001000000 */
[----:B------:R-:W1:Y:S01]  /*b560*/  MUFU.TANH R31, R31 ;  /* 0x0000001f001f7308 */ /* 0x000e620000002400 */
[----:B------:R-:W-:Y:S01]  /*b570*/  FMUL.FTZ R29, R2, R39 ;  /* 0x00000027021d7220 */ /* 0x000fe20000410000 */
[----:B------:R-:W-:Y:S02]  /*b580*/  ISETP.GT.AND P2, PT, R57, 0x19, PT ;  /* 0x000000193900780c */ /* 0x000fe40003f44270 */
[----:B---3--:R-:W-:Y:S02]  /*b590*/  FSEL R71, R26, -INF , P1 ;  /* 0xff8000001a477808 */ /* 0x008fe40000800000 */
[----:B------:R-:W-:Y:S02]  /*b5a0*/  FMNMX.FTZ R12, R67, R12, !PT ;  /* 0x0000000c430c7209 */ /* 0x000fe40007810000 */
[----:B------:R-:W2:Y:S01]  /*b5b0*/  MUFU.TANH R25, R25 ;  /* 0x0000001900197308 */ /* 0x000ea20000002400 */
[----:B----4-:R-:W-:Y:S01]  /*b5c0*/  FSEL R11, R11, -INF , P6 ;  /* 0xff8000000b0b7808 */ /* 0x010fe20003000000 */
[----:B------:R-:W-:Y:S01]  /*b5d0*/  FMUL.FTZ R32, R2, R42 ;  /* 0x0000002a02207220 */ /* 0x000fe20000410000 */
[----:B------:R-:W-:-:S05]  /*b5e0*/  ISETP.GT.AND P6, PT, R57, 0x20, PT ;  /* 0x000000203900780c */ /* 0x000fca0003fc4270 */
[----:B------:R-:W3:Y:S01]  /*b5f0*/  MUFU.TANH R34, R34 ;  /* 0x0000002200227308 */ /* 0x000ee20000002400 */
[----:B------:R-:W-:Y:S01]  /*b600*/  FSEL R27, R27, -INF , P2 ;  /* 0xff8000001b1b7808 */ /* 0x000fe20001000000 */
[----:B------:R-:W-:Y:S01]  /*b610*/  FMUL.FTZ R39, R2, R49 ;  /* 0x0000003102277220 */ /* 0x000fe20000410000 */
[----:B------:R-:W-:-:S05]  /*b620*/  FMNMX.FTZ R12, R71, R12, !PT ;  /* 0x0000000c470c7209 */ /* 0x000fca0007810000 */
[----:B------:R-:W4:Y:S01]  /*b630*/  MUFU.TANH R28, R28 ;  /* 0x0000001c001c7308 */ /* 0x000f220000002400 */
[----:B------:R-:W-:Y:S01]  /*b640*/  ISETP.GT.AND P5, PT, R57, 0x21, PT ;  /* 0x000000213900780c */ /* 0x000fe20003fa4270 */
[----:B------:R-:W-:Y:S01]  /*b650*/  FMUL.FTZ R42, R2, R52 ;  /* 0x00000034022a7220 */ /* 0x000fe20000410000 */
[----:B-----5:R-:W-:-:S05]  /*b660*/  FSEL R93, R30, -INF , P6 ;  /* 0xff8000001e5d7808 */ /* 0x020fca0003000000 */
[----:B------:R-:W5:Y:S01]  /*b670*/  MUFU.TANH R35, R35 ;  /* 0x0000002300237308 */ /* 0x000f620000002400 */
[----:B------:R-:W-:Y:S01]  /*b680*/  FMNMX.FTZ R12, R27, R12, !PT ;  /* 0x0000000c1b0c7209 */ /* 0x000fe20007810000 */
[C---:B------:R-:W-:Y:S01]  /*b690*/  FMUL.FTZ R45, R2.reuse, R55 ;  /* 0x00000037022d7220 */ /* 0x040fe20000410000 */
[----:B------:R-:W-:-:S05]  /*b6a0*/  FMUL.FTZ R55, R2, R65 ;  /* 0x0000004102377220 */ /* 0x000fca0000410000 */
[----:B------:R-:W5:Y:S01]  /*b6b0*/  MUFU.TANH R29, R29 ;  /* 0x0000001d001d7308 */ /* 0x000f620000002400 */
[----:B0-----:R-:W-:Y:S01]  /*b6c0*/  FSEL R65, R24, -INF , P4 ;  /* 0xff80000018417808 */ /* 0x001fe20002000000 */
[----:B------:R-:W-:Y:S01]  /*b6d0*/  FMUL.FTZ R36, R2, R46 ;  /* 0x0000002e02247220 */ /* 0x000fe20000410000 */
[----:B------:R-:W-:-:S05]  /*b6e0*/  ISETP.GT.AND P4, PT, R57, 0x28, PT ;  /* 0x000000283900780c */ /* 0x000fca0003f84270 */
[----:B------:R-:W0:Y:S01]  /*b6f0*/  MUFU.TANH R38, R38 ;  /* 0x0000002600267308 */ /* 0x000e220000002400 */
[----:B-1----:R-:W-:Y:S02]  /*b700*/  FSEL R31, R31, -INF , P5 ;  /* 0xff8000001f1f7808 */ /* 0x002fe40002800000 */
[----:B------:R-:W-:-:S05]  /*b710*/  FMNMX.FTZ R12, R93, R12, !PT ;  /* 0x0000000c5d0c7209 */ /* 0x000fca0007810000 */
[----:B------:R-:W1:Y:S01]  /*b720*/  MUFU.TANH R32, R32 ;  /* 0x0000002000207308 */ /* 0x000e620000002400 */
[----:B--2---:R-:W-:Y:S01]  /*b730*/  FSEL R25, R25, -INF , P3 ;  /* 0xff80000019197808 */ /* 0x004fe20001800000 */
[----:B------:R-:W-:Y:S01]  /*b740*/  FMUL.FTZ R40, R2, R50 ;  /* 0x0000003202287220 */ /* 0x000fe20000410000 */
[----:B------:R-:W-:-:S05]  /*b750*/  ISETP.GT.AND P3, PT, R57, 0x29, PT ;  /* 0x000000293900780c */ /* 0x000fca0003f64270 */
[----:B------:R-:W2:Y:S01]  /*b760*/  MUFU.TANH R39, R39 ;  /* 0x0000002700277308 */ /* 0x000ea20000002400 */
[----:B---3--:R-:W-:Y:S01]  /*b770*/  FSEL R95, R34, -INF , P4 ;  /* 0xff800000225f7808 */ /* 0x008fe20002000000 */
[C---:B------:R-:W-:Y:S01]  /*b780*/  FMUL.FTZ R46, R2.reuse, R56 ;  /* 0x00000038022e7220 */ /* 0x040fe20000410000 */
[----:B------:R-:W-:Y:S01]  /*b790*/  FMNMX.FTZ R12, R31, R12, !PT ;  /* 0x0000000c1f0c7209 */ /* 0x000fe20007810000 */
[----:B------:R-:W-:-:S04]  /*b7a0*/  FMUL.FTZ R50, R2, R60 ;  /* 0x0000003c02327220 */ /* 0x000fc80000410000 */
[----:B------:R-:W3:Y:S01]  /*b7b0*/  MUFU.TANH R33, R33 ;  /* 0x0000002100217308 */ /* 0x000ee20000002400 */
[----:B------:R-:W-:Y:S01]  /*b7c0*/  FMUL.FTZ R60, R2, R69 ;  /* 0x00000045023c7220 */ /* 0x000fe20000410000 */
[----:B----4-:R-:W-:-:S06]  /*b7d0*/  FSEL R69, R28, -INF , P1 ;  /* 0xff8000001c457808 */ /* 0x010fcc0000800000 */
[----:B------:R-:W4:Y:S01]  /*b7e0*/  MUFU.TANH R42, R42 ;  /* 0x0000002a002a7308 */ /* 0x000f220000002400 */
[----:B------:R-:W-:Y:S02]  /*b7f0*/  ISETP.GT.AND P1, PT, R57, 0x30, PT ;  /* 0x000000303900780c */ /* 0x000fe40003f24270 */
[----:B-----5:R-:W-:Y:S02]  /*b800*/  FSEL R35, R35, -INF , P3 ;  /* 0xff80000023237808 */ /* 0x020fe40001800000 */
[----:B------:R-:W-:-:S03]  /*b810*/  FMNMX.FTZ R14, R95, R12, !PT ;  /* 0x0000000c5f0e7209 */ /* 0x000fc60007810000 */
[----:B------:R-:W5:Y:S01]  /*b820*/  MUFU.TANH R36, R36 ;  /* 0x0000002400247308 */ /* 0x000f620000002400 */
[----:B------:R-:W-:Y:S02]  /*b830*/  FSEL R29, R29, -INF , P2 ;  /* 0xff8000001d1d7808 */ /* 0x000fe40001000000 */
[----:B------:R-:W-:-:S05]  /*b840*/  ISETP.GT.AND P2, PT, R57, 0x31, PT ;  /* 0x000000313900780c */ /* 0x000fca0003f44270 */
[----:B------:R-:W5:Y:S01]  /*b850*/  MUFU.TANH R43, R43 ;  /* 0x0000002b002b7308 */ /* 0x000f620000002400 */
[----:B0-----:R-:W-:Y:S02]  /*b860*/  FSEL R99, R38, -INF , P1 ;  /* 0xff80000026637808 */ /* 0x001fe40000800000 */
[----:B------:R-:W-:-:S05]  /*b870*/  FMNMX.FTZ R14, R35, R14, !PT ;  /* 0x0000000e230e7209 */ /* 0x000fca0007810000 */
[----:B------:R-:W0:Y:S01]  /*b880*/  MUFU.TANH R37, R37 ;  /* 0x0000002500257308 */ /* 0x000e220000002400 */
[----:B-1----:R-:W-:Y:S01]  /*b890*/  FSEL R91, R32, -INF , P6 ;  /* 0xff800000205b7808 */ /* 0x002fe20003000000 */
[----:B------:R-:W-:Y:S01]  /*b8a0*/  FMUL.FTZ R44, R2, R54 ;  /* 0x00000036022c7220 */ /* 0x000fe20000410000 */
[----:B------:R-:W-:-:S05]  /*b8b0*/  ISETP.GT.AND P6, PT, R57, 0x38, PT ;  /* 0x000000383900780c */ /* 0x000fca0003fc4270 */
[----:B------:R-:W1:Y:S01]  /*b8c0*/  MUFU.TANH R46, R46 ;  /* 0x0000002e002e7308 */ /* 0x000e620000002400 */
[----:B--2---:R-:W-:Y:S02]  /*b8d0*/  FSEL R39, R39, -INF , P2 ;  /* 0xff80000027277808 */ /* 0x004fe40001000000 */
[----:B------:R-:W-:-:S05]  /*b8e0*/  FMNMX.FTZ R14, R99, R14, !PT ;  /* 0x0000000e630e7209 */ /* 0x000fca0007810000 */
[----:B------:R-:W2:Y:S01]  /*b8f0*/  MUFU.TANH R40, R40 ;  /* 0x0000002800287308 */ /* 0x000ea20000002400 */
[----:B---3--:R-:W-:Y:S01]  /*b900*/  FSEL R33, R33, -INF , P5 ;  /* 0xff80000021217808 */ /* 0x008fe20002800000 */
[----:B------:R-:W-:Y:S01]  /*b910*/  FMUL.FTZ R54, R2, R64 ;  /* 0x0000004002367220 */ /* 0x000fe20000410000 */
[----:B------:R-:W-:-:S05]  /*b920*/  ISETP.GT.AND P5, PT, R57, 0x39, PT ;  /* 0x000000393900780c */ /* 0x000fca0003fa4270 */
[----:B------:R-:W3:Y:S01]  /*b930*/  MUFU.TANH R47, R47 ;  /* 0x0000002f002f7308 */ /* 0x000ee20000002400 */
[----:B----4-:R-:W-:Y:S02]  /*b940*/  FSEL R101, R42, -INF , P6 ;  /* 0xff8000002a657808 */ /* 0x010fe40003000000 */
[----:B------:R-:W-:Y:S01]  /*b950*/  FMNMX.FTZ R14, R39, R14, !PT ;  /* 0x0000000e270e7209 */ /* 0x000fe20007810000 */
[----:B------:R-:W-:-:S04]  /*b960*/  FMUL.FTZ R123, R2, R73 ;  /* 0x00000049027b7220 */ /* 0x000fc80000410000 */
[----:B------:R-:W4:Y:S01]  /*b970*/  MUFU.TANH R41, R41 ;  /* 0x0000002900297308 */ /* 0x000f220000002400 */
[----:B-----5:R-:W-:Y:S02]  /*b980*/  FSEL R73, R36, -INF , P4 ;  /* 0xff80000024497808 */ /* 0x020fe40002000000 */
[----:B------:R-:W-:-:S05]  /*b990*/  ISETP.GT.AND P4, PT, R57, 0x40, PT ;  /* 0x000000403900780c */ /* 0x000fca0003f84270 */
[----:B------:R-:W5:Y:S01]  /*b9a0*/  MUFU.TANH R50, R50 ;  /* 0x0000003200327308 */ /* 0x000f620000002400 */
[----:B------:R-:W-:Y:S02]  /*b9b0*/  FSEL R43, R43, -INF , P5 ;  /* 0xff8000002b2b7808 */ /* 0x000fe40002800000 */
[----:B------:R-:W-:-:S05]  /*b9c0*/  FMNMX.FTZ R14, R101, R14, !PT ;  /* 0x0000000e650e7209 */ /* 0x000fca0007810000 */
[----:B------:R-:W5:Y:S01]  /*b9d0*/  MUFU.TANH R44, R44 ;  /* 0x0000002c002c7308 */ /* 0x000f620000002400 */
[----:B0-----:R-:W-:Y:S01]  /*b9e0*/  FSEL R37, R37, -INF , P3 ;  /* 0xff80000025257808 */ /* 0x001fe20001800000 */
[----:B------:R-:W-:Y:S01]  /*b9f0*/  FMUL.FTZ R49, R2, R59 ;  /* 0x0000003b02317220 */ /* 0x000fe20000410000 */
[----:B------:R-:W-:-:S05]  /*ba00*/  ISETP.GT.AND P3, PT, R57, 0x41, PT ;  /* 0x000000413900780c */ /* 0x000fca0003f64270 */
[----:B------:R-:W0:Y:S01]  /*ba10*/  MUFU.TANH R51, R51 ;  /* 0x0000003300337308 */ /* 0x000e220000002400 */
[----:B-1----:R-:W-:Y:S01]  /*ba20*/  FSEL R107, R46, -INF , P4 ;  /* 0xff8000002e6b7808 */ /* 0x002fe20002000000 */
[----:B------:R-:W-:Y:S01]  /*ba30*/  FMUL.FTZ R59, R2, R68 ;  /* 0x00000044023b7220 */ /* 0x000fe20000410000 */
[----:B------:R-:W-:-:S05]  /*ba40*/  FMNMX.FTZ R14, R43, R14, !PT ;  /* 0x0000000e2b0e7209 */ /* 0x000fca0007810000 */
[----:B------:R-:W1:Y:S01]  /*ba50*/  MUFU.TANH R45, R45 ;  /* 0x0000002d002d7308 */ /* 0x000e620000002400 */
[----:B--2---:R-:W-:Y:S02]  /*ba60*/  FSEL R97, R40, -INF , P1 ;  /* 0xff80000028617808 */ /* 0x004fe40000800000 */
[----:B------:R-:W-:-:S05]  /*ba70*/  ISETP.GT.AND P1, PT, R57, 0x48, PT ;  /* 0x000000483900780c */ /* 0x000fca0003f24270 */
[----:B------:R-:W2:Y:S01]  /*ba80*/  MUFU.TANH R54, R54 ;  /* 0x0000003600367308 */ /* 0x000ea20000002400 */
[----:B---3--:R-:W-:Y:S02]  /*ba90*/  FSEL R47, R47, -INF , P3 ;  /* 0xff8000002f2f7808 */ /* 0x008fe40001800000 */
[----:B------:R-:W-:-:S05]  /*baa0*/  FMNMX.FTZ R24, R107, R14, !PT ;  /* 0x0000000e6b187209 */ /* 0x000fca0007810000 */
[----:B------:R-:W3:Y:S01]  /*bab0*/  MUFU.TANH R48, R48 ;  /* 0x0000003000307308 */ /* 0x000ee20000002400 */
[----:B----4-:R-:W-:Y:S01]  /*bac0*/  FSEL R41, R41, -INF , P2 ;  /* 0xff80000029297808 */ /* 0x010fe20001000000 */
[----:B------:R-:W-:Y:S01]  /*bad0*/  FMUL.FTZ R52, R2, R62 ;  /* 0x0000003e02347220 */ /* 0x000fe20000410000 */
[----:B------:R-:W-:-:S05]  /*bae0*/  ISETP.GT.AND P2, PT, R57, 0x49, PT ;  /* 0x000000493900780c */ /* 0x000fca0003f44270 */
[----:B------:R-:W4:Y:S01]  /*baf0*/  MUFU.TANH R55, R55 ;  /* 0x0000003700377308 */ /* 0x000f220000002400 */
[----:B-----5:R-:W-:Y:S01]  /*bb00*/  FSEL R109, R50, -INF , P1 ;  /* 0xff800000326d7808 */ /* 0x020fe20000800000 */
[C---:B------:R-:W-:Y:S01]  /*bb10*/  FMUL.FTZ R133, R2.reuse, R72 ;  /* 0x0000004802857220 */ /* 0x040fe20000410000 */
[----:B------:R-:W-:Y:S01]  /*bb20*/  FMNMX.FTZ R24, R47, R24, !PT ;  /* 0x000000182f187209 */ /* 0x000fe20007810000 */
[----:B------:R-:W-:-:S04]  /*bb30*/  FMUL.FTZ R12, R2, R75 ;  /* 0x0000004b020c7220 */ /* 0x000fc80000410000 */
[----:B------:R-:W5:Y:S01]  /*bb40*/  MUFU.TANH R49, R49 ;  /* 0x0000003100317308 */ /* 0x000f620000002400 */
[----:B------:R-:W-:Y:S01]  /*bb50*/  FSEL R75, R44, -INF , P6 ;  /* 0xff8000002c4b7808 */ /* 0x000fe20003000000 */
[----:B------:R-:W-:Y:S01]  /*bb60*/  FMUL.FTZ R56, R2, R66 ;  /* 0x0000004202387220 */ /* 0x000fe20000410000 */
        /* <DEDUP_REMOVED lines=12> */
[----:B------:R-:W-:Y:S01]  /*bc30*/  FMUL.FTZ R10, R2, R70 ;  /* 0x00000046020a7220 */ /* 0x000fe20000410000 */
[----:B---3--:R-:W-:-:S06]  /*bc40*/  FSEL R105, R48, -INF , P4 ;  /* 0xff80000030697808 */ /* 0x008fcc0002000000 */
[----:B------:R-:W3:Y:S01]  /*bc50*/  MUFU.TANH R133, R133 ;  /* 0x0000008500857308 */ /* 0x000ee20000002400 */
[----:B------:R-:W-:Y:S01]  /*bc60*/  ISETP.GT.AND P4, PT, R57, 0x58, PT ;  /* 0x000000583900780c */ /* 0x000fe20003f84270 */
[----:B------:R-:W-:Y:S01]  /*bc70*/  FMUL.FTZ R14, R2, R77 ;  /* 0x0000004d020e7220 */ /* 0x000fe20000410000 */
[----:B----4-:R-:W-:Y:S02]  /*bc80*/  FSEL R117, R55, -INF , P5 ;  /* 0xff80000037757808 */ /* 0x010fe40002800000 */
[----:B------:R-:W-:-:S03]  /*bc90*/  FMNMX.FTZ R24, R115, R24, !PT ;  /* 0x0000001873187209 */ /* 0x000fc60007810000 */
[----:B------:R-:W4:Y:S01]  /*bca0*/  MUFU.TANH R56, R56 ;  /* 0x0000003800387308 */ /* 0x000f220000002400 */
[----:B-----5:R-:W-:Y:S01]  /*bcb0*/  FSEL R49, R49, -INF , P3 ;  /* 0xff80000031317808 */ /* 0x020fe20001800000 */
[----:B------:R-:W-:Y:S01]  /*bcc0*/  FMUL.FTZ R80, R2, R80 ;  /* 0x0000005002507220 */ /* 0x000fe20000410000 */
        /* <DEDUP_REMOVED lines=17> */
[----:B------:R-:W-:Y:S01]  /*bde0*/  FMUL.FTZ R84, R2, R84 ;  /* 0x0000005402547220 */ /* 0x000fe20000410000 */
[----:B------:R-:W-:-:S05]  /*bdf0*/  FMNMX.FTZ R24, R121, R24, !PT ;  /* 0x0000001879187209 */ /* 0x000fca0007810000 */
[----:B------:R-:W3:Y:S01]  /*be00*/  MUFU.TANH R113, R113 ;  /* 0x0000007100717308 */ /* 0x000ee20000002400 */
[----:B----4-:R-:W-:Y:S02]  /*be10*/  FSEL R55, R56, -INF , P6 ;  /* 0xff80000038377808 */ /* 0x010fe40003000000 */
[----:B------:R-:W-:-:S05]  /*be20*/  ISETP.GT.AND P6, PT, R57, 0x68, PT ;  /* 0x000000683900780c */ /* 0x000fca0003fc4270 */
[----:B------:R-:W4:Y:S01]  /*be30*/  MUFU.TANH R80, R80 ;  /* 0x0000005000507308 */ /* 0x000f220000002400 */
[----:B-----5:R-:W-:Y:S02]  /*be40*/  FSEL R123, R123, -INF , P1 ;  /* 0xff8000007b7b7808 */ /* 0x020fe40000800000 */
[----:B------:R-:W-:-:S05]  /*be50*/  FMNMX.FTZ R24, R133, R24, !PT ;  /* 0x0000001885187209 */ /* 0x000fca0007810000 */
[----:B------:R-:W5:Y:S01]  /*be60*/  MUFU.TANH R111, R111 ;  /* 0x0000006f006f7308 */ /* 0x000f620000002400 */
[----:B------:R-:W-:Y:S01]  /*be70*/  FSEL R59, R58, -INF , P5 ;  /* 0xff8000003a3b7808 */ /* 0x000fe20002800000 */
[----:B------:R-:W-:Y:S01]  /*be80*/  FMUL.FTZ R85, R2, R85 ;  /* 0x0000005502557220 */ /* 0x000fe20000410000 */
[----:B------:R-:W-:-:S05]  /*be90*/  ISETP.GT.AND P5, PT, R57, 0x69, PT ;  /* 0x000000693900780c */ /* 0x000fca0003fa4270 */
[----:B------:R1:W5:Y:S01]  /*bea0*/  MUFU.TANH R127, R81 ;  /* 0x00000051007f7308 */ /* 0x0003620000002400 */
[----:B0-----:R-:W-:Y:S02]  /*beb0*/  FSEL R135, R76, -INF , P6 ;  /* 0xff8000004c877808 */ /* 0x001fe40003000000 */
[----:B------:R-:W-:-:S05]  /*bec0*/  FMNMX.FTZ R24, R123, R24, !PT ;  /* 0x000000187b187209 */ /* 0x000fca0007810000 */
[----:B------:R-:W0:Y:S01]  /*bed0*/  MUFU.TANH R12, R12 ;  /* 0x0000000c000c7308 */ /* 0x000e220000002400 */
[----:B-1----:R-:W-:Y:S02]  /*bee0*/  FSEL R81, R10, -INF , P4 ;  /* 0xff8000000a517808 */ /* 0x002fe40002000000 */
[----:B------:R-:W-:-:S05]  /*bef0*/  ISETP.GT.AND P4, PT, R57, 0x70, PT ;  /* 0x000000703900780c */ /* 0x000fca0003f84270 */
[----:B------:R-:W1:Y:S01]  /*bf00*/  MUFU.TANH R84, R84 ;  /* 0x0000005400547308 */ /* 0x000e620000002400 */
[----:B--2---:R-:W-:Y:S02]  /*bf10*/  FSEL R131, R14, -INF , P5 ;  /* 0xff8000000e837808 */ /* 0x004fe40002800000 */
[----:B------:R-:W-:-:S05]  /*bf20*/  FMNMX.FTZ R24, R135, R24, !PT ;  /* 0x0000001887187209 */ /* 0x000fca0007810000 */
[----:B------:R0:W2:Y:S01]  /*bf30*/  MUFU.TANH R10, R85 ;  /* 0x00000055000a7308 */ /* 0x0000a20000002400 */
[----:B---3--:R-:W-:Y:S02]  /*bf40*/  FSEL R113, R113, -INF , P3 ;  /* 0xff80000071717808 */ /* 0x008fe40001800000 */
[----:B------:R-:W-:Y:S02]  /*bf50*/  ISETP.GT.AND P3, PT, R57, 0x71, PT ;  /* 0x000000713900780c */ /* 0x000fe40003f64270 */
[----:B----4-:R-:W-:Y:S02]  /*bf60*/  FSEL R129, R80, -INF , P4 ;  /* 0xff80000050817808 */ /* 0x010fe40002000000 */
[----:B------:R-:W-:Y:S02]  /*bf70*/  FMNMX.FTZ R24, R131, R24, !PT ;  /* 0x0000001883187209 */ /* 0x000fe40007810000 */
[----:B-----5:R-:W-:Y:S02]  /*bf80*/  FSEL R111, R111, -INF , P2 ;  /* 0xff8000006f6f7808 */ /* 0x020fe40001000000 */
[----:B------:R-:W-:-:S02]  /*bf90*/  ISETP.GT.AND P2, PT, R57, 0x78, PT ;  /* 0x000000783900780c */ /* 0x000fc40003f44270 */
[----:B------:R-:W-:Y:S02]  /*bfa0*/  FSEL R127, R127, -INF , P3 ;  /* 0xff8000007f7f7808 */ /* 0x000fe40001800000 */
[----:B------:R-:W-:Y:S02]  /*bfb0*/  FMNMX.FTZ R24, R129, R24, !PT ;  /* 0x0000001881187209 */ /* 0x000fe40007810000 */
[----:B0-----:R-:W-:Y:S02]  /*bfc0*/  FSEL R85, R12, -INF , P1 ;  /* 0xff8000000c557808 */ /* 0x001fe40000800000 */
[----:B------:R-:W-:Y:S02]  /*bfd0*/  ISETP.GT.AND P1, PT, R57, 0x79, PT ;  /* 0x000000793900780c */ /* 0x000fe40003f24270 */
[----:B-1----:R-:W-:Y:S02]  /*bfe0*/  FSEL R125, R84, -INF , P2 ;  /* 0xff800000547d7808 */ /* 0x002fe40001000000 */
[----:B------:R-:W-:-:S02]  /*bff0*/  FMNMX.FTZ R24, R127, R24, !PT ;  /* 0x000000187f187209 */ /* 0x000fc40007810000 */
[----:B--2---:R-:W-:Y:S02]  /*c000*/  FSEL R57, R10, -INF , P1 ;  /* 0xff8000000a397808 */ /* 0x004fe40000800000 */
[----:B------:R-:W-:-:S04]  /*c010*/  FMNMX.FTZ R24, R125, R24, !PT ;  /* 0x000000187d187209 */ /* 0x000fc80007810000 */
[----:B------:R-:W-:-:S05]  /*c020*/  FMNMX.FTZ R24, R57, R24, !PT ;  /* 0x0000001839187209 */ /* 0x000fca0007810000 */
[----:B------:R-:W0:Y:S01]  /*c030*/  SHFL.BFLY PT, R45, R24, 0x2, 0x1f ;  /* 0x0c401f00182d7f89 */ /* 0x000e2200000e0000 */
[----:B------:R-:W-:-:S04]  /*c040*/  FMNMX.FTZ R14, R7, R8, !PT ;  /* 0x00000008070e7209 */ /* 0x000fc80007810000 */
[----:B------:R-:W-:-:S04]  /*c050*/  FMNMX.FTZ R14, R11, R14, !PT ;  /* 0x0000000e0b0e7209 */ /* 0x000fc80007810000 */
[----:B------:R-:W-:-:S04]  /*c060*/  FMNMX.FTZ R14, R9, R14, !PT ;  /* 0x0000000e090e7209 */ /* 0x000fc80007810000 */
[----:B------:R-:W-:Y:S02]  /*c070*/  FMNMX.FTZ R14, R65, R14, !PT ;  /* 0x0000000e410e7209 */ /* 0x000fe40007810000 */
[----:B0-----:R-:W-:Y:S02]  /*c080*/  FMNMX.FTZ R12, R24, R45, !PT ;  /* 0x0000002d180c7209 */ /* 0x001fe40007810000 */
[----:B------:R-:W-:-:S04]  /*c090*/  FMNMX.FTZ R24, R25, R14, !PT ;  /* 0x0000000e19187209 */ /* 0x000fc80007810000 */
[----:B------:R-:W-:-:S04]  /*c0a0*/  FMNMX.FTZ R24, R69, R24, !PT ;  /* 0x0000001845187209 */ /* 0x000fc80007810000 */
[----:B------:R-:W-:-:S04]  /*c0b0*/  FMNMX.FTZ R26, R29, R24, !PT ;  /* 0x000000181d1a7209 */ /* 0x000fc80007810000 */
[----:B------:R-:W-:-:S04]  /*c0c0*/  FMNMX.FTZ R26, R91, R26, !PT ;  /* 0x0000001a5b1a7209 */ /* 0x000fc80007810000 */
[----:B------:R-:W-:-:S04]  /*c0d0*/  FMNMX.FTZ R26, R33, R26, !PT ;  /* 0x0000001a211a7209 */ /* 0x000fc80007810000 */
[----:B------:R-:W-:-:S04]  /*c0e0*/  FMNMX.FTZ R26, R73, R26, !PT ;  /* 0x0000001a491a7209 */ /* 0x000fc80007810000 */
[----:B------:R-:W-:-:S04]  /*c0f0*/  FMNMX.FTZ R28, R37, R26, !PT ;  /* 0x0000001a251c7209 */ /* 0x000fc80007810000 */
[----:B------:R-:W-:-:S04]  /*c100*/  FMNMX.FTZ R28, R97, R28, !PT ;  /* 0x0000001c611c7209 */ /* 0x000fc80007810000 */
[----:B------:R-:W-:Y:S01]  /*c110*/  FMNMX.FTZ R28, R41, R28, !PT ;  /* 0x0000001c291c7209 */ /* 0x000fe20007810000 */
[----:B------:R-:W0:Y:S03]  /*c120*/  SHFL.BFLY PT, R45, R12, 0x1, 0x1f ;  /* 0x0c201f000c2d7f89 */ /* 0x000e2600000e0000 */
[----:B------:R-:W-:-:S04]  /*c130*/  FMNMX.FTZ R28, R75, R28, !PT ;  /* 0x0000001c4b1c7209 */ /* 0x000fc80007810000 */
[----:B------:R-:W-:-:S04]  /*c140*/  FMNMX.FTZ R30, R103, R28, !PT ;  /* 0x0000001c671e7209 */ /* 0x000fc80007810000 */
[----:B------:R-:W-:-:S04]  /*c150*/  FMNMX.FTZ R30, R105, R30, !PT ;  /* 0x0000001e691e7209 */ /* 0x000fc80007810000 */
[----:B------:R-:W-:-:S04]  /*c160*/  FMNMX.FTZ R30, R49, R30, !PT ;  /* 0x0000001e311e7209 */ /* 0x000fc80007810000 */
[----:B------:R-:W-:Y:S01]  /*c170*/  FMNMX.FTZ R30, R77, R30, !PT ;  /* 0x0000001e4d1e7209 */ /* 0x000fe20007810000 */
[----:B------:R-:W-:-:S03]  /*c180*/  FMUL.FTZ R34, R2, R78 ;  /* 0x0000004e02227220 */ /* 0x000fc60000410000 */
[----:B------:R-:W-:Y:S01]  /*c190*/  FMNMX.FTZ R32, R53, R30, !PT ;  /* 0x0000001e35207209 */ /* 0x000fe20007810000 */
[----:B------:R-:W-:-:S03]  /*c1a0*/  FMUL.FTZ R38, R2, R79 ;  /* 0x0000004f02267220 */ /* 0x000fc60000410000 */
[----:B------:R-:W-:Y:S01]  /*c1b0*/  FMNMX.FTZ R32, R55, R32, !PT ;  /* 0x0000002037207209 */ /* 0x000fe20007810000 */
[----:B------:R-:W1:Y:S01]  /*c1c0*/  MUFU.TANH R34, R34 ;  /* 0x0000002200227308 */ /* 0x000e620000002400 */
[----:B0-----:R-:W-:Y:S01]  /*c1d0*/  FMNMX.FTZ R45, R12, R45, !PT ;  /* 0x0000002d0c2d7209 */ /* 0x001fe20007810000 */
[----:B------:R-:W-:Y:S01]  /*c1e0*/  IMAD.U32 R44, RZ, RZ, UR4 ;  /* 0x00000004ff2c7e24 */ /* 0x000fe2000f8e00ff */
[----:B------:R-:W-:Y:S01]  /*c1f0*/  FMNMX.FTZ R32, R59, R32, !PT ;  /* 0x000000203b207209 */ /* 0x000fe20007810000 */
[----:B------:R-:W-:Y:S01]  /*c200*/  FMUL.FTZ R36, R2, R82 ;  /* 0x0000005202247220 */ /* 0x000fe20000410000 */
[C---:B------:R-:W-:Y:S01]  /*c210*/  FSETP.NEU.FTZ.AND P0, PT, R45.reuse, -INF , PT ;  /* 0xff8000002d00780b */ /* 0x040fe20003f1d000 */
[----:B------:R-:W-:-:S01]  /*c220*/  FFMA.FTZ R10, R45, R44, -8 ;  /* 0xc10000002d0a7423 */ /* 0x000fc2000001002c */
[----:B------:R-:W-:Y:S01]  /*c230*/  FMNMX.FTZ R32, R81, R32, !PT ;  /* 0x0000002051207209 */ /* 0x000fe20007810000 */
[----:B------:R-:W0:Y:S01]  /*c240*/  MUFU.TANH R38, R38 ;  /* 0x0000002600267308 */ /* 0x000e220000002400 */
[C---:B------:R-:W-:Y:S01]  /*c250*/  FMUL.FTZ R79, R2.reuse, R83 ;  /* 0x00000053024f7220 */ /* 0x040fe20000410000 */
[----:B------:R-:W-:Y:S01]  /*c260*/  FMUL.FTZ R83, R2, R86 ;  /* 0x0000005602537220 */ /* 0x000fe20000410000 */
[----:B------:R-:W-:-:S02]  /*c270*/  FMNMX.FTZ R40, R113, R32, !PT ;  /* 0x0000002071287209 */ /* 0x000fc40007810000 */
[----:B------:R-:W-:-:S03]  /*c280*/  FSEL R10, R10, RZ, P0 ;  /* 0x000000ff0a0a7208 */ /* 0x000fc60000000000 */
[----:B------:R-:W-:Y:S01]  /*c290*/  MUFU.TANH R36, R36 ;  /* 0x0000002400247308 */ /* 0x000fe20000002400 */
[----:B------:R-:W-:Y:S01]  /*c2a0*/  FMNMX.FTZ R40, R111, R40, !PT ;  /* 0x000000286f287209 */ /* 0x000fe20007810000 */
[----:B------:R-:W-:Y:S01]  /*c2b0*/  FMUL.FTZ R87, R2, R87 ;  /* 0x0000005702577220 */ /* 0x000fe20000410000 */
[----:B------:R-:W-:-:S01]  /*c2c0*/  FFMA.FTZ R12, R61, R44, -R10 ;  /* 0x0000002c3d0c7223 */ /* 0x000fc2000001080a */
[----:B------:R-:W-:-:S04]  /*c2d0*/  FFMA.FTZ R67, R67, R44, -R10 ;  /* 0x0000002c43437223 */ /* 0x000fc8000001080a */
[----:B------:R-:W2:Y:S01]  /*c2e0*/  MUFU.TANH R79, R79 ;  /* 0x0000004f004f7308 */ /* 0x000ea20000002400 */
[----:B------:R-:W-:-:S01]  /*c2f0*/  FFMA.FTZ R61, R63, R44, -R10 ;  /* 0x0000002c3f3d7223 */ /* 0x000fc2000001080a */
[----:B-1----:R-:W-:Y:S02]  /*c300*/  FSEL R63, R34, -INF , P6 ;  /* 0xff800000223f7808 */ /* 0x002fe40003000000 */
[----:B------:R-:W-:-:S04]  /*c310*/  FMNMX.FTZ R40, R85, R40, !PT ;  /* 0x0000002855287209 */ /* 0x000fc80007810000 */
[----:B------:R-:W1:Y:S01]  /*c320*/  MUFU.TANH R83, R83 ;  /* 0x0000005300537308 */ /* 0x000e620000002400 */
[----:B------:R-:W-:-:S01]  /*c330*/  FFMA.FTZ R71, R71, R44, -R10 ;  /* 0x0000002c47477223 */ /* 0x000fc2000001080a */
[----:B------:R-:W-:-:S06]  /*c340*/  FMNMX.FTZ R40, R63, R40, !PT ;  /* 0x000000283f287209 */ /* 0x000fcc0007810000 */
[----:B------:R3:W-:Y:S08]  /*c350*/  MUFU.EX2 R14, R67 ;  /* 0x00000043000e7308 */ /* 0x0007f00000000800 */
[----:B------:R-:W4:Y:S01]  /*c360*/  MUFU.TANH R87, R87 ;  /* 0x0000005700577308 */ /* 0x000f220000002400 */
[----:B---3--:R-:W-:-:S01]  /*c370*/  FFMA.FTZ R67, R43, R44, -R10 ;  /* 0x0000002c2b437223 */ /* 0x008fc2000001080a */
[----:B0-----:R-:W-:-:S04]  /*c380*/  FSEL R43, R38, -INF , P5 ;  /* 0xff800000262b7808 */ /* 0x001fc80002800000 */
[----:B------:R-:W-:Y:S02]  /*c390*/  FMNMX.FTZ R40, R43, R40, !PT ;  /* 0x000000282b287209 */ /* 0x000fe40007810000 */
[----:B------:R0:W-:Y:S01]  /*c3a0*/  MUFU.EX2 R24, R71 ;  /* 0x0000004700187308 */ /* 0x0001e20000000800 */
[----:B--2---:R-:W-:Y:S02]  /*c3b0*/  FSEL R79, R79, -INF , P3 ;  /* 0xff8000004f4f7808 */ /* 0x004fe40001800000 */
[----:B0-----:R-:W-:-:S04]  /*c3c0*/  FSEL R71, R36, -INF , P4 ;  /* 0xff80000024477808 */ /* 0x001fc80002000000 */
[----:B------:R-:W-:Y:S02]  /*c3d0*/  FMNMX.FTZ R40, R71, R40, !PT ;  /* 0x0000002847287209 */ /* 0x000fe40007810000 */
[----:B-1----:R-:W-:Y:S02]  /*c3e0*/  FSEL R83, R83, -INF , P2 ;  /* 0xff80000053537808 */ /* 0x002fe40001000000 */
[----:B------:R-:W-:Y:S02]  /*c3f0*/  FMNMX.FTZ R40, R79, R40, !PT ;  /* 0x000000284f287209 */ /* 0x000fe40007810000 */
[----:B----4-:R-:W-:Y:S02]  /*c400*/  FSEL R87, R87, -INF , P1 ;  /* 0xff80000057577808 */ /* 0x010fe40000800000 */
[----:B------:R-:W-:Y:S01]  /*c410*/  FMNMX.FTZ R40, R83, R40, !PT ;  /* 0x0000002853287209 */ /* 0x000fe20007810000 */
[----:B------:R-:W-:-:S03]  /*c420*/  FFMA.FTZ R95, R95, R44, -R10 ;  /* 0x0000002c5f5f7223 */ /* 0x000fc6000001080a */
[----:B------:R-:W-:Y:S01]  /*c430*/  FMNMX.FTZ R42, R87, R40, !PT ;  /* 0x00000028572a7209 */ /* 0x000fe20007810000 */
[----:B------:R0:W-:Y:S04]  /*c440*/  MUFU.EX2 R28, R95 ;  /* 0x0000005f001c7308 */ /* 0x0001e80000000800 */
[----:B0-----:R-:W0:Y:S01]  /*c450*/  SHFL.BFLY PT, R95, R42, 0x2, 0x1f ;  /* 0x0c401f002a5f7f89 */ /* 0x001e2200000e0000 */
[----:B------:R-:W-:-:S04]  /*c460*/  FFMA.FTZ R101, R101, R44, -R10 ;  /* 0x0000002c65657223 */ /* 0x000fc8000001080a */
[----:B------:R1:W-:Y:S01]  /*c470*/  MUFU.EX2 R32, R101 ;  /* 0x0000006500207308 */ /* 0x0003e20000000800 */
[----:B0-----:R-:W-:-:S05]  /*c480*/  FMNMX.FTZ R50, R42, R95, !PT ;  /* 0x0000005f2a327209 */ /* 0x001fca0007810000 */
[----:B-1----:R-:W0:Y:S01]  /*c490*/  SHFL.BFLY PT, R101, R50, 0x1, 0x1f ;  /* 0x0c201f0032657f89 */ /* 0x002e2200000e0000 */
[----:B------:R-:W-:-:S01]  /*c4a0*/  FFMA.FTZ R93, R93, R44, -R10 ;  /* 0x0000002c5d5d7223 */ /* 0x000fc2000001080a */
[-CC-:B------:R-:W-:Y:S01]  /*c4b0*/  FFMA.FTZ R99, R99, R44.reuse, -R10.reuse ;  /* 0x0000002c63637223 */ /* 0x180fe2000001080a */
[----:B------:R-:W-:Y:S01]  /*c4c0*/  ISETP.NE.AND P0, PT, R89, RZ, PT ;  /* 0x000000ff5900720c */ /* 0x000fe20003f05270 */
[-CC-:B------:R-:W-:Y:S01]  /*c4d0*/  FFMA.FTZ R3, R3, R44.reuse, -R10.reuse ;  /* 0x0000002c03037223 */ /* 0x180fe2000001080a */
[----:B------:R1:W-:Y:S01]  /*c4e0*/  MUFU.EX2 R26, R93 ;  /* 0x0000005d001a7308 */ /* 0x0003e20000000800 */
[----:B------:R-:W-:-:S01]  /*c4f0*/  FFMA.FTZ R6, R6, R44, -R10 ;  /* 0x0000002c06067223 */ /* 0x000fc2000001080a */
[-CC-:B------:R-:W-:Y:S01]  /*c500*/  FFMA.FTZ R13, R13, R44.reuse, -R10.reuse ;  /* 0x0000002c0d0d7223 */ /* 0x180fe2000001080a */
[----:B------:R-:W-:-:S01]  /*c510*/  FFMA.FTZ R27, R27, R44, -R10 ;  /* 0x0000002c1b1b7223 */ /* 0x000fc2000001080a */
[-CC-:B------:R-:W-:Y:S01]  /*c520*/  FFMA.FTZ R31, R31, R44.reuse, -R10.reuse ;  /* 0x0000002c1f1f7223 */ /* 0x180fe2000001080a */
[----:B------:R-:W-:-:S01]  /*c530*/  FFMA.FTZ R35, R35, R44, -R10 ;  /* 0x0000002c23237223 */ /* 0x000fc2000001080a */
[-CC-:B------:R-:W-:Y:S01]  /*c540*/  FFMA.FTZ R39, R39, R44.reuse, -R10.reuse ;  /* 0x0000002c27277223 */ /* 0x180fe2000001080a */
[----:B------:R-:W-:-:S01]  /*c550*/  FFMA.FTZ R34, R107, R44, -R10 ;  /* 0x0000002c6b227223 */ /* 0x000fc2000001080a */
[----:B------:R2:W-:Y:S01]  /*c560*/  MUFU.EX2 R30, R99 ;  /* 0x00000063001e7308 */ /* 0x0005e20000000800 */
[----:B------:R-:W-:-:S01]  /*c570*/  FFMA.FTZ R47, R47, R44, -R10 ;  /* 0x0000002c2f2f7223 */ /* 0x000fc2000001080a */
[-CC-:B------:R-:W-:Y:S01]  /*c580*/  FFMA.FTZ R36, R109, R44.reuse, -R10.reuse ;  /* 0x0000002c6d247223 */ /* 0x180fe2000001080a */
[----:B0-----:R-:W-:Y:S01]  /*c590*/  FMNMX.FTZ R76, R50, R101, !PT ;  /* 0x00000065324c7209 */ /* 0x001fe20007810000 */
[----:B------:R-:W-:-:S03]  /*c5a0*/  FFMA.FTZ R51, R51, R44, -R10 ;  /* 0x0000002c33337223 */ /* 0x000fc6000001080a */
[C---:B------:R-:W-:Y:S01]  /*c5b0*/  FSETP.NEU.FTZ.AND P1, PT, R76.reuse, -INF , PT ;  /* 0xff8000004c00780b */ /* 0x040fe20003f3d000 */
[----:B------:R-:W-:-:S01]  /*c5c0*/  FFMA.FTZ R52, R76, R44, -8 ;  /* 0xc10000004c347423 */ /* 0x000fc2000001002c */
[-CC-:B------:R-:W-:Y:S01]  /*c5d0*/  FFMA.FTZ R38, R115, R44.reuse, -R10.reuse ;  /* 0x0000002c73267223 */ /* 0x180fe2000001080a */
[----:B------:R-:W-:-:S01]  /*c5e0*/  FFMA.FTZ R89, R117, R44, -R10 ;  /* 0x0000002c75597223 */ /* 0x000fc2000001080a */
[-CC-:B------:R-:W-:Y:S01]  /*c5f0*/  FFMA.FTZ R40, R119, R44.reuse, -R10.reuse ;  /* 0x0000002c77287223 */ /* 0x180fe2000001080a */
[----:B-1----:R-:W-:-:S01]  /*c600*/  FFMA.FTZ R93, R121, R44, -R10 ;  /* 0x0000002c795d7223 */ /* 0x002fc2000001080a */
[-CC-:B------:R-:W-:Y:S01]  /*c610*/  FFMA.FTZ R42, R133, R44.reuse, -R10.reuse ;  /* 0x0000002c852a7223 */ /* 0x180fe2000001080a */
[----:B------:R-:W-:-:S01]  /*c620*/  FFMA.FTZ R95, R123, R44, -R10 ;  /* 0x0000002c7b5f7223 */ /* 0x000fc2000001080a */
[-CC-:B------:R-:W-:Y:S01]  /*c630*/  FFMA.FTZ R46, R135, R44.reuse, -R10.reuse ;  /* 0x0000002c872e7223 */ /* 0x180fe2000001080a */
[----:B--2---:R-:W-:-:S01]  /*c640*/  FFMA.FTZ R99, R131, R44, -R10 ;  /* 0x0000002c83637223 */ /* 0x004fc2000001080a */
[-CC-:B------:R-:W-:Y:S01]  /*c650*/  FFMA.FTZ R48, R129, R44.reuse, -R10.reuse ;  /* 0x0000002c81307223 */ /* 0x180fe2000001080a */
[----:B------:R-:W-:-:S01]  /*c660*/  FFMA.FTZ R127, R127, R44, -R10 ;  /* 0x0000002c7f7f7223 */ /* 0x000fc2000001080a */
[-CC-:B------:R-:W-:Y:S01]  /*c670*/  FFMA.FTZ R50, R125, R44.reuse, -R10.reuse ;  /* 0x0000002c7d327223 */ /* 0x180fe2000001080a */
[----:B------:R-:W-:-:S01]  /*c680*/  FFMA.FTZ R57, R57, R44, -R10 ;  /* 0x0000002c39397223 */ /* 0x000fc2000001080a */
[----:B------:R-:W-:Y:S01]  /*c690*/  FSEL R10, R52, RZ, P1 ;  /* 0x000000ff340a7208 */ /* 0x000fe20000800000 */
[----:B------:R-:W-:Y:S04]  /*c6a0*/  MUFU.EX2 R3, R3 ;  /* 0x0000000300037308 */ /* 0x000fe80000000800 */
[----:B------:R-:W-:-:S01]  /*c6b0*/  FFMA.FTZ R7, R7, R44, -R10 ;  /* 0x0000002c07077223 */ /* 0x000fc2000001080a */
[-CC-:B------:R-:W-:Y:S01]  /*c6c0*/  FFMA.FTZ R8, R8, R44.reuse, -R10.reuse ;  /* 0x0000002c08087223 */ /* 0x180fe2000001080a */
[----:B------:R-:W-:-:S02]  /*c6d0*/  FFMA.FTZ R11, R11, R44, -R10 ;  /* 0x0000002c0b0b7223 */ /* 0x000fc4000001080a */
[----:B------:R-:W0:Y:S01]  /*c6e0*/  MUFU.EX2 R6, R6 ;  /* 0x0000000600067308 */ /* 0x000e220000000800 */
[----:B------:R-:W-:-:S01]  /*c6f0*/  FFMA.FTZ R54, R9, R44, -R10 ;  /* 0x0000002c09367223 */ /* 0x000fc2000001080a */
[----:B------:R-:W-:-:S06]  /*c700*/  FFMA.FTZ R9, R65, R44, -R10 ;  /* 0x0000002c41097223 */ /* 0x000fcc000001080a */
[----:B------:R-:W-:Y:S08]  /*c710*/  MUFU.EX2 R7, R7 ;  /* 0x0000000700077308 */ /* 0x000ff00000000800 */
[----:B------:R-:W1:Y:S08]  /*c720*/  MUFU.EX2 R8, R8 ;  /* 0x0000000800087308 */ /* 0x000e700000000800 */
[----:B------:R-:W2:Y:S01]  /*c730*/  MUFU.EX2 R12, R12 ;  /* 0x0000000c000c7308 */ /* 0x000ea20000000800 */
[----:B------:R-:W-:-:S07]  /*c740*/  FFMA.FTZ R52, R25, R44, -R10 ;  /* 0x0000002c19347223 */ /* 0x000fce000001080a */
[----:B------:R-:W3:Y:S01]  /*c750*/  MUFU.EX2 R11, R11 ;  /* 0x0000000b000b7308 */ /* 0x000ee20000000800 */
[----:B------:R-:W-:-:S07]  /*c760*/  FFMA.FTZ R58, R69, R44, -R10 ;  /* 0x0000002c453a7223 */ /* 0x000fce000001080a */
[----:B------:R-:W4:Y:S01]  /*c770*/  MUFU.EX2 R61, R61 ;  /* 0x0000003d003d7308 */ /* 0x000f220000000800 */
[----:B------:R-:W-:-:S07]  /*c780*/  FFMA.FTZ R62, R49, R44, -R10 ;  /* 0x0000002c313e7223 */ /* 0x000fce000001080a */
[----:B------:R-:W5:Y:S01]  /*c790*/  MUFU.EX2 R54, R54 ;  /* 0x0000003600367308 */ /* 0x000f620000000800 */
[----:B0-----:R-:W-:-:S01]  /*c7a0*/  FADD.FTZ R49, R3, R6 ;  /* 0x0000000603317221 */ /* 0x001fc20000010000 */
[----:B-1----:R-:W-:-:S06]  /*c7b0*/  FADD.FTZ R70, R7, R8 ;  /* 0x0000000807467221 */ /* 0x002fcc0000010000 */
[----:B------:R-:W0:Y:S01]  /*c7c0*/  MUFU.EX2 R13, R13 ;  /* 0x0000000d000d7308 */ /* 0x000e220000000800 */
[----:B------:R-:W-:-:S07]  /*c7d0*/  FFMA.FTZ R65, R29, R44, -R10 ;  /* 0x0000002c1d417223 */ /* 0x000fce000001080a */
[----:B------:R-:W1:Y:S01]  /*c7e0*/  MUFU.EX2 R9, R9 ;  /* 0x0000000900097308 */ /* 0x000e620000000800 */
[----:B------:R-:W1:Y:S01]  /*c7f0*/  S2R R90, SR_TID.X ;  /* 0x00000000005a7919 */ /* 0x000e620000002100 */
[----:B--2---:R-:W-:-:S01]  /*c800*/  FADD.FTZ R72, R12, R49 ;  /* 0x000000310c487221 */ /* 0x004fc20000010000 */
[----:B------:R-:W-:-:S05]  /*c810*/  FFMA.FTZ R49, R55, R44, -R10 ;  /* 0x0000002c37317223 */ /* 0x000fca000001080a */
[----:B------:R-:W2:Y:S01]  /*c820*/  MUFU.EX2 R52, R52 ;  /* 0x0000003400347308 */ /* 0x000ea20000000800 */
[----:B---3--:R-:W-:-:S01]  /*c830*/  FADD.FTZ R55, R11, R70 ;  /* 0x000000460b377221 */ /* 0x008fc20000010000 */
[----:B------:R-:W-:Y:S01]  /*c840*/  FFMA.FTZ R25, R91, R44, -R10 ;  /* 0x0000002c5b197223 */ /* 0x000fe2000001080a */
[----:B----4-:R-:W-:-:S05]  /*c850*/  FADD.FTZ R72, R61, R72 ;  /* 0x000000483d487221 */ /* 0x010fca0000010000 */
[----:B------:R-:W3:Y:S01]  /*c860*/  MUFU.EX2 R58, R58 ;  /* 0x0000003a003a7308 */ /* 0x000ee20000000800 */
[----:B-----5:R-:W-:-:S01]  /*c870*/  FADD.FTZ R70, R54, R55 ;  /* 0x0000003736467221 */ /* 0x020fc20000010000 */
[-CC-:B------:R-:W-:Y:S01]  /*c880*/  FFMA.FTZ R56, R33, R44.reuse, -R10.reuse ;  /* 0x0000002c21387223 */ /* 0x180fe2000001080a */
[----:B------:R-:W-:-:S05]  /*c890*/  FFMA.FTZ R33, R73, R44, -R10 ;  /* 0x0000002c49217223 */ /* 0x000fca000001080a */
[----:B------:R-:W4:Y:S01]  /*c8a0*/  MUFU.EX2 R27, R27 ;  /* 0x0000001b001b7308 */ /* 0x000f220000000800 */
[----:B0-----:R-:W-:-:S01]  /*c8b0*/  FADD.FTZ R69, R13, R72 ;  /* 0x000000480d457221 */ /* 0x001fc20000010000 */
[----:B-1----:R-:W-:-:S06]  /*c8c0*/  FADD.FTZ R73, R9, R70 ;  /* 0x0000004609497221 */ /* 0x002fcc0000010000 */
[----:B------:R-:W0:Y:S01]  /*c8d0*/  MUFU.EX2 R65, R65 ;  /* 0x0000004100417308 */ /* 0x000e220000000800 */
[----:B------:R-:W-:-:S01]  /*c8e0*/  FADD.FTZ R69, R14, R69 ;  /* 0x000000450e457221 */ /* 0x000fc20000010000 */
[----:B--2---:R-:W-:-:S06]  /*c8f0*/  FADD.FTZ R73, R52, R73 ;  /* 0x0000004934497221 */ /* 0x004fcc0000010000 */
[----:B------:R-:W1:Y:S01]  /*c900*/  MUFU.EX2 R25, R25 ;  /* 0x0000001900197308 */ /* 0x000e620000000800 */
[----:B------:R-:W-:-:S01]  /*c910*/  FFMA.FTZ R64, R37, R44, -R10 ;  /* 0x0000002c25407223 */ /* 0x000fc2000001080a */
[----:B------:R-:W-:-:S06]  /*c920*/  FADD.FTZ R72, R24, R69 ;  /* 0x0000004518487221 */ /* 0x000fcc0000010000 */
[----:B------:R-:W2:Y:S01]  /*c930*/  MUFU.EX2 R31, R31 ;  /* 0x0000001f001f7308 */ /* 0x000ea20000000800 */
[----:B---3--:R-:W-:-:S01]  /*c940*/  FADD.FTZ R74, R58, R73 ;  /* 0x000000493a4a7221 */ /* 0x008fc20000010000 */
[----:B------:R-:W-:-:S06]  /*c950*/  FFMA.FTZ R29, R97, R44, -R10 ;  /* 0x0000002c611d7223 */ /* 0x000fcc000001080a */
[----:B------:R-:W3:Y:S01]  /*c960*/  MUFU.EX2 R56, R56 ;  /* 0x0000003800387308 */ /* 0x000ee20000000800 */
[----:B----4-:R-:W-:-:S01]  /*c970*/  FADD.FTZ R69, R27, R72 ;  /* 0x000000481b457221 */ /* 0x010fc20000010000 */
[----:B0-----:R-:W-:-:S06]  /*c980*/  FADD.FTZ R74, R65, R74 ;  /* 0x0000004a414a7221 */ /* 0x001fcc0000010000 */
[----:B------:R-:W0:Y:S01]  /*c990*/  MUFU.EX2 R33, R33 ;  /* 0x0000002100217308 */ /* 0x000e220000000800 */
[----:B------:R-:W-:-:S01]  /*c9a0*/  FFMA.FTZ R60, R41, R44, -R10 ;  /* 0x0000002c293c7223 */ /* 0x000fc2000001080a */
[----:B------:R-:W-:-:S06]  /*c9b0*/  FADD.FTZ R72, R26, R69 ;  /* 0x000000451a487221 */ /* 0x000fcc0000010000 */
[----:B------:R-:W4:Y:S01]  /*c9c0*/  MUFU.EX2 R35, R35 ;  /* 0x0000002300237308 */ /* 0x000f220000000800 */
[----:B-1----:R-:W-:-:S01]  /*c9d0*/  FADD.FTZ R69, R25, R74 ;  /* 0x0000004a19457221 */ /* 0x002fc20000010000 */
[----:B------:R-:W-:-:S06]  /*c9e0*/  FFMA.FTZ R41, R75, R44, -R10 ;  /* 0x0000002c4b297223 */ /* 0x000fcc000001080a */
[----:B------:R-:W1:Y:S01]  /*c9f0*/  MUFU.EX2 R64, R64 ;  /* 0x0000004000407308 */ /* 0x000e620000000800 */
[----:B--2---:R-:W-:-:S01]  /*ca00*/  FADD.FTZ R73, R31, R72 ;  /* 0x000000481f497221 */ /* 0x004fc20000010000 */
[----:B---3--:R-:W-:-:S06]  /*ca10*/  FADD.FTZ R72, R56, R69 ;  /* 0x0000004538487221 */ /* 0x008fcc0000010000 */
[----:B------:R-:W2:Y:S01]  /*ca20*/  MUFU.EX2 R29, R29 ;  /* 0x0000001d001d7308 */ /* 0x000ea20000000800 */
[----:B------:R-:W-:-:S01]  /*ca30*/  FFMA.FTZ R66, R103, R44, -R10 ;  /* 0x0000002c67427223 */ /* 0x000fc2000001080a */
[----:B------:R-:W-:Y:S01]  /*ca40*/  LOP3.LUT R90, R90, 0x7f, RZ, 0xc0, !PT ;  /* 0x0000007f5a5a7812 */ /* 0x000fe200078ec0ff */
[----:B------:R-:W-:-:S05]  /*ca50*/  FADD.FTZ R74, R28, R73 ;  /* 0x000000491c4a7221 */ /* 0x000fca0000010000 */
[----:B------:R-:W3:Y:S01]  /*ca60*/  MUFU.EX2 R39, R39 ;  /* 0x0000002700277308 */ /* 0x000ee20000000800 */
[----:B0-----:R-:W-:-:S01]  /*ca70*/  FADD.FTZ R69, R33, R72 ;  /* 0x0000004821457221 */ /* 0x001fc20000010000 */
[----:B------:R-:W-:-:S06]  /*ca80*/  FFMA.FTZ R37, R105, R44, -R10 ;  /* 0x0000002c69257223 */ /* 0x000fcc000001080a */
[----:B------:R-:W0:Y:S01]  /*ca90*/  MUFU.EX2 R60, R60 ;  /* 0x0000003c003c7308 */ /* 0x000e220000000800 */
[----:B------:R-:W-:Y:S01]  /*caa0*/  ISETP.NE.AND P2, PT, R90, RZ, PT ;  /* 0x000000ff5a00720c */ /* 0x000fe20003f45270 */
[----:B----4-:R-:W-:Y:S01]  /*cab0*/  FADD.FTZ R73, R35, R74 ;  /* 0x0000004a23497221 */ /* 0x010fe20000010000 */
[----:B-1----:R-:W-:-:S05]  /*cac0*/  FADD.FTZ R72, R64, R69 ;  /* 0x0000004540487221 */ /* 0x002fca0000010000 */
[----:B------:R-:W1:Y:S01]  /*cad0*/  MUFU.EX2 R41, R41 ;  /* 0x0000002900297308 */ /* 0x000e620000000800 */
[----:B------:R-:W-:-:S01]  /*cae0*/  FADD.FTZ R74, R30, R73 ;  /* 0x000000491e4a7221 */ /* 0x000fc20000010000 */
[----:B------:R-:W-:-:S06]  /*caf0*/  F2FP.SATFINITE.E4M3.F32.PACK_AB_MERGE_C R148, R61, R12, RZ ;  /* 0x0000000c3d94723e */ /* 0x000fcc00048070ff */
[----:B------:R-:W4:Y:S01]  /*cb00*/  MUFU.EX2 R67, R67 ;  /* 0x0000004300437308 */ /* 0x000f220000000800 */
[----:B--2---:R-:W-:-:S01]  /*cb10*/  FADD.FTZ R61, R29, R72 ;  /* 0x000000481d3d7221 */ /* 0x004fc20000010000 */
[----:B------:R-:W-:-:S06]  /*cb20*/  FFMA.FTZ R68, R77, R44, -R10 ;  /* 0x0000002c4d447223 */ /* 0x000fcc000001080a */
[----:B------:R-:W2:Y:S01]  /*cb30*/  MUFU.EX2 R66, R66 ;  /* 0x0000004200427308 */ /* 0x000ea20000000800 */
[----:B---3--:R-:W-:-:S01]  /*cb40*/  FADD.FTZ R69, R39, R74 ;  /* 0x0000004a27457221 */ /* 0x008fc20000010000 */
[----:B------:R-:W-:-:S06]  /*cb50*/  F2FP.SATFINITE.E4M3.F32.PACK_AB_MERGE_C R150, R27, R24, RZ ;  /* 0x000000181b96723e */ /* 0x000fcc00048070ff */
[----:B------:R-:W3:Y:S01]  /*cb60*/  MUFU.EX2 R34, R34 ;  /* 0x0000002200227308 */ /* 0x000ee20000000800 */
[----:B0-----:R-:W-:-:S01]  /*cb70*/  FADD.FTZ R24, R60, R61 ;  /* 0x0000003d3c187221 */ /* 0x001fc20000010000 */
[----:B------:R-:W-:-:S06]  /*cb80*/  FFMA.FTZ R53, R53, R44, -R10 ;  /* 0x0000002c35357223 */ /* 0x000fcc000001080a */
[----:B------:R-:W0:Y:S01]  /*cb90*/  MUFU.EX2 R37, R37 ;  /* 0x0000002500257308 */ /* 0x000e220000000800 */
[----:B------:R-:W-:Y:S02]  /*cba0*/  @!P2 VIADD R0, R0, 0x19c40 ;  /* 0x00019c400000a836 */ /* 0x000fe40000000000 */
[----:B------:R-:W-:-:S05]  /*cbb0*/  FADD.FTZ R72, R32, R69 ;  /* 0x0000004520487221 */ /* 0x000fca0000010000 */
[----:B------:R-:W5:Y:S01]  /*cbc0*/  MUFU.EX2 R47, R47 ;  /* 0x0000002f002f7308 */ /* 0x000f620000000800 */
[----:B-1----:R-:W-:-:S07]  /*cbd0*/  FADD.FTZ R27, R41, R24 ;  /* 0x00000018291b7221 */ /* 0x002fce0000010000 */
[----:B------:R-:W1:Y:S01]  /*cbe0*/  MUFU.EX2 R62, R62 ;  /* 0x0000003e003e7308 */ /* 0x000e620000000800 */
[C---:B----4-:R-:W-:Y:S01]  /*cbf0*/  F2FP.SATFINITE.E4M3.F32.PACK_AB_MERGE_C R138, R67.reuse, R32, RZ ;  /* 0x00000020438a723e */ /* 0x050fe200048070ff */
[----:B------:R-:W-:Y:S01]  /*cc00*/  FADD.FTZ R67, R67, R72 ;  /* 0x0000004843437221 */ /* 0x000fe20000010000 */
[----:B------:R-:W-:-:S05]  /*cc10*/  F2FP.SATFINITE.E4M3.F32.PACK_AB_MERGE_C R136, R35, R28, RZ ;  /* 0x0000001c2388723e */ /* 0x000fca00048070ff */
[----:B------:R-:W4:Y:S01]  /*cc20*/  MUFU.EX2 R36, R36 ;  /* 0x0000002400247308 */ /* 0x000f220000000800 */
[----:B------:R-:W-:Y:S01]  /*cc30*/  @!P2 PRMT R55, RZ, 0x654, R0 ;  /* 0x00000654ff37a816 */ /* 0x000fe20000000000 */
[----:B--2---:R-:W-:-:S06]  /*cc40*/  FADD.FTZ R28, R66, R27 ;  /* 0x0000001b421c7221 */ /* 0x004fcc0000010000 */
[----:B------:R-:W2:Y:S01]  /*cc50*/  MUFU.EX2 R68, R68 ;  /* 0x0000004400447308 */ /* 0x000ea20000000800 */
[----:B------:R-:W-:-:S01]  /*cc60*/  FFMA.FTZ R59, R59, R44, -R10 ;  /* 0x0000002c3b3b7223 */ /* 0x000fc2000001080a */
[----:B------:R-:W-:-:S06]  /*cc70*/  F2FP.SATFINITE.E4M3.F32.PACK_AB_MERGE_C R149, R54, R11, RZ ;  /* 0x0000000b3695723e */ /* 0x000fcc00048070ff */
[----:B------:R-:W2:Y:S01]  /*cc80*/  MUFU.EX2 R51, R51 ;  /* 0x0000003300337308 */ /* 0x000ea20000000800 */
[----:B---3--:R-:W-:-:S01]  /*cc90*/  FADD.FTZ R32, R34, R67 ;  /* 0x0000004322207221 */ /* 0x008fc20000010000 */
[----:B------:R3:W-:Y:S01]  /*cca0*/  @!P2 SYNCS.ARRIVE.TRANS64.RED.A1T0 RZ, [R55+URZ], RZ ;  /* 0x000000ff37ffa9a7 */ /* 0x0007e2000810043f */
[----:B0-----:R-:W-:-:S05]  /*ccb0*/  FADD.FTZ R11, R37, R28 ;  /* 0x0000001c250b7221 */ /* 0x001fca0000010000 */
[----:B------:R-:W0:Y:S01]  /*ccc0*/  MUFU.EX2 R53, R53 ;  /* 0x0000003500357308 */ /* 0x000e220000000800 */
[----:B---3--:R-:W-:-:S01]  /*ccd0*/  FFMA.FTZ R55, R81, R44, -R10 ;  /* 0x0000002c51377223 */ /* 0x008fc2000001080a */
[----:B-----5:R-:W-:-:S06]  /*cce0*/  FADD.FTZ R27, R47, R32 ;  /* 0x000000202f1b7221 */ /* 0x020fcc0000010000 */
[----:B------:R-:W3:Y:S01]  /*ccf0*/  MUFU.EX2 R38, R38 ;  /* 0x0000002600267308 */ /* 0x000ee20000000800 */
[----:B------:R-:W-:-:S01]  /*cd00*/  FFMA.FTZ R70, R113, R44, -R10 ;  /* 0x0000002c71467223 */ /* 0x000fc2000001080a */
[----:B-1----:R-:W-:-:S06]  /*cd10*/  FADD.FTZ R11, R62, R11 ;  /* 0x0000000b3e0b7221 */ /* 0x002fcc0000010000 */
[----:B------:R-:W1:Y:S01]  /*cd20*/  MUFU.EX2 R49, R49 ;  /* 0x0000003100317308 */ /* 0x000e620000000800 */
[----:B----4-:R-:W-:-:S01]  /*cd30*/  FADD.FTZ R28, R36, R27 ;  /* 0x0000001b241c7221 */ /* 0x010fc20000010000 */
[----:B------:R-:W-:-:S06]  /*cd40*/  F2FP.SATFINITE.E4M3.F32.PACK_AB_MERGE_C R148, R6, R3, R148 ;  /* 0x000000030694723e */ /* 0x000fcc0004807094 */
[----:B------:R-:W4:Y:S01]  /*cd50*/  MUFU.EX2 R89, R89 ;  /* 0x0000005900597308 */ /* 0x000f220000000800 */
[----:B--2---:R-:W-:-:S07]  /*cd60*/  FADD.FTZ R6, R68, R11 ;  /* 0x0000000b44067221 */ /* 0x004fce0000010000 */
[----:B------:R2:W5:Y:S01]  /*cd70*/  MUFU.EX2 R0, R59 ;  /* 0x0000003b00007308 */ /* 0x0005620000000800 */
[----:B------:R-:W-:Y:S01]  /*cd80*/  F2FP.SATFINITE.E4M3.F32.PACK_AB_MERGE_C R140, R51, R36, RZ ;  /* 0x00000024338c723e */ /* 0x000fe200048070ff */
[----:B------:R-:W-:Y:S01]  /*cd90*/  FFMA.FTZ R111, R111, R44, -R10 ;  /* 0x0000002c6f6f7223 */ /* 0x000fe2000001080a */
[----:B------:R-:W-:-:S05]  /*cda0*/  FADD.FTZ R51, R51, R28 ;  /* 0x0000001c33337221 */ /* 0x000fca0000010000 */
[----:B------:R-:W-:Y:S01]  /*cdb0*/  MUFU.EX2 R40, R40 ;  /* 0x0000002800287308 */ /* 0x000fe20000000800 */
[----:B0-----:R-:W-:-:S07]  /*cdc0*/  FADD.FTZ R6, R53, R6 ;  /* 0x0000000635067221 */ /* 0x001fce0000010000 */
[----:B------:R-:W0:Y:S01]  /*cdd0*/  MUFU.EX2 R93, R93 ;  /* 0x0000005d005d7308 */ /* 0x000e220000000800 */
[----:B--2---:R-:W-:-:S07]  /*cde0*/  FFMA.FTZ R59, R43, R44, -R10 ;  /* 0x0000002c2b3b7223 */ /* 0x004fce000001080a */
[----:B------:R-:W2:Y:S01]  /*cdf0*/  MUFU.EX2 R55, R55 ;  /* 0x0000003700377308 */ /* 0x000ea20000000800 */
[----:B------:R-:W-:Y:S01]  /*ce00*/  F2FP.SATFINITE.E4M3.F32.PACK_AB_MERGE_C R150, R14, R13, R150 ;  /* 0x0000000d0e96723e */ /* 0x000fe20004807096 */
[----:B------:R-:W-:Y:S01]  /*ce10*/  FFMA.FTZ R85, R85, R44, -R10 ;  /* 0x0000002c55557223 */ /* 0x000fe2000001080a */
[----:B---3--:R-:W-:-:S05]  /*ce20*/  FADD.FTZ R14, R38, R51 ;  /* 0x00000033260e7221 */ /* 0x008fca0000010000 */
[----:B------:R-:W3:Y:S01]  /*ce30*/  MUFU.EX2 R70, R70 ;  /* 0x0000004600467308 */ /* 0x000ee20000000800 */
[----:B-1----:R-:W-:-:S01]  /*ce40*/  FADD.FTZ R3, R49, R6 ;  /* 0x0000000631037221 */ /* 0x002fc20000010000 */
[----:B------:R-:W-:Y:S01]  /*ce50*/  FFMA.FTZ R63, R63, R44, -R10 ;  /* 0x0000002c3f3f7223 */ /* 0x000fe2000001080a */
[----:B----4-:R-:W-:-:S05]  /*ce60*/  FADD.FTZ R11, R89, R14 ;  /* 0x0000000e590b7221 */ /* 0x010fca0000010000 */
[----:B------:R-:W-:Y:S01]  /*ce70*/  MUFU.EX2 R46, R46 ;  /* 0x0000002e002e7308 */ /* 0x000fe20000000800 */
[----:B-----5:R-:W-:-:S07]  /*ce80*/  FADD.FTZ R14, R0, R3 ;  /* 0x00000003000e7221 */ /* 0x020fce0000010000 */
[----:B------:R-:W1:Y:S08]  /*ce90*/  MUFU.EX2 R99, R99 ;  /* 0x0000006300637308 */ /* 0x000e700000000800 */
[----:B------:R-:W4:Y:S08]  /*cea0*/  MUFU.EX2 R42, R42 ;  /* 0x0000002a002a7308 */ /* 0x000f300000000800 */
[----:B------:R-:W5:Y:S01]  /*ceb0*/  MUFU.EX2 R43, R111 ;  /* 0x0000006f002b7308 */ /* 0x000f620000000800 */
[----:B0-----:R-:W-:Y:S01]  /*cec0*/  F2FP.SATFINITE.E4M3.F32.PACK_AB_MERGE_C R142, R93, R40, RZ ;  /* 0x000000285d8e723e */ /* 0x001fe200048070ff */
[----:B------:R-:W-:-:S06]  /*ced0*/  FADD.FTZ R40, R40, R11 ;  /* 0x0000000b28287221 */ /* 0x000fcc0000010000 */
[----:B------:R-:W0:Y:S01]  /*cee0*/  MUFU.EX2 R95, R95 ;  /* 0x0000005f005f7308 */ /* 0x000e220000000800 */
[----:B--2---:R-:W-:-:S01]  /*cef0*/  FADD.FTZ R3, R55, R14 ;  /* 0x0000000e37037221 */ /* 0x004fc20000010000 */
[----:B------:R-:W-:-:S06]  /*cf00*/  FFMA.FTZ R71, R71, R44, -R10 ;  /* 0x0000002c47477223 */ /* 0x000fcc000001080a */
[----:B------:R-:W2:Y:S01]  /*cf10*/  MUFU.EX2 R12, R85 ;  /* 0x00000055000c7308 */ /* 0x000ea20000000800 */
[C---:B---3--:R-:W-:Y:S01]  /*cf20*/  F2FP.SATFINITE.E4M3.F32.PACK_AB_MERGE_C R55, R70.reuse, R55, RZ ;  /* 0x000000374637723e */ /* 0x048fe200048070ff */
[----:B------:R-:W-:Y:S01]  /*cf30*/  FADD.FTZ R93, R93, R40 ;  /* 0x000000285d5d7221 */ /* 0x000fe20000010000 */
[----:B------:R-:W-:-:S05]  /*cf40*/  FADD.FTZ R70, R70, R3 ;  /* 0x0000000346467221 */ /* 0x000fca0000010000 */
[----:B------:R-:W3:Y:S01]  /*cf50*/  MUFU.EX2 R24, R63 ;  /* 0x0000003f00187308 */ /* 0x000ee20000000800 */
[----:B------:R-:W-:-:S01]  /*cf60*/  FFMA.FTZ R79, R79, R44, -R10 ;  /* 0x0000002c4f4f7223 */ /* 0x000fc2000001080a */
[----:B-1----:R-:W-:Y:S01]  /*cf70*/  F2FP.SATFINITE.E4M3.F32.PACK_AB_MERGE_C R144, R99, R46, RZ ;  /* 0x0000002e6390723e */ /* 0x002fe200048070ff */
[----:B------:R-:W-:-:S05]  /*cf80*/  FFMA.FTZ R83, R83, R44, -R10 ;  /* 0x0000002c53537223 */ /* 0x000fca000001080a */
[----:B------:R-:W1:Y:S01]  /*cf90*/  MUFU.EX2 R59, R59 ;  /* 0x0000003b003b7308 */ /* 0x000e620000000800 */
[----:B----4-:R-:W-:-:S01]  /*cfa0*/  FADD.FTZ R14, R42, R93 ;  /* 0x0000005d2a0e7221 */ /* 0x010fc20000010000 */
[----:B-----5:R-:W-:Y:S01]  /*cfb0*/  FADD.FTZ R3, R43, R70 ;  /* 0x000000462b037221 */ /* 0x020fe20000010000 */
[----:B------:R-:W-:-:S05]  /*cfc0*/  FFMA.FTZ R10, R87, R44, -R10 ;  /* 0x0000002c570a7223 */ /* 0x000fca000001080a */
[----:B------:R-:W-:Y:S01]  /*cfd0*/  MUFU.EX2 R50, R50 ;  /* 0x0000003200327308 */ /* 0x000fe20000000800 */
[C---:B0-----:R-:W-:Y:S01]  /*cfe0*/  F2FP.SATFINITE.E4M3.F32.PACK_AB_MERGE_C R144, R95.reuse, R42, R144 ;  /* 0x0000002a5f90723e */ /* 0x041fe20004807090 */
[----:B------:R-:W-:-:S06]  /*cff0*/  FADD.FTZ R95, R95, R14 ;  /* 0x0000000e5f5f7221 */ /* 0x000fcc0000010000 */
[----:B------:R-:W0:Y:S01]  /*d000*/  MUFU.EX2 R57, R57 ;  /* 0x0000003900397308 */ /* 0x000e220000000800 */
[----:B--2---:R-:W-:-:S07]  /*d010*/  FADD.FTZ R3, R12, R3 ;  /* 0x000000030c037221 */ /* 0x004fce0000010000 */
[----:B------:R-:W2:Y:S08]  /*d020*/  MUFU.EX2 R48, R48 ;  /* 0x0000003000307308 */ /* 0x000eb00000000800 */
[----:B------:R-:W4:Y:S01]  /*d030*/  MUFU.EX2 R71, R71 ;  /* 0x0000004700477308 */ /* 0x000f220000000800 */
[----:B------:R-:W-:Y:S01]  /*d040*/  F2FP.SATFINITE.E4M3.F32.PACK_AB_MERGE_C R149, R8, R7, R149 ;  /* 0x000000070895723e */ /* 0x000fe20004807095 */
[----:B------:R-:W-:-:S06]  /*d050*/  FADD.FTZ R46, R46, R95 ;  /* 0x0000005f2e2e7221 */ /* 0x000fcc0000010000 */
[----:B------:R-:W5:Y:S01]  /*d060*/  MUFU.EX2 R101, R127 ;  /* 0x0000007f00657308 */ /* 0x000f620000000800 */
[----:B---3--:R-:W-:-:S07]  /*d070*/  FADD.FTZ R8, R24, R3 ;  /* 0x0000000318087221 */ /* 0x008fce0000010000 */
[----:B------:R-:W3:Y:S01]  /*d080*/  MUFU.EX2 R6, R79 ;  /* 0x0000004f00067308 */ /* 0x000ee20000000800 */
[----:B------:R-:W-:-:S01]  /*d090*/  FADD.FTZ R99, R99, R46 ;  /* 0x0000002e63637221 */ /* 0x000fc20000010000 */
[----:B-1----:R-:W-:-:S06]  /*d0a0*/  FADD.FTZ R8, R59, R8 ;  /* 0x000000083b087221 */ /* 0x002fcc0000010000 */
[----:B------:R-:W1:Y:S01]  /*d0b0*/  MUFU.EX2 R83, R83 ;  /* 0x0000005300537308 */ /* 0x000e620000000800 */
[----:B------:R-:W-:-:S07]  /*d0c0*/  ISETP.GE.AND P1, PT, R88, 0x81, PT ;  /* 0x000000815800780c */ /* 0x000fce0003f26270 */
[----:B------:R-:W1:Y:S01]  /*d0d0*/  MUFU.EX2 R10, R10 ;  /* 0x0000000a000a7308 */ /* 0x000e620000000800 */
[----:B0-----:R-:W-:Y:S01]  /*d0e0*/  F2FP.SATFINITE.E4M3.F32.PACK_AB_MERGE_C R7, R57, R50, RZ ;  /* 0x000000323907723e */ /* 0x001fe200048070ff */
[----:B--2---:R-:W-:Y:S01]  /*d0f0*/  FADD.FTZ R14, R48, R99 ;  /* 0x00000063300e7221 */ /* 0x004fe20000010000 */
[----:B----4-:R-:W-:-:S01]  /*d100*/  FADD.FTZ R3, R71, R8 ;  /* 0x0000000847037221 */ /* 0x010fc20000010000 */
[----:B------:R-:W-:Y:S02]  /*d110*/  F2FP.SATFINITE.E4M3.F32.PACK_AB_MERGE_C R143, R0, R49, R55 ;  /* 0x00000031008f723e */ /* 0x000fe40004807037 */
[C---:B-----5:R-:W-:Y:S01]  /*d120*/  F2FP.SATFINITE.E4M3.F32.PACK_AB_MERGE_C R146, R101.reuse, R48, R7 ;  /* 0x000000306592723e */ /* 0x060fe20004807007 */
[----:B------:R-:W-:Y:S01]  /*d130*/  FADD.FTZ R101, R101, R14 ;  /* 0x0000000e65657221 */ /* 0x000fe20000010000 */
[----:B---3--:R-:W-:-:S01]  /*d140*/  FADD.FTZ R0, R6, R3 ;  /* 0x0000000306007221 */ /* 0x008fc20000010000 */
[----:B------:R-:W-:Y:S01]  /*d150*/  IMAD.MOV.U32 R135, RZ, RZ, RZ ;  /* 0x000000ffff877224 */ /* 0x000fe200078e00ff */
[----:B------:R-:W-:Y:S01]  /*d160*/  F2FP.SATFINITE.E4M3.F32.PACK_AB_MERGE_C R151, R65, R58, RZ ;  /* 0x0000003a4197723e */ /* 0x000fe200048070ff */
[----:B------:R-:W-:Y:S01]  /*d170*/  FADD.FTZ R50, R50, R101 ;  /* 0x0000006532327221 */ /* 0x000fe20000010000 */
[----:B------:R-:W-:Y:S01]  /*d180*/  F2FP.SATFINITE.E4M3.F32.PACK_AB_MERGE_C R137, R64, R33, RZ ;  /* 0x000000214089723e */ /* 0x000fe200048070ff */
[----:B-1----:R-:W-:Y:S01]  /*d190*/  FADD.FTZ R3, R83, R0 ;  /* 0x0000000053037221 */ /* 0x002fe20000010000 */
[----:B------:R-:W-:Y:S01]  /*d1a0*/  F2FP.SATFINITE.E4M3.F32.PACK_AB_MERGE_C R139, R66, R41, RZ ;  /* 0x00000029428b723e */ /* 0x000fe200048070ff */
[----:B------:R-:W-:Y:S01]  /*d1b0*/  BSSY B0, `(.L_x_375) ;  /* 0x00002ad000007945 */ /* 0x000fe20003800000 */
[----:B------:R-:W-:-:S02]  /*d1c0*/  F2FP.SATFINITE.E4M3.F32.PACK_AB_MERGE_C R68, R53, R68, RZ ;  /* 0x000000443544723e */ /* 0x000fc400048070ff */
[----:B------:R-:W-:Y:S02]  /*d1d0*/  F2FP.SATFINITE.E4M3.F32.PACK_AB_MERGE_C R24, R59, R24, RZ ;  /* 0x000000183b18723e */ /* 0x000fe400048070ff */
[C---:B------:R-:W-:Y:S01]  /*d1e0*/  F2FP.SATFINITE.E4M3.F32.PACK_AB_MERGE_C R7, R10.reuse, R83, RZ ;  /* 0x000000530a07723e */ /* 0x040fe200048070ff */
[----:B------:R-:W-:Y:S01]  /*d1f0*/  FADD.FTZ R0, R57, R50 ;  /* 0x0000003239007221 */ /* 0x000fe20000010000 */
[----:B------:R-:W-:Y:S01]  /*d200*/  F2FP.SATFINITE.E4M3.F32.PACK_AB_MERGE_C R142, R89, R38, R142 ;  /* 0x00000026598e723e */ /* 0x000fe2000480708e */
[----:B------:R-:W-:Y:S01]  /*d210*/  FADD.FTZ R3, R10, R3 ;  /* 0x000000030a037221 */ /* 0x000fe20000010000 */
[----:B------:R-:W-:Y:S01]  /*d220*/  F2FP.SATFINITE.E4M3.F32.PACK_AB_MERGE_C R136, R31, R26, R136 ;  /* 0x0000001a1f88723e */ /* 0x000fe20004807088 */
[--C-:B------:R-:W-:Y:S01]  /*d230*/  IMAD.MOV.U32 R134, RZ, RZ, R135.reuse ;  /* 0x000000ffff867224 */ /* 0x100fe200078e0087 */
[----:B------:R-:W-:Y:S01]  /*d240*/  F2FP.SATFINITE.E4M3.F32.PACK_AB_MERGE_C R138, R39, R30, R138 ;  /* 0x0000001e278a723e */ /* 0x000fe2000480708a */
[--C-:B------:R-:W-:Y:S01]  /*d250*/  IMAD.MOV.U32 R133, RZ, RZ, R135.reuse ;  /* 0x000000ffff857224 */ /* 0x100fe200078e0087 */
[----:B------:R-:W-:Y:S01]  /*d260*/  F2FP.SATFINITE.E4M3.F32.PACK_AB_MERGE_C R140, R47, R34, R140 ;  /* 0x000000222f8c723e */ /* 0x000fe2000480708c */
[----:B------:R-:W-:Y:S01]  /*d270*/  IMAD.MOV.U32 R132, RZ, RZ, R135 ;  /* 0x000000ffff847224 */ /* 0x000fe200078e0087 */
[----:B------:R-:W-:Y:S01]  /*d280*/  F2FP.SATFINITE.E4M3.F32.PACK_AB_MERGE_C R151, R52, R9, R151 ;  /* 0x000000093497723e */ /* 0x000fe20004807097 */
[----:B------:R-:W-:Y:S01]  /*d290*/  IMAD.MOV.U32 R131, RZ, RZ, R135 ;  /* 0x000000ffff837224 */ /* 0x000fe200078e0087 */
[----:B------:R-:W-:Y:S01]  /*d2a0*/  F2FP.SATFINITE.E4M3.F32.PACK_AB_MERGE_C R137, R56, R25, R137 ;  /* 0x000000193889723e */ /* 0x000fe20004807089 */
[----:B------:R-:W-:Y:S01]  /*d2b0*/  IMAD.MOV.U32 R130, RZ, RZ, R135 ;  /* 0x000000ffff827224 */ /* 0x000fe200078e0087 */
[----:B------:R-:W-:Y:S01]  /*d2c0*/  F2FP.SATFINITE.E4M3.F32.PACK_AB_MERGE_C R139, R60, R29, R139 ;  /* 0x0000001d3c8b723e */ /* 0x000fe2000480708b */
[--C-:B------:R-:W-:Y:S01]  /*d2d0*/  IMAD.MOV.U32 R129, RZ, RZ, R135.reuse ;  /* 0x000000ffff817224 */ /* 0x100fe200078e0087 */
[----:B------:R-:W-:Y:S01]  /*d2e0*/  F2FP.SATFINITE.E4M3.F32.PACK_AB_MERGE_C R141, R62, R37, R68 ;  /* 0x000000253e8d723e */ /* 0x000fe20004807044 */
[--C-:B------:R-:W-:Y:S01]  /*d2f0*/  IMAD.MOV.U32 R128, RZ, RZ, R135.reuse ;  /* 0x000000ffff807224 */ /* 0x100fe200078e0087 */
[----:B------:R-:W-:Y:S01]  /*d300*/  F2FP.SATFINITE.E4M3.F32.PACK_AB_MERGE_C R145, R12, R43, R24 ;  /* 0x0000002b0c91723e */ /* 0x000fe20004807018 */
[----:B------:R-:W-:Y:S01]  /*d310*/  IMAD.MOV.U32 R127, RZ, RZ, R135 ;  /* 0x000000ffff7f7224 */ /* 0x000fe200078e0087 */
[----:B------:R-:W-:Y:S01]  /*d320*/  F2FP.SATFINITE.E4M3.F32.PACK_AB_MERGE_C R147, R6, R71, R7 ;  /* 0x000000470693723e */ /* 0x000fe20004807007 */
[--C-:B------:R-:W-:Y:S01]  /*d330*/  IMAD.MOV.U32 R125, RZ, RZ, R135.reuse ;  /* 0x000000ffff7d7224 */ /* 0x100fe200078e0087 */
[-C--:B------:R-:W-:Y:S01]  /*d340*/  MOV R126, R135.reuse ;  /* 0x00000087007e7202 */ /* 0x080fe20000000f00 */
        /* <DEDUP_REMOVED lines=36> */
[----:B------:R-:W-:Y:S01]  /*d590*/  IMAD.MOV.U32 R88, RZ, RZ, R135 ;  /* 0x000000ffff587224 */ /* 0x000fe200078e0087 */
[----:B------:R-:W-:Y:S06]  /*d5a0*/  @!P1 BRA `(.L_x_376) ;  /* 0x0000002400b49947 */ /* 0x000fec0003800000 */
[----:B------:R-:W2:Y:S01]  /*d5b0*/  LDL.LU R80, [R1+0x44] ;  /* 0x0000440001507983 */ /* 0x000ea20000300800 */
[----:B------:R-:W-:Y:S01]  /*d5c0*/  IMAD.MOV.U32 R11, RZ, RZ, R76 ;  /* 0x000000ffff0b7224 */ /* 0x000fe200078e004c */
[----:B------:R-:W-:Y:S01]  /*d5d0*/  CS2R R134, SRZ ;  /* 0x0000000000867805 */ /* 0x000fe2000001ff00 */
[----:B------:R-:W-:Y:S01]  /*d5e0*/  IMAD.MOV.U32 R12, RZ, RZ, R45 ;  /* 0x000000ffff0c7224 */ /* 0x000fe200078e002d */
[----:B------:R-:W-:Y:S01]  /*d5f0*/  CS2R R132, SRZ ;  /* 0x0000000000847805 */ /* 0x000fe2000001ff00 */
[----:B------:R-:W-:Y:S01]  /*d600*/  IMAD.MOV.U32 R7, RZ, RZ, R157 ;  /* 0x000000ffff077224 */ /* 0x000fe200078e009d */
[----:B------:R-:W-:Y:S01]  /*d610*/  CS2R R130, SRZ ;  /* 0x0000000000827805 */ /* 0x000fe2000001ff00 */
[----:B------:R-:W-:Y:S01]  /*d620*/  IMAD.MOV.U32 R6, RZ, RZ, R154 ;  /* 0x000000ffff067224 */ /* 0x000fe200078e009a */
        /* <DEDUP_REMOVED lines=21> */
[----:B--2---:R-:W-:-:S07]  /*d780*/  VIADD R10, R80, 0xfffffffe ;  /* 0xfffffffe500a7836 */ /* 0x004fce0000000000 */
.L_x_388:
[----:B------:R-:W-:-:S04]  /*d790*/  ISETP.NE.AND P1, PT, R6, 0x1, PT ;  /* 0x000000010600780c */ /* 0x000fc80003f25270 */
[----:B------:R-:W-:-:S04]  /*d7a0*/  SEL R8, RZ, 0x1, P1 ;  /* 0x00000001ff087807 */ /* 0x000fc80000800000 */
[----:B------:R-:W-:Y:S01]  /*d7b0*/  LOP3.LUT R157, R7, R8, RZ, 0x3c, !PT ;  /* 0x00000008079d7212 */ /* 0x000fe200078e3cff */
[----:B0-----:R-:W-:Y:S06]  /*d7c0*/  @!P0 BRA `(.L_x_377) ;  /* 0x0000000000048947 */ /* 0x001fec0003800000 */
[----:B------:R-:W-:Y:S01]  /*d7d0*/  BPT.TRAP 0x1 ;  /* 0x000000040000795c */ /* 0x000fe20000300000 */
.L_x_377:
[----:B------:R-:W-:Y:S01]  /*d7e0*/  VIADD R154, R6, 0x1 ;  /* 0x00000001069a7836 */ /* 0x000fe20000000000 */
[----:B------:R-:W-:-:S04]  /*d7f0*/  SHF.L.U32 R8, R157, 0x1f, RZ ;  /* 0x0000001f9d087819 */ /* 0x000fc800000006ff */
[----:B------:R-:W-:-:S04]  /*d800*/  ISETP.NE.AND P1, PT, R154, 0x2, PT ;  /* 0x000000029a00780c */ /* 0x000fc80003f25270 */
[----:B------:R-:W-:-:S05]  /*d810*/  SEL R154, R154, RZ, P1 ;  /* 0x000000ff9a9a7207 */ /* 0x000fca0000800000 */
[----:B------:R-:W-:-:S04]  /*d820*/  IMAD R13, R154, 0x8, R18 ;  /* 0x000000089a0d7824 */ /* 0x000fc800078e0212 */
[----:B------:R0:W1:Y:S01]  /*d830*/  SYNCS.PHASECHK.TRANS64.TRYWAIT P1, [R13+URZ+0x19c30], R8 ;  /* 0x019c30080d0075a7 */ /* 0x000062000802017f */
[----:B------:R-:W-:Y:S05]  /*d840*/  @!P0 BRA `(.L_x_378) ;  /* 0x0000000000048947 */ /* 0x000fea0003800000 */
[----:B------:R-:W-:Y:S01]  /*d850*/  BPT.TRAP 0x1 ;  /* 0x000000040000795c */ /* 0x000fe20000300000 */
.L_x_378:
[----:B------:R-:W-:Y:S01]  /*d860*/  BSSY B1, `(.L_x_379) ;  /* 0x0000006000017945 */ /* 0x000fe20003800000 */
[----:B------:R-:W-:Y:S02]  /*d870*/  IMAD R24, R154, 0x300, R15 ;  /* 0x000003009a187824 */ /* 0x000fe400078e020f */
[----:B------:R-:W-:Y:S01]  /*d880*/  IMAD.MOV.U32 R25, RZ, RZ, -0x3ffffff0 ;  /* 0xc0000010ff197424 */ /* 0x000fe200078e00ff */
[----:B-1----:R-:W-:Y:S06]  /*d890*/  @P1 BRA `(.L_x_380) ;  /* 0x0000000000081947 */ /* 0x002fec0003800000 */
[----:B------:R-:W1:Y:S02]  /*d8a0*/  SYNCS.PHASECHK.TRANS64.TRYWAIT P1, [R13+URZ+0x19c30], R8 ;  /* 0x019c30080d0075a7 */ /* 0x000e64000802017f */
[----:B-1----:R-:W-:Y:S05]  /*d8b0*/  @!P1 BRA `(.L_x_381) ;  /* 0x000000b000ec9947 */ /* 0x002fea0003800000 */
.L_x_380:
[----:B------:R-:W-:Y:S05]  /*d8c0*/  BSYNC B1 ;  /* 0x0000000000017941 */ /* 0x000fea0003800000 */
.L_x_379:
[C---:B01----:R-:W-:Y:S01]  /*d8d0*/  VIADD R8, R24.reuse, 0x100 ;  /* 0x0000010018087836 */ /* 0x043fe20000000000 */
[----:B------:R-:W-:Y:S01]  /*d8e0*/  R2UR UR6, R24 ;  /* 0x00000000180672ca */ /* 0x000fe200000e0000 */
[----:B------:R-:W-:Y:S01]  /*d8f0*/  IMAD.MOV.U32 R9, RZ, RZ, -0x3ffffff0 ;  /* 0xc0000010ff097424 */ /* 0x000fe200078e00ff */
[----:B------:R-:W-:Y:S02]  /*d900*/  R2UR UR7, R25 ;  /* 0x00000000190772ca */ /* 0x000fe400000e0000 */
[----:B------:R-:W-:Y:S02]  /*d910*/  R2UR UR10, R8 ;  /* 0x00000000080a72ca */ /* 0x000fe400000e0000 */
[----:B------:R-:W-:Y:S02]  /*d920*/  R2UR UR11, R9 ;  /* 0x00000000090b72ca */ /* 0x000fe400000e0000 */
[----:B------:R-:W2:Y:S01]  /*d930*/  LDL.64 R8, [R1+0x8] ;  /* 0x0000080001087983 */ /* 0x000ea20000100a00 */
[----:B------:R-:W-:Y:S01]  /*d940*/  R2UR UR4, R4 ;  /* 0x00000000040472ca */ /* 0x000fe200000e0000 */
[----:B------:R-:W-:Y:S01]  /*d950*/  IMAD.MOV.U32 R25, RZ, RZ, -0x3ffffff0 ;  /* 0xc0000010ff197424 */ /* 0x000fe200078e00ff */
[----:B------:R-:W-:-:S02]  /*d960*/  R2UR UR5, R5 ;  /* 0x00000000050572ca */ /* 0x000fc400000e0000 */
[----:B------:R-:W-:Y:S02]  /*d970*/  IADD3 R24, R24, 0x200, RZ ;  /* 0x0000020018187810 */ /* 0x000fe40007ffe0ff */
[----:B------:R-:W-:Y:S02]  /*d980*/  R2UR UR15, R25 ;  /* 0x00000000190f72ca */ /* 0x000fe400000e0000 */
[----:B------:R-:W-:Y:S02]  /*d990*/  R2UR UR14, R24 ;  /* 0x00000000180e72ca */ /* 0x000fe400000e0000 */
[----:B------:R-:W-:-:S06]  /*d9a0*/  WARPGROUP.ARRIVE ;  /* 0x00000000000079c5 */ /* 0x000fcc0000000000 */
[----:B------:R-:W-:Y:S01]  /*d9b0*/  QGMMA.64x128x32.F32.E4M3.E4M3 R24, gdesc[UR4], RZ, !UPT, gsb0 ;  /* 0x01e00000041879f3 */ /* 0x000fe2000c0008ff */
[----:B------:R-:W-:Y:S02]  /*d9c0*/  R2UR UR12, R20 ;  /* 0x00000000140c72ca */ /* 0x000fe400000e0000 */
[----:B------:R-:W-:Y:S01]  /*d9d0*/  R2UR UR13, R21 ;  /* 0x00000000150d72ca */ /* 0x000fe200000e0000 */
[----:B------:R-:W-:Y:S02]  /*d9e0*/  WARPGROUP.DEPBAR.LE gsb0, 0x0 ;  /* 0x00008000000079c5 */ /* 0x000fe40000010000 */
[----:B------:R-:W-:Y:S01]  /*d9f0*/  WARPGROUP.ARRIVE ;  /* 0x00000000000079c5 */ /* 0x000fe20000000000 */
[----:B--2---:R-:W-:Y:S02]  /*da00*/  R2UR UR8, R8 ;  /* 0x00000000080872ca */ /* 0x004fe400000e0000 */
[----:B------:R-:W-:-:S13]  /*da10*/  R2UR UR9, R9 ;  /* 0x00000000090972ca */ /* 0x000fda00000e0000 */
[----:B------:R-:W-:Y:S03]  /*da20*/  QGMMA.64x128x32.F32.E4M3.E4M3 R24, gdesc[UR8], R24, gsb0 ;  /* 0x01e00000081879f3 */ /* 0x000fe60008000818 */
[----:B------:R-:W-:Y:S02]  /*da30*/  WARPGROUP.DEPBAR.LE gsb0, 0x0 ;  /* 0x00008000000079c5 */ /* 0x000fe40000010000 */
[----:B------:R-:W-:-:S07]  /*da40*/  WARPGROUP.ARRIVE ;  /* 0x00000000000079c5 */ /* 0x000fce0000000000 */
[----:B------:R-:W-:Y:S03]  /*da50*/  QGMMA.64x128x32.F32.E4M3.E4M3 R24, gdesc[UR12], R24, gsb0 ;  /* 0x01e000000c1879f3 */ /* 0x000fe60008000818 */
[----:B------:R-:W-:Y:S02]  /*da60*/  WARPGROUP.DEPBAR.LE gsb0, 0x0 ;  /* 0x00008000000079c5 */ /* 0x000fe40000010000 */
[----:B------:R-:W-:Y:S05]  /*da70*/  @!P0 BRA `(.L_x_382) ;  /* 0x0000000000048947 */ /* 0x000fea0003800000 */
[----:B------:R-:W-:Y:S01]  /*da80*/  BPT.TRAP 0x1 ;  /* 0x000000040000795c */ /* 0x000fe20000300000 */
.L_x_382:
[----:B------:R-:W-:Y:S01]  /*da90*/  SHF.L.U32 R7, R7, 0x1f, RZ ;  /* 0x0000001f07077819 */ /* 0x000fe200000006ff */
[----:B------:R-:W-:-:S04]  /*daa0*/  IMAD R14, R6, 0x8, R18 ;  /* 0x00000008060e7824 */ /* 0x000fc800078e0212 */
[----:B------:R0:W1:Y:S01]  /*dab0*/  SYNCS.PHASECHK.TRANS64.TRYWAIT P1, [R14+URZ+0x19c50], R7 ;  /* 0x019c50070e0075a7 */ /* 0x000062000802017f */
[----:B------:R-:W-:Y:S05]  /*dac0*/  @!P0 BRA `(.L_x_383) ;  /* 0x0000000000048947 */ /* 0x000fea0003800000 */
[----:B------:R-:W-:Y:S01]  /*dad0*/  BPT.TRAP 0x1 ;  /* 0x000000040000795c */ /* 0x000fe20000300000 */
.L_x_383:
[----:B------:R-:W-:Y:S04]  /*dae0*/  BSSY B1, `(.L_x_384) ;  /* 0x0000004000017945 */ /* 0x000fe80003800000 */
[----:B-1----:R-:W-:Y:S05]  /*daf0*/  @P1 BRA `(.L_x_385) ;  /* 0x0000000000081947 */ /* 0x002fea0003800000 */
[----:B------:R-:W1:Y:S02]  /*db00*/  SYNCS.PHASECHK.TRANS64.TRYWAIT P1, [R14+URZ+0x19c50], R7 ;  /* 0x019c50070e0075a7 */ /* 0x000e64000802017f */
[----:B-1----:R-:W-:Y:S05]  /*db10*/  @!P1 BRA `(.L_x_386) ;  /* 0x000000b000689947 */ /* 0x002fea0003800000 */
.L_x_385:
[----:B------:R-:W-:Y:S05]  /*db20*/  BSYNC B1 ;  /* 0x0000000000017941 */ /* 0x000fea0003800000 */
.L_x_384:
[----:B01----:R-:W-:Y:S01]  /*db30*/  VIADD R7, R18, 0x3000 ;  /* 0x0000300012077836 */ /* 0x003fe20000000000 */
[----:B------:R-:W-:Y:S01]  /*db40*/  WARPGROUP.ARRIVE ;  /* 0x00000000000079c5 */ /* 0x000fe20000000000 */
[----:B------:R-:W-:Y:S02]  /*db50*/  IMAD.MOV.U32 R9, RZ, RZ, 0x40000040 ;  /* 0x40000040ff097424 */ /* 0x000fe400078e00ff */
[C---:B------:R-:W-:Y:S01]  /*db60*/  FMUL.FTZ R77, R2.reuse, R77 ;  /* 0x0000004d024d7220 */ /* 0x040fe20000410000 */
[C---:B------:R-:W-:Y:S01]  /*db70*/  FMUL.FTZ R78, R2.reuse, R78 ;  /* 0x0000004e024e7220 */ /* 0x040fe20000410000 */
[----:B------:R-:W-:Y:S01]  /*db80*/  SHF.R.U32.HI R7, RZ, 0x4, R7 ;  /* 0x00000004ff077819 */ /* 0x000fe20000011607 */
[C---:B------:R-:W-:Y:S01]  /*db90*/  FMUL.FTZ R79, R2.reuse, R79 ;  /* 0x0000004f024f7220 */ /* 0x040fe20000410000 */
[C---:B------:R-:W-:Y:S01]  /*dba0*/  FMUL.FTZ R80, R2.reuse, R80 ;  /* 0x0000005002507220 */ /* 0x040fe20000410000 */
[C---:B------:R-:W-:Y:S01]  /*dbb0*/  FMUL.FTZ R81, R2.reuse, R81 ;  /* 0x0000005102517220 */ /* 0x040fe20000410000 */
[----:B------:R-:W-:Y:S01]  /*dbc0*/  LOP3.LUT R7, R7, 0x3fff, RZ, 0xc0, !PT ;  /* 0x00003fff07077812 */ /* 0x000fe200078ec0ff */
[----:B------:R-:W-:Y:S01]  /*dbd0*/  MUFU.TANH R77, R77 ;  /* 0x0000004d004d7308 */ /* 0x000fe20000002400 */
[C---:B------:R-:W-:Y:S01]  /*dbe0*/  FMUL.FTZ R82, R2.reuse, R82 ;  /* 0x0000005202527220 */ /* 0x040fe20000410000 */
[C---:B------:R-:W-:Y:S01]  /*dbf0*/  FMUL.FTZ R83, R2.reuse, R83 ;  /* 0x0000005302537220 */ /* 0x040fe20000410000 */
[----:B------:R-:W-:Y:S01]  /*dc00*/  LOP3.LUT R7, R7, 0x10000, RZ, 0xfc, !PT ;  /* 0x0001000007077812 */ /* 0x000fe200078efcff */
[C---:B------:R-:W-:Y:S01]  /*dc10*/  FMUL.FTZ R84, R2.reuse, R84 ;  /* 0x0000005402547220 */ /* 0x040fe20000410000 */
[C---:B------:R-:W-:Y:S01]  /*dc20*/  FMUL.FTZ R85, R2.reuse, R85 ;  /* 0x0000005502557220 */ /* 0x040fe20000410000 */
[C---:B------:R-:W-:Y:S01]  /*dc30*/  FMUL.FTZ R86, R2.reuse, R86 ;  /* 0x0000005602567220 */ /* 0x040fe20000410000 */
[----:B------:R-:W-:Y:S01]  /*dc40*/  FMUL.FTZ R87, R2, R87 ;  /* 0x0000005702577220 */ /* 0x000fe20000410000 */
[----:B------:R-:W-:Y:S01]  /*dc50*/  IMAD R6, R6, 0x300, R7 ;  /* 0x0000030006067824 */ /* 0x000fe200078e0207 */
[----:B------:R-:W-:Y:S01]  /*dc60*/  MUFU.TANH R78, R78 ;  /* 0x0000004e004e7308 */ /* 0x000fe20000002400 */
[----:B------:R-:W-:Y:S01]  /*dc70*/  IMAD.MOV.U32 R7, RZ, RZ, 0x40000040 ;  /* 0x40000040ff077424 */ /* 0x000fe200078e00ff */
[----:B------:R-:W-:Y:S01]  /*dc80*/  ULDC UR4, c[0x0][0x988] ;  /* 0x0002620000047ab9 */ /* 0x000fe20000000800 */
[C---:B------:R-:W-:Y:S01]  /*dc90*/  VIADD R8, R6.reuse, 0x2 ;  /* 0x0000000206087836 */ /* 0x040fe20000000000 */
[----:B------:R-:W-:-:S02]  /*dca0*/  R2UR UR6, R6 ;  /* 0x00000000060672ca */ /* 0x000fc400000e0000 */
[----:B------:R-:W-:Y:S01]  /*dcb0*/  R2UR UR7, R7 ;  /* 0x00000000070772ca */ /* 0x000fe200000e0000 */
[C---:B------:R-:W-:Y:S01]  /*dcc0*/  FMUL.FTZ R7, R2.reuse, R24 ;  /* 0x0000001802077220 */ /* 0x040fe20000410000 */
[C---:B------:R-:W-:Y:S01]  /*dcd0*/  FMUL.FTZ R24, R2.reuse, R27 ;  /* 0x0000001b02187220 */ /* 0x040fe20000410000 */
[C---:B------:R-:W-:Y:S01]  /*dce0*/  FMUL.FTZ R27, R2.reuse, R30 ;  /* 0x0000001e021b7220 */ /* 0x040fe20000410000 */
[C---:B------:R-:W-:Y:S01]  /*dcf0*/  FMUL.FTZ R30, R2.reuse, R33 ;  /* 0x00000021021e7220 */ /* 0x040fe20000410000 */
[C---:B------:R-:W-:Y:S01]  /*dd00*/  FMUL.FTZ R33, R2.reuse, R36 ;  /* 0x0000002402217220 */ /* 0x040fe20000410000 */
[C---:B------:R-:W-:Y:S01]  /*dd10*/  FMUL.FTZ R36, R2.reuse, R39 ;  /* 0x0000002702247220 */ /* 0x040fe20000410000 */
[----:B------:R-:W0:Y:S01]  /*dd20*/  MUFU.TANH R7, R7 ;  /* 0x0000000700077308 */ /* 0x000e220000002400 */
[C---:B------:R-:W-:Y:S01]  /*dd30*/  FMUL.FTZ R39, R2.reuse, R42 ;  /* 0x0000002a02277220 */ /* 0x040fe20000410000 */
[----:B------:R-:W-:-:S04]  /*dd40*/  FMUL.FTZ R42, R2, R45 ;  /* 0x0000002d022a7220 */ /* 0x000fc80000410000 */
[----:B------:R-:W-:Y:S01]  /*dd50*/  QGMMA.64x96x32.F32.E4M3.E4M3 R88, R148, gdesc[UR4], R88, gsb0 ;  /* 0x0160000494587df3 */ /* 0x000fe20008000858 */
[----:B------:R-:W-:Y:S01]  /*dd60*/  R2UR UR6, R8 ;  /* 0x00000000080672ca */ /* 0x000fe200000e0000 */
[----:B------:R-:W-:Y:S01]  /*dd70*/  VIADD R8, R6, 0x4 ;  /* 0x0000000406087836 */ /* 0x000fe20000000000 */
[----:B------:R-:W-:Y:S01]  /*dd80*/  R2UR UR7, R9 ;  /* 0x00000000090772ca */ /* 0x000fe200000e0000 */
[----:B------:R-:W-:Y:S01]  /*dd90*/  IMAD.MOV.U32 R9, RZ, RZ, 0x40000040 ;  /* 0x40000040ff097424 */ /* 0x000fe200078e00ff */
[----:B------:R-:W-:Y:S01]  /*dda0*/  MUFU.TANH R24, R24 ;  /* 0x0000001800187308 */ /* 0x000fe20000002400 */
[----:B0-----:R-:W-:-:S07]  /*ddb0*/  FMNMX.FTZ R45, R7, R12, !PT ;  /* 0x0000000c072d7209 */ /* 0x001fce0007810000 */
[----:B------:R-:W-:Y:S08]  /*ddc0*/  MUFU.TANH R27, R27 ;  /* 0x0000001b001b7308 */ /* 0x000ff00000002400 */
        /* <DEDUP_REMOVED lines=11> */
[----:B------:R-:W-:Y:S01]  /*de80*/  MUFU.TANH R85, R85 ;  /* 0x0000005500557308 */ /* 0x000fe20000002400 */
[----:B------:R-:W-:-:S02]  /*de90*/  WARPGROUP.DEPBAR.LE gsb0, 0x0 ;  /* 0x00008000000079c5 */ /* 0x000fc40000010000 */
[----:B------:R-:W-:-:S06]  /*dea0*/  WARPGROUP.ARRIVE ;  /* 0x00000000000079c5 */ /* 0x000fcc0000000000 */
[----:B------:R-:W0:Y:S01]  /*deb0*/  S2R R151, SR_TID.X ;  /* 0x0000000000977919 */ /* 0x000e220000002100 */
[----:B------:R-:W-:Y:S01]  /*dec0*/  MUFU.TANH R86, R86 ;  /* 0x0000005600567308 */ /* 0x000fe20000002400 */
[----:B------:R-:W-:Y:S01]  /*ded0*/  QGMMA.64x96x32.F32.E4M3.E4M3 R88, R136, gdesc[UR4], R88, gsb0 ;  /* 0x0160000488587df3 */ /* 0x000fe20008000858 */
[----:B------:R-:W-:Y:S01]  /*dee0*/  R2UR UR6, R8 ;  /* 0x00000000080672ca */ /* 0x000fe200000e0000 */
[C---:B------:R-:W-:Y:S01]  /*def0*/  FMUL.FTZ R8, R2.reuse, R25 ;  /* 0x0000001902087220 */ /* 0x040fe20000410000 */
[----:B------:R-:W-:Y:S01]  /*df00*/  R2UR UR7, R9 ;  /* 0x00000000090772ca */ /* 0x000fe200000e0000 */
[C---:B------:R-:W-:Y:S01]  /*df10*/  FMUL.FTZ R9, R2.reuse, R26 ;  /* 0x0000001a02097220 */ /* 0x040fe20000410000 */
[C---:B------:R-:W-:Y:S01]  /*df20*/  FMUL.FTZ R25, R2.reuse, R28 ;  /* 0x0000001c02197220 */ /* 0x040fe20000410000 */
[C---:B------:R-:W-:Y:S01]  /*df30*/  FMUL.FTZ R26, R2.reuse, R29 ;  /* 0x0000001d021a7220 */ /* 0x040fe20000410000 */
[C---:B------:R-:W-:Y:S01]  /*df40*/  FMUL.FTZ R28, R2.reuse, R31 ;  /* 0x0000001f021c7220 */ /* 0x040fe20000410000 */
[----:B------:R-:W1:Y:S01]  /*df50*/  MUFU.TANH R8, R8 ;  /* 0x0000000800087308 */ /* 0x000e620000002400 */
        /* <DEDUP_REMOVED lines=8> */
[C---:B------:R-:W-:Y:S01]  /*dfe0*/  FMUL.FTZ R37, R2.reuse, R40 ;  /* 0x0000002802257220 */ /* 0x040fe20000410000 */
[C---:B------:R-:W-:Y:S01]  /*dff0*/  FMUL.FTZ R40, R2.reuse, R43 ;  /* 0x0000002b02287220 */ /* 0x040fe20000410000 */
[C---:B------:R-:W-:Y:S01]  /*e000*/  FMUL.FTZ R43, R2.reuse, R46 ;  /* 0x0000002e022b7220 */ /* 0x040fe20000410000 */
[C---:B------:R-:W-:Y:S01]  /*e010*/  FMUL.FTZ R46, R2.reuse, R47 ;  /* 0x0000002f022e7220 */ /* 0x040fe20000410000 */
[C---:B------:R-:W-:Y:S01]  /*e020*/  FMUL.FTZ R47, R2.reuse, R48 ;  /* 0x00000030022f7220 */ /* 0x040fe20000410000 */
[C---:B------:R-:W-:Y:S01]  /*e030*/  FMUL.FTZ R48, R2.reuse, R49 ;  /* 0x0000003102307220 */ /* 0x040fe20000410000 */
[----:B------:R-:W-:Y:S01]  /*e040*/  FMUL.FTZ R49, R2, R50 ;  /* 0x0000003202317220 */ /* 0x000fe20000410000 */
[----:B------:R-:W3:Y:S01]  /*e050*/  MUFU.TANH R25, R25 ;  /* 0x0000001900197308 */ /* 0x000ee20000002400 */
[----:B-1----:R-:W-:Y:S01]  /*e060*/  FMNMX.FTZ R45, R8, R45, !PT ;  /* 0x0000002d082d7209 */ /* 0x002fe20007810000 */
[C---:B------:R-:W-:Y:S01]  /*e070*/  FMUL.FTZ R50, R2.reuse, R51 ;  /* 0x0000003302327220 */ /* 0x040fe20000410000 */
[C---:B------:R-:W-:Y:S01]  /*e080*/  FMUL.FTZ R51, R2.reuse, R52 ;  /* 0x0000003402337220 */ /* 0x040fe20000410000 */
[C---:B------:R-:W-:Y:S01]  /*e090*/  FMUL.FTZ R52, R2.reuse, R53 ;  /* 0x0000003502347220 */ /* 0x040fe20000410000 */
[C---:B------:R-:W-:Y:S01]  /*e0a0*/  FMUL.FTZ R53, R2.reuse, R54 ;  /* 0x0000003602357220 */ /* 0x040fe20000410000 */
[C---:B------:R-:W-:Y:S01]  /*e0b0*/  FMUL.FTZ R54, R2.reuse, R55 ;  /* 0x0000003702367220 */ /* 0x040fe20000410000 */
[C---:B------:R-:W-:Y:S01]  /*e0c0*/  FMUL.FTZ R55, R2.reuse, R56 ;  /* 0x0000003802377220 */ /* 0x040fe20000410000 */
[----:B------:R-:W1:Y:S01]  /*e0d0*/  MUFU.TANH R26, R26 ;  /* 0x0000001a001a7308 */ /* 0x000e620000002400 */
[----:B--2---:R-:W-:Y:S01]  /*e0e0*/  FMNMX.FTZ R44, R9, R11, !PT ;  /* 0x0000000b092c7209 */ /* 0x004fe20007810000 */
[C---:B------:R-:W-:Y:S01]  /*e0f0*/  FMUL.FTZ R56, R2.reuse, R57 ;  /* 0x0000003902387220 */ /* 0x040fe20000410000 */
[C---:B------:R-:W-:Y:S01]  /*e100*/  FMUL.FTZ R57, R2.reuse, R58 ;  /* 0x0000003a02397220 */ /* 0x040fe20000410000 */
[----:B------:R-:W-:Y:S01]  /*e110*/  FMUL.FTZ R58, R2, R59 ;  /* 0x0000003b023a7220 */ /* 0x000fe20000410000 */
[----:B------:R-:W-:Y:S01]  /*e120*/  FMNMX.FTZ R44, R24, R44, !PT ;  /* 0x0000002c182c7209 */ /* 0x000fe20007810000 */
[C---:B------:R-:W-:Y:S01]  /*e130*/  FMUL.FTZ R59, R2.reuse, R60 ;  /* 0x0000003c023b7220 */ /* 0x040fe20000410000 */
[C---:B------:R-:W-:Y:S01]  /*e140*/  FMUL.FTZ R60, R2.reuse, R61 ;  /* 0x0000003d023c7220 */ /* 0x040fe20000410000 */
[----:B------:R-:W2:Y:S01]  /*e150*/  MUFU.TANH R28, R28 ;  /* 0x0000001c001c7308 */ /* 0x000ea20000002400 */
[----:B---3--:R-:W-:Y:S01]  /*e160*/  FMNMX.FTZ R45, R25, R45, !PT ;  /* 0x0000002d192d7209 */ /* 0x008fe20007810000 */
[C---:B------:R-:W-:Y:S01]  /*e170*/  FMUL.FTZ R61, R2.reuse, R62 ;  /* 0x0000003e023d7220 */ /* 0x040fe20000410000 */
[----:B------:R-:W-:Y:S01]  /*e180*/  FMNMX.FTZ R44, R27, R44, !PT ;  /* 0x0000002c1b2c7209 */ /* 0x000fe20007810000 */
        /* <DEDUP_REMOVED lines=11> */
[----:B------:R-:W-:Y:S01]  /*e240*/  FMUL.FTZ R71, R2, R72 ;  /* 0x0000004802477220 */ /* 0x000fe20000410000 */
[----:B------:R-:W1:Y:S01]  /*e250*/  MUFU.TANH R31, R31 ;  /* 0x0000001f001f7308 */ /* 0x000e620000002400 */
[----:B--2---:R-:W-:Y:S01]  /*e260*/  FMNMX.FTZ R44, R28, R44, !PT ;  /* 0x0000002c1c2c7209 */ /* 0x004fe20007810000 */
[C---:B------:R-:W-:Y:S01]  /*e270*/  FMUL.FTZ R72, R2.reuse, R73 ;  /* 0x0000004902487220 */ /* 0x040fe20000410000 */
[C---:B------:R-:W-:Y:S01]  /*e280*/  FMUL.FTZ R73, R2.reuse, R74 ;  /* 0x0000004a02497220 */ /* 0x040fe20000410000 */
[C---:B------:R-:W-:Y:S01]  /*e290*/  FMUL.FTZ R74, R2.reuse, R75 ;  /* 0x0000004b024a7220 */ /* 0x040fe20000410000 */
[----:B------:R-:W-:Y:S01]  /*e2a0*/  FMUL.FTZ R75, R2, R76 ;  /* 0x0000004c024b7220 */ /* 0x000fe20000410000 */
[----:B0-----:R-:W-:-:S02]  /*e2b0*/  LOP3.LUT R151, R151, 0x7f, RZ, 0xc0, !PT ;  /* 0x0000007f97977812 */ /* 0x001fc400078ec0ff */
[----:B------:R-:W0:Y:S01]  /*e2c0*/  MUFU.TANH R32, R32 ;  /* 0x0000002000207308 */ /* 0x000e220000002400 */
[----:B---3--:R-:W-:Y:S02]  /*e2d0*/  FMNMX.FTZ R45, R29, R45, !PT ;  /* 0x0000002d1d2d7209 */ /* 0x008fe40007810000 */
[----:B------:R-:W-:Y:S02]  /*e2e0*/  ISETP.NE.AND P1, PT, R151, RZ, PT ;  /* 0x000000ff9700720c */ /* 0x000fe40003f25270 */
[----:B------:R-:W-:-:S03]  /*e2f0*/  FMNMX.FTZ R45, R30, R45, !PT ;  /* 0x0000002d1e2d7209 */ /* 0x000fc60007810000 */
[----:B------:R-:W2:Y:S01]  /*e300*/  MUFU.TANH R34, R34 ;  /* 0x0000002200227308 */ /* 0x000ea20000002400 */
[----:B-1----:R-:W-:Y:S02]  /*e310*/  FMNMX.FTZ R44, R31, R44, !PT ;  /* 0x0000002c1f2c7209 */ /* 0x002fe40007810000 */
[----:B------:R-:W-:-:S05]  /*e320*/  FMNMX.FTZ R45, R33, R45, !PT ;  /* 0x0000002d212d7209 */ /* 0x000fca0007810000 */
[----:B------:R-:W1:Y:S01]  /*e330*/  MUFU.TANH R35, R35 ;  /* 0x0000002300237308 */ /* 0x000e620000002400 */
[----:B0-----:R-:W-:Y:S01]  /*e340*/  FMNMX.FTZ R44, R32, R44, !PT ;  /* 0x0000002c202c7209 */ /* 0x001fe20007810000 */
[----:B------:R-:W-:-:S05]  /*e350*/  @!P1 VIADD R13, R13, 0x19c40 ;  /* 0x00019c400d0d9836 */ /* 0x000fca0000000000 */
[----:B------:R-:W-:Y:S01]  /*e360*/  @!P1 PRMT R13, RZ, 0x654, R13 ;  /* 0x00000654ff0d9816 */ /* 0x000fe2000000000d */
[----:B------:R-:W0:Y:S01]  /*e370*/  MUFU.TANH R37, R37 ;  /* 0x0000002500257308 */ /* 0x000e220000002400 */
[----:B--2---:R-:W-:-:S07]  /*e380*/  FMNMX.FTZ R45, R34, R45, !PT ;  /* 0x0000002d222d7209 */ /* 0x004fce0007810000 */
[----:B------:R-:W2:Y:S01]  /*e390*/  MUFU.TANH R38, R38 ;  /* 0x0000002600267308 */ /* 0x000ea20000002400 */
[----:B-1----:R-:W-:-:S04]  /*e3a0*/  FMNMX.FTZ R44, R35, R44, !PT ;  /* 0x0000002c232c7209 */ /* 0x002fc80007810000 */
[----:B------:R-:W-:-:S03]  /*e3b0*/  FMNMX.FTZ R44, R36, R44, !PT ;  /* 0x0000002c242c7209 */ /* 0x000fc60007810000 */
[----:B------:R-:W1:Y:S01]  /*e3c0*/  MUFU.TANH R40, R40 ;  /* 0x0000002800287308 */ /* 0x000e620000002400 */
[----:B0-----:R-:W-:Y:S02]  /*e3d0*/  FMNMX.FTZ R45, R37, R45, !PT ;  /* 0x0000002d252d7209 */ /* 0x001fe40007810000 */
[----:B------:R-:W-:Y:S01]  /*e3e0*/  FMNMX.FTZ R44, R39, R44, !PT ;  /* 0x0000002c272c7209 */ /* 0x000fe20007810000 */
[----:B------:R-:W-:-:S04]  /*e3f0*/  WARPGROUP.DEPBAR.LE gsb0, 0x0 ;  /* 0x00008000000079c5 */ /* 0x000fc80000010000 */
[----:B------:R-:W0:Y:S01]  /*e400*/  MUFU.TANH R41, R41 ;  /* 0x0000002900297308 */ /* 0x000e220000002400 */
[----:B--2---:R-:W-:Y:S01]  /*e410*/  FMNMX.FTZ R45, R38, R45, !PT ;  /* 0x0000002d262d7209 */ /* 0x004fe20007810000 */
[----:B------:R-:W-:-:S06]  /*e420*/  WARPGROUP.ARRIVE ;  /* 0x00000000000079c5 */ /* 0x000fcc0000000000 */
[----:B------:R-:W2:Y:S01]  /*e430*/  MUFU.TANH R43, R43 ;  /* 0x0000002b002b7308 */ /* 0x000ea20000002400 */
[----:B-1----:R-:W-:Y:S01]  /*e440*/  FMNMX.FTZ R44, R40, R44, !PT ;  /* 0x0000002c282c7209 */ /* 0x002fe20007810000 */
[----:B------:R-:W-:Y:S06]  /*e450*/  QGMMA.64x96x32.F32.E4M3.E4M3 R88, R140, gdesc[UR4], R88, gsb0 ;  /* 0x016000048c587df3 */ /* 0x000fec0008000858 */
[----:B------:R-:W1:Y:S01]  /*e460*/  MUFU.TANH R46, R46 ;  /* 0x0000002e002e7308 */ /* 0x000e620000002400 */
[----:B0-----:R-:W-:-:S04]  /*e470*/  FMNMX.FTZ R45, R41, R45, !PT ;  /* 0x0000002d292d7209 */ /* 0x001fc80007810000 */
[----:B------:R-:W-:-:S03]  /*e480*/  FMNMX.FTZ R45, R42, R45, !PT ;  /* 0x0000002d2a2d7209 */ /* 0x000fc60007810000 */
[----:B------:R-:W0:Y:S01]  /*e490*/  MUFU.TANH R47, R47 ;  /* 0x0000002f002f7308 */ /* 0x000e220000002400 */
[----:B--2---:R-:W-:-:S07]  /*e4a0*/  FMNMX.FTZ R44, R43, R44, !PT ;  /* 0x0000002c2b2c7209 */ /* 0x004fce0007810000 */
[----:B------:R-:W2:Y:S01]  /*e4b0*/  MUFU.TANH R48, R48 ;  /* 0x0000003000307308 */ /* 0x000ea20000002400 */
[----:B-1----:R-:W-:-:S07]  /*e4c0*/  FMNMX.FTZ R44, R46, R44, !PT ;  /* 0x0000002c2e2c7209 */ /* 0x002fce0007810000 */
[----:B------:R-:W1:Y:S01]  /*e4d0*/  MUFU.TANH R49, R49 ;  /* 0x0000003100317308 */ /* 0x000e620000002400 */
[----:B0-----:R-:W-:-:S07]  /*e4e0*/  FMNMX.FTZ R45, R47, R45, !PT ;  /* 0x0000002d2f2d7209 */ /* 0x001fce0007810000 */
        /* <DEDUP_REMOVED lines=19> */
[----:B--2---:R-:W-:Y:S01]  /*e620*/  FMNMX.FTZ R44, R57, R44, !PT ;  /* 0x0000002c392c7209 */ /* 0x004fe20007810000 */
[----:B------:R-:W-:Y:S02]  /*e630*/  WARPGROUP.DEPBAR.LE gsb0, 0x0 ;  /* 0x00008000000079c5 */ /* 0x000fe40000010000 */
[----:B------:R-:W-:-:S04]  /*e640*/  WARPGROUP.ARRIVE ;  /* 0x00000000000079c5 */ /* 0x000fc80000000000 */
        /* <DEDUP_REMOVED lines=33> */
[----:B0-----:R-:W-:-:S04]  /*e860*/  FMNMX.FTZ R44, R74, R44, !PT ;  /* 0x0000002c4a2c7209 */ /* 0x001fc80007810000 */
[----:B------:R-:W-:Y:S02]  /*e870*/  FMNMX.FTZ R44, R78, R44, !PT ;  /* 0x0000002c4e2c7209 */ /* 0x000fe40007810000 */
[----:B--2---:R-:W-:Y:S02]  /*e880*/  FMNMX.FTZ R45, R75, R45, !PT ;  /* 0x0000002d4b2d7209 */ /* 0x004fe40007810000 */
[----:B------:R-:W-:Y:S02]  /*e890*/  FMNMX.FTZ R44, R79, R44, !PT ;  /* 0x0000002c4f2c7209 */ /* 0x000fe40007810000 */
[----:B------:R-:W-:Y:S02]  /*e8a0*/  FMNMX.FTZ R45, R77, R45, !PT ;  /* 0x0000002d4d2d7209 */ /* 0x000fe40007810000 */
[----:B------:R-:W-:Y:S02]  /*e8b0*/  FMNMX.FTZ R44, R82, R44, !PT ;  /* 0x0000002c522c7209 */ /* 0x000fe40007810000 */
[----:B------:R-:W-:-:S02]  /*e8c0*/  FMNMX.FTZ R45, R80, R45, !PT ;  /* 0x0000002d502d7209 */ /* 0x000fc40007810000 */
[----:B------:R-:W-:Y:S02]  /*e8d0*/  FMNMX.FTZ R44, R83, R44, !PT ;  /* 0x0000002c532c7209 */ /* 0x000fe40007810000 */
[----:B------:R-:W-:Y:S02]  /*e8e0*/  FMNMX.FTZ R45, R81, R45, !PT ;  /* 0x0000002d512d7209 */ /* 0x000fe40007810000 */
[----:B------:R-:W-:Y:S02]  /*e8f0*/  FMNMX.FTZ R44, R86, R44, !PT ;  /* 0x0000002c562c7209 */ /* 0x000fe40007810000 */
[----:B------:R-:W-:Y:S02]  /*e900*/  FMNMX.FTZ R45, R84, R45, !PT ;  /* 0x0000002d542d7209 */ /* 0x000fe40007810000 */
[----:B-1----:R-:W-:Y:S02]  /*e910*/  FMNMX.FTZ R76, R87, R44, !PT ;  /* 0x0000002c574c7209 */ /* 0x002fe40007810000 */
[----:B------:R-:W-:-:S03]  /*e920*/  FMNMX.FTZ R136, R85, R45, !PT ;  /* 0x0000002d55887209 */ /* 0x000fc60007810000 */
[----:B------:R-:W0:Y:S04]  /*e930*/  SHFL.BFLY PT, R44, R76, 0x2, 0x1f ;  /* 0x0c401f004c2c7f89 */ /* 0x000e2800000e0000 */
[----:B------:R-:W1:Y:S01]  /*e940*/  SHFL.BFLY PT, R45, R136, 0x2, 0x1f ;  /* 0x0c401f00882d7f89 */ /* 0x000e6200000e0000 */
[----:B0-----:R-:W-:Y:S01]  /*e950*/  FMNMX.FTZ R76, R76, R44, !PT ;  /* 0x0000002c4c4c7209 */ /* 0x001fe20007810000 */
[----:B------:R-:W-:Y:S01]  /*e960*/  VIADD R44, R6, 0x6 ;  /* 0x00000006062c7836 */ /* 0x000fe20000000000 */
[----:B-1----:R-:W-:-:S03]  /*e970*/  FMNMX.FTZ R136, R136, R45, !PT ;  /* 0x0000002d88887209 */ /* 0x002fc60007810000 */
[----:B------:R-:W0:Y:S01]  /*e980*/  SHFL.BFLY PT, R6, R76, 0x1, 0x1f ;  /* 0x0c201f004c067f89 */ /* 0x000e2200000e0000 */
[----:B------:R-:W-:Y:S01]  /*e990*/  IMAD.MOV.U32 R45, RZ, RZ, 0x40000040 ;  /* 0x40000040ff2d7424 */ /* 0x000fe200078e00ff */
[----:B------:R-:W-:Y:S01]  /*e9a0*/  R2UR UR6, R44 ;  /* 0x000000002c0672ca */ /* 0x000fe200000e0000 */
[----:B------:R-:W-:Y:S01]  /*e9b0*/  IMAD.U32 R44, RZ, RZ, UR4 ;  /* 0x00000004ff2c7e24 */ /* 0x000fe2000f8e00ff */
[----:B------:R-:W1:Y:S02]  /*e9c0*/  SHFL.BFLY PT, R137, R136, 0x1, 0x1f ;  /* 0x0c201f0088897f89 */ /* 0x000e6400000e0000 */
[----:B------:R-:W-:-:S13]  /*e9d0*/  R2UR UR7, R45 ;  /* 0x000000002d0772ca */ /* 0x000fda00000e0000 */
[----:B------:R-:W-:Y:S01]  /*e9e0*/  QGMMA.64x96x32.F32.E4M3.E4M3 R88, R144, gdesc[UR4], R88, gsb0 ;  /* 0x0160000490587df3 */ /* 0x000fe20008000858 */
[----:B0-----:R-:W-:Y:S02]  /*e9f0*/  FMNMX.FTZ R76, R76, R6, !PT ;  /* 0x000000064c4c7209 */ /* 0x001fe40007810000 */
[----:B-1----:R-:W-:-:S05]  /*ea00*/  FMNMX.FTZ R45, R136, R137, !PT ;  /* 0x00000089882d7209 */ /* 0x002fca0007810000 */
[----:B------:R-:W-:Y:S01]  /*ea10*/  FADD.FTZ R6, -R45, R12 ;  /* 0x0000000c2d067221 */ /* 0x000fe20000010100 */
[----:B------:R-:W-:-:S01]  /*ea20*/  FADD.FTZ R12, -R76, R11 ;  /* 0x0000000b4c0c7221 */ /* 0x000fc20000010100 */
[-C--:B------:R-:W-:Y:S02]  /*ea30*/  FFMA.FTZ R137, R45, R44.reuse, -8 ;  /* 0xc10000002d897423 */ /* 0x080fe4000001002c */
[-C--:B------:R-:W-:Y:S02]  /*ea40*/  FMUL.FTZ R6, R6, R44.reuse ;  /* 0x0000002c06067220 */ /* 0x080fe40000410000 */
[-CC-:B------:R-:W-:Y:S01]  /*ea50*/  FFMA.FTZ R7, R7, R44.reuse, -R137.reuse ;  /* 0x0000002c07077223 */ /* 0x180fe20000010889 */
[----:B------:R-:W-:-:S01]  /*ea60*/  FFMA.FTZ R8, R8, R44, -R137 ;  /* 0x0000002c08087223 */ /* 0x000fc20000010889 */
[----:B------:R0:W-:Y:S08]  /*ea70*/  MUFU.EX2 R11, R6 ;  /* 0x00000006000b7308 */ /* 0x0001f00000000800 */
[----:B------:R-:W1:Y:S01]  /*ea80*/  MUFU.EX2 R7, R7 ;  /* 0x0000000700077308 */ /* 0x000e620000000800 */
[-C--:B0-----:R-:W-:Y:S01]  /*ea90*/  FMUL.FTZ R6, R12, R44.reuse ;  /* 0x0000002c0c067220 */ /* 0x081fe20000410000 */
[-CC-:B------:R-:W-:Y:S01]  /*eaa0*/  FFMA.FTZ R12, R25, R44.reuse, -R137.reuse ;  /* 0x0000002c190c7223 */ /* 0x180fe20000010889 */
[----:B------:R-:W-:-:S01]  /*eab0*/  FFMA.FTZ R25, R26, R44, -R137 ;  /* 0x0000002c1a197223 */ /* 0x000fc20000010889 */
        /* <DEDUP_REMOVED lines=28> */
[----:B------:R-:W-:Y:S01]  /*ec80*/  FFMA.FTZ R85, R76, R44, -8 ;  /* 0xc10000004c557423 */ /* 0x000fe2000001002c */
[----:B------:R-:W-:Y:S01]  /*ec90*/  MUFU.EX2 R6, R6 ;  /* 0x0000000600067308 */ /* 0x000fe20000000800 */
[----:B-1----:R-:W-:-:S02]  /*eca0*/  FFMA.FTZ R0, R11, R0, R7 ;  /* 0x000000000b007223 */ /* 0x002fc40000010007 */
[-CC-:B------:R-:W-:Y:S01]  /*ecb0*/  FFMA.FTZ R9, R9, R44.reuse, -R85.reuse ;  /* 0x0000002c09097223 */ /* 0x180fe20000010855 */
[----:B------:R-:W-:-:S01]  /*ecc0*/  FFMA.FTZ R24, R24, R44, -R85 ;  /* 0x0000002c18187223 */ /* 0x000fc20000010855 */
[-CC-:B------:R-:W-:Y:S01]  /*ecd0*/  FFMA.FTZ R27, R27, R44.reuse, -R85.reuse ;  /* 0x0000002c1b1b7223 */ /* 0x180fe20000010855 */
[----:B------:R-:W-:-:S01]  /*ece0*/  FFMA.FTZ R28, R28, R44, -R85 ;  /* 0x0000002c1c1c7223 */ /* 0x000fc20000010855 */
[-CC-:B------:R-:W-:Y:S01]  /*ecf0*/  FFMA.FTZ R31, R31, R44.reuse, -R85.reuse ;  /* 0x0000002c1f1f7223 */ /* 0x180fe20000010855 */
[----:B------:R-:W0:Y:S01]  /*ed00*/  MUFU.EX2 R8, R8 ;  /* 0x0000000800087308 */ /* 0x000e220000000800 */
[----:B------:R-:W-:-:S01]  /*ed10*/  FFMA.FTZ R32, R32, R44, -R85 ;  /* 0x0000002c20207223 */ /* 0x000fc20000010855 */
[-CC-:B------:R-:W-:Y:S01]  /*ed20*/  FFMA.FTZ R35, R35, R44.reuse, -R85.reuse ;  /* 0x0000002c23237223 */ /* 0x180fe20000010855 */
[----:B------:R-:W-:-:S01]  /*ed30*/  FFMA.FTZ R36, R36, R44, -R85 ;  /* 0x0000002c24247223 */ /* 0x000fc20000010855 */
[-CC-:B------:R-:W-:Y:S01]  /*ed40*/  FFMA.FTZ R39, R39, R44.reuse, -R85.reuse ;  /* 0x0000002c27277223 */ /* 0x180fe20000010855 */
[----:B------:R-:W-:-:S01]  /*ed50*/  FFMA.FTZ R40, R40, R44, -R85 ;  /* 0x0000002c28287223 */ /* 0x000fc20000010855 */
[-CC-:B------:R-:W-:Y:S01]  /*ed60*/  FFMA.FTZ R43, R43, R44.reuse, -R85.reuse ;  /* 0x0000002c2b2b7223 */ /* 0x180fe20000010855 */
[----:B------:R-:W-:-:S01]  /*ed70*/  FFMA.FTZ R46, R46, R44, -R85 ;  /* 0x0000002c2e2e7223 */ /* 0x000fc20000010855 */
[----:B------:R-:W1:Y:S01]  /*ed80*/  MUFU.EX2 R9, R9 ;  /* 0x0000000900097308 */ /* 0x000e620000000800 */
[----:B------:R-:W-:-:S01]  /*ed90*/  FFMA.FTZ R49, R49, R44, -R85 ;  /* 0x0000002c31317223 */ /* 0x000fc20000010855 */
[-CC-:B------:R-:W-:Y:S01]  /*eda0*/  FFMA.FTZ R50, R50, R44.reuse, -R85.reuse ;  /* 0x0000002c32327223 */ /* 0x180fe20000010855 */
[----:B------:R-:W-:-:S01]  /*edb0*/  FFMA.FTZ R53, R53, R44, -R85 ;  /* 0x0000002c35357223 */ /* 0x000fc20000010855 */
[-CC-:B------:R-:W-:Y:S01]  /*edc0*/  FFMA.FTZ R54, R54, R44.reuse, -R85.reuse ;  /* 0x0000002c36367223 */ /* 0x180fe20000010855 */
[----:B------:R-:W-:-:S01]  /*edd0*/  FFMA.FTZ R57, R57, R44, -R85 ;  /* 0x0000002c39397223 */ /* 0x000fc20000010855 */
[-CC-:B------:R-:W-:Y:S01]  /*ede0*/  FFMA.FTZ R58, R58, R44.reuse, -R85.reuse ;  /* 0x0000002c3a3a7223 */ /* 0x180fe20000010855 */
[----:B------:R-:W-:-:S01]  /*edf0*/  FFMA.FTZ R61, R61, R44, -R85 ;  /* 0x0000002c3d3d7223 */ /* 0x000fc20000010855 */
[----:B------:R-:W2:Y:S01]  /*ee00*/  MUFU.EX2 R24, R24 ;  /* 0x0000001800187308 */ /* 0x000ea20000000800 */
[----:B0-----:R-:W-:-:S01]  /*ee10*/  FADD.FTZ R0, R8, R0 ;  /* 0x0000000008007221 */ /* 0x001fc20000010000 */
[-CC-:B------:R-:W-:Y:S01]  /*ee20*/  FFMA.FTZ R62, R62, R44.reuse, -R85.reuse ;  /* 0x0000002c3e3e7223 */ /* 0x180fe20000010855 */
[----:B------:R-:W-:-:S01]  /*ee30*/  FFMA.FTZ R65, R65, R44, -R85 ;  /* 0x0000002c41417223 */ /* 0x000fc20000010855 */
[-CC-:B------:R-:W-:Y:S01]  /*ee40*/  FFMA.FTZ R66, R66, R44.reuse, -R85.reuse ;  /* 0x0000002c42427223 */ /* 0x180fe20000010855 */
[----:B------:R-:W-:-:S01]  /*ee50*/  FFMA.FTZ R69, R69, R44, -R85 ;  /* 0x0000002c45457223 */ /* 0x000fc20000010855 */
[-CC-:B------:R-:W-:Y:S01]  /*ee60*/  FFMA.FTZ R70, R70, R44.reuse, -R85.reuse ;  /* 0x0000002c46467223 */ /* 0x180fe20000010855 */
[----:B------:R-:W-:-:S01]  /*ee70*/  FFMA.FTZ R73, R73, R44, -R85 ;  /* 0x0000002c49497223 */ /* 0x000fc20000010855 */
[----:B------:R-:W0:Y:S01]  /*ee80*/  MUFU.EX2 R12, R12 ;  /* 0x0000000c000c7308 */ /* 0x000e220000000800 */
[----:B-1----:R-:W-:-:S01]  /*ee90*/  FFMA.FTZ R3, R6, R3, R9 ;  /* 0x0000000306037223 */ /* 0x002fc20000010009 */
[-CC-:B------:R-:W-:Y:S01]  /*eea0*/  FFMA.FTZ R74, R74, R44.reuse, -R85.reuse ;  /* 0x0000002c4a4a7223 */ /* 0x180fe20000010855 */
[----:B------:R-:W-:-:S01]  /*eeb0*/  FFMA.FTZ R78, R78, R44, -R85 ;  /* 0x0000002c4e4e7223 */ /* 0x000fc20000010855 */
[-CC-:B------:R-:W-:Y:S01]  /*eec0*/  FFMA.FTZ R79, R79, R44.reuse, -R85.reuse ;  /* 0x0000002c4f4f7223 */ /* 0x180fe20000010855 */
[----:B------:R-:W-:-:S01]  /*eed0*/  FFMA.FTZ R82, R82, R44, -R85 ;  /* 0x0000002c52527223 */ /* 0x000fc20000010855 */
[-CC-:B------:R-:W-:Y:S01]  /*eee0*/  FFMA.FTZ R83, R83, R44.reuse, -R85.reuse ;  /* 0x0000002c53537223 */ /* 0x180fe20000010855 */
[----:B------:R-:W-:-:S01]  /*eef0*/  FFMA.FTZ R86, R86, R44, -R85 ;  /* 0x0000002c56567223 */ /* 0x000fc20000010855 */
[----:B------:R-:W1:Y:S01]  /*ef00*/  MUFU.EX2 R27, R27 ;  /* 0x0000001b001b7308 */ /* 0x000e620000000800 */
[----:B--2---:R-:W-:-:S01]  /*ef10*/  FADD.FTZ R3, R24, R3 ;  /* 0x0000000318037221 */ /* 0x004fc20000010000 */
[----:B------:R-:W-:Y:S01]  /*ef20*/  FFMA.FTZ R85, R87, R44, -R85 ;  /* 0x0000002c57557223 */ /* 0x000fe20000010855 */
[----:B------:R-:W-:-:S05]  /*ef30*/  WARPGROUP.DEPBAR.LE gsb0, 0x0 ;  /* 0x00008000000079c5 */ /* 0x000fca0000010000 */
[----:B------:R-:W2:Y:S01]  /*ef40*/  MUFU.EX2 R25, R25 ;  /* 0x0000001900197308 */ /* 0x000ea20000000800 */
[----:B0-----:R-:W-:-:S01]  /*ef50*/  FADD.FTZ R0, R12, R0 ;  /* 0x000000000c007221 */ /* 0x001fc20000010000 */
[----:B------:R0:W-:Y:S06]  /*ef60*/  @!P1 SYNCS.ARRIVE.TRANS64.RED.A1T0 RZ, [R13+URZ], RZ ;  /* 0x000000ff0dff99a7 */ /* 0x0001ec000810043f */
        /* <DEDUP_REMOVED lines=114> */
[----:B-1----:R-:W-:-:S03]  /*f690*/  FADD.FTZ R0, R84, R0 ;  /* 0x0000000054007221 */ /* 0x002fc60000010000 */
[----:B--2---:R-:W-:Y:S01]  /*f6a0*/  FADD.FTZ R3, R85, R3 ;  /* 0x0000000355037221 */ /* 0x004fe20000010000 */
[----:B0-----:R-:W-:Y:S06]  /*f6b0*/  @!P0 BRA `(.L_x_387) ;  /* 0x0000000000048947 */ /* 0x001fec0003800000 */
[----:B------:R-:W-:Y:S01]  /*f6c0*/  BPT.TRAP 0x1 ;  /* 0x000000040000795c */ /* 0x000fe20000300000 */
.L_x_387:
[----:B------:R-:W2:Y:S01]  /*f6d0*/  LDL R13, [R1+0x14] ;  /* 0x00001400010d7983 */ /* 0x000ea20000100800 */
[----:B------:R-:W-:Y:S01]  /*f6e0*/  ISETP.GT.AND P1, PT, R10, RZ, PT ;  /* 0x000000ff0a00720c */ /* 0x000fe20003f24270 */
[----:B------:R-:W-:Y:S01]  /*f6f0*/  VIADD R14, R14, 0x19c60 ;  /* 0x00019c600e0e7836 */ /* 0x000fe20000000000 */
        /* <DEDUP_REMOVED lines=32> */
[----:B------:R-:W-:Y:S01]  /*f900*/  F2FP.SATFINITE.E4M3.F32.PACK_AB_MERGE_C R148, R8, R7, R12 ;  /* 0x000000070894723e */ /* 0x000fe2000480700c */
        /* <DEDUP_REMOVED lines=33> */
[----:B------:R-:W-:Y:S01]  /*fb20*/  VIADD R10, R10, 0xffffffff ;  /* 0xffffffff0a0a7836 */ /* 0x000fe20000000000 */
[----:B------:R-:W-:Y:S01]  /*fb30*/  F2FP.SATFINITE.E4M3.F32.PACK_AB_MERGE_C R150, R29, R26, R30 ;  /* 0x0000001a1d96723e */ /* 0x000fe2000480701e */
[----:B------:R-:W-:Y:S01]  /*fb40*/  IMAD.MOV.U32 R12, RZ, RZ, R45 ;  /* 0x000000ffff0c7224 */ /* 0x000fe200078e002d */
        /* <DEDUP_REMOVED lines=15> */
[----:B------:R-:W-:Y:S02]  /*fc40*/  MOV R11, R76 ;  /* 0x0000004c000b7202 */ /* 0x000fe40000000f00 */
[----:B--2---:R-:W-:-:S04]  /*fc50*/  PRMT R14, R13, 0x654, R14 ;  /* 0x000006540d0e7816 */ /* 0x004fc8000000000e */
[----:B------:R0:W-:Y:S01]  /*fc60*/  SYNCS.ARRIVE.TRANS64.RED.A1T0 RZ, [R14+URZ], RZ ;  /* 0x000000ff0eff79a7 */ /* 0x0001e2000810043f */
[----:B------:R-:W-:Y:S05]  /*fc70*/  @P1 BRA `(.L_x_388) ;  /* 0xffffffd800c41947 */ /* 0x000fea000383ffff */
.L_x_376:
[----:B------:R-:W-:Y:S05]  /*fc80*/  BSYNC B0 ;  /* 0x0000000000007941 */ /* 0x000fea0003800000 */
.L_x_375:
[----:B------:R-:W-:Y:S06]  /*fc90*/  BAR.ARV 0x8, 0x1a0 ;  /* 0x0206800000007b1d */ /* 0x000fec0000002000 */
[----:B------:R-:W-:Y:S05]  /*fca0*/  @!P0 BRA `(.L_x_389) ;  /* 0x0000000000048947 */ /* 0x000fea0003800000 */
[----:B------:R-:W-:Y:S01]  /*fcb0*/  BPT.TRAP 0x1 ;  /* 0x000000040000795c */ /* 0x000fe20000300000 */
.L_x_389:
[----:B------:R-:W-:Y:S01]  /*fcc0*/  IMAD R10, R154, 0x8, R18 ;  /* 0x000000089a0a7824 */ /* 0x000fe200078e0212 */
[----:B------:R-:W-:-:S04]  /*fcd0*/  SHF.L.U32 R5, R157, 0x1f, RZ ;  /* 0x0000001f9d057819 */ /* 0x000fc800000006ff */
[----:B------:R1:W2:Y:S01]  /*fce0*/  SYNCS.PHASECHK.TRANS64.TRYWAIT P1, [R10+URZ+0x19c50], R5 ;  /* 0x019c50050a0075a7 */ /* 0x0002a2000802017f */
[----:B------:R-:W-:Y:S05]  /*fcf0*/  @!P0 BRA `(.L_x_390) ;  /* 0x0000000000048947 */ /* 0x000fea0003800000 */
[----:B------:R-:W-:Y:S01]  /*fd00*/  BPT.TRAP 0x1 ;  /* 0x000000040000795c */ /* 0x000fe20000300000 */
.L_x_390:
[----:B------:R-:W-:Y:S04]  /*fd10*/  BSSY B0, `(.L_x_391) ;  /* 0x0000004000007945 */ /* 0x000fe80003800000 */
[----:B--2---:R-:W-:Y:S05]  /*fd20*/  @P1 BRA `(.L_x_392) ;  /* 0x0000000000081947 */ /* 0x004fea0003800000 */
[----:B------:R-:W2:Y:S02]  /*fd30*/  SYNCS.PHASECHK.TRANS64.TRYWAIT P1, [R10+URZ+0x19c50], R5 ;  /* 0x019c50050a0075a7 */ /* 0x000ea4000802017f */
[----:B--2---:R-:W-:Y:S05]  /*fd40*/  @!P1 BRA `(.L_x_393) ;  /* 0x0000008c00f09947 */ /* 0x004fea0003800000 */
.L_x_392:
[----:B------:R-:W-:Y:S05]  /*fd50*/  BSYNC B0 ;  /* 0x0000000000007941 */ /* 0x000fea0003800000 */
.L_x_391:
[----:B------:R-:W3:Y:S04]  /*fd60*/  LDL R2, [R1+0x3c] ;  /* 0x00003c0001027983 */ /* 0x000ee80000100800 */
[----:B------:R-:W4:Y:S01]  /*fd70*/  LDL R13, [R1+0x1c] ;  /* 0x00001c00010d7983 */ /* 0x000f220000100800 */
[----:B------:R-:W-:-:S03]  /*fd80*/  ULDC.64 UR4, c[0x0][0x9a0] ;  /* 0x0002680000047ab9 */ /* 0x000fc60000000a00 */
[----:B------:R-:W5:Y:S01]  /*fd90*/  LDL.LU R12, [R1+0x28] ;  /* 0x00002800010c7983 */ /* 0x000f620000300800 */
[----:B------:R-:W-:Y:S01]  /*fda0*/  VIADD R18, R18, 0x3000 ;  /* 0x0000300012127836 */ /* 0x000fe20000000000 */
[----:B------:R-:W-:Y:S01]  /*fdb0*/  ISETP.NE.U32.AND P1, PT, RZ, UR4, PT ;  /* 0x00000004ff007c0c */ /* 0x000fe2000bf25070 */
[----:B------:R-:W-:-:S03]  /*fdc0*/  WARPGROUP.ARRIVE ;  /* 0x00000000000079c5 */ /* 0x000fc60000000000 */
[----:B------:R-:W-:Y:S02]  /*fdd0*/  SHF.R.U32.HI R18, RZ, 0x4, R18 ;  /* 0x00000004ff127819 */ /* 0x000fe40000011612 */
[----:B------:R-:W-:Y:S02]  /*fde0*/  ISETP.NE.AND.EX P1, PT, RZ, UR5, PT, P1 ;  /* 0x00000005ff007c0c */ /* 0x000fe4000bf25310 */
[----:B------:R-:W-:-:S04]  /*fdf0*/  LOP3.LUT R18, R18, 0x3fff, RZ, 0xc0, !PT ;  /* 0x00003fff12127812 */ /* 0x000fc800078ec0ff */
[----:B-12---:R-:W-:-:S05]  /*fe00*/  LOP3.LUT R5, R18, 0x10000, RZ, 0xfc, !PT ;  /* 0x0001000012057812 */ /* 0x006fca00078efcff */
[----:B------:R-:W-:Y:S02]  /*fe10*/  IMAD R4, R154, 0x300, R5 ;  /* 0x000003009a047824 */ /* 0x000fe400078e0205 */
[----:B------:R-:W-:Y:S01]  /*fe20*/  IMAD.MOV.U32 R5, RZ, RZ, 0x40000040 ;  /* 0x40000040ff057424 */ /* 0x000fe200078e00ff */
[----:B------:R-:W3:Y:S02]  /*fe30*/  @P1 LDC.64 R8, c[0x0][0x9c8] ;  /* 0x00027200ff081b82 */ /* 0x000ee40000000a00 */
[----:B------:R-:W-:Y:S02]  /*fe40*/  R2UR UR6, R4 ;  /* 0x00000000040672ca */ /* 0x000fe400000e0000 */
[----:B------:R-:W-:-:S04]  /*fe50*/  R2UR UR7, R5 ;  /* 0x00000000050772ca */ /* 0x000fc800000e0000 */
[----:B------:R-:W1:Y:S09]  /*fe60*/  @P1 LDC.64 R6, c[0x0][0x9d0] ;  /* 0x00027400ff061b82 */ /* 0x000e720000000a00 */
[----:B------:R-:W-:Y:S03]  /*fe70*/  QGMMA.64x96x32.F32.E4M3.E4M3 R88, R148, gdesc[UR4], R88, gsb0 ;  /* 0x0160000494587df3 */ /* 0x000fe60008000858 */
[----:B------:R-:W-:-:S02]  /*fe80*/  WARPGROUP.DEPBAR.LE gsb0, 0x0 ;  /* 0x00008000000079c5 */ /* 0x000fc40000010000 */
[----:B------:R-:W-:Y:S01]  /*fe90*/  WARPGROUP.ARRIVE ;  /* 0x00000000000079c5 */ /* 0x000fe20000000000 */
[----:B---3--:R-:W-:-:S04]  /*fea0*/  @P1 IMAD R2, R2, R8, RZ ;  /* 0x0000000802021224 */ /* 0x008fc800078e02ff */
[C---:B----4-:R-:W-:Y:S02]  /*feb0*/  @P1 IMAD R5, R13.reuse, R9, R2 ;  /* 0x000000090d051224 */ /* 0x050fe400078e0202 */
[----:B------:R-:W-:Y:S01]  /*fec0*/  @P1 IMAD.WIDE.U32 R8, R13, R8, RZ ;  /* 0x000000080d081225 */ /* 0x000fe200078e00ff */
[----:B-----5:R-:W-:-:S03]  /*fed0*/  @P1 SHF.R.S32.HI R11, RZ, 0x1f, R12 ;  /* 0x0000001fff0b1819 */ /* 0x020fc6000001140c */
[----:B------:R-:W-:Y:S02]  /*fee0*/  @P1 IMAD.IADD R9, R9, 0x1, R5 ;  /* 0x0000000109091824 */ /* 0x000fe400078e0205 */
[-C--:B-1----:R-:W-:Y:S02]  /*fef0*/  @P1 IMAD R2, R11, R6.reuse, RZ ;  /* 0x000000060b021224 */ /* 0x082fe400078e02ff */
[----:B------:R-:W-:Y:S02]  /*ff00*/  IMAD.MOV.U32 R11, RZ, RZ, 0x3f800000 ;  /* 0x3f800000ff0b7424 */ /* 0x000fe400078e00ff */
[C---:B------:R-:W-:Y:S02]  /*ff10*/  @P1 IMAD R5, R12.reuse, R7, R2 ;  /* 0x000000070c051224 */ /* 0x040fe400078e0202 */
[----:B------:R-:W-:-:S04]  /*ff20*/  @P1 IMAD.WIDE.U32 R6, R12, R6, R8 ;  /* 0x000000060c061225 */ /* 0x000fc800078e0008 */
[----:B------:R-:W-:Y:S01]  /*ff30*/  @P1 IMAD.IADD R5, R7, 0x1, R5 ;  /* 0x0000000107051824 */ /* 0x000fe200078e0205 */
[----:B------:R-:W-:-:S04]  /*ff40*/  @P1 LEA R8, P2, R6, UR4, 0x2 ;  /* 0x0000000406081c11 */ /* 0x000fc8000f8410ff */
[----:B------:R-:W-:-:S05]  /*ff50*/  @P1 LEA.HI.X R9, R6, UR5, R5, 0x2, P2 ;  /* 0x0000000506091c11 */ /* 0x000fca00090f1405 */
[----:B------:R1:W2:Y:S01]  /*ff60*/  @P1 LDG.E R11, desc[UR40][R8.64] ;  /* 0x00000028080b1981 */ /* 0x0002a2000c1e1900 */
[----:B------:R-:W-:Y:S02]  /*ff70*/  VIADD R6, R4, 0x2 ;  /* 0x0000000204067836 */ /* 0x000fe40000000000 */
[----:B------:R-:W-:Y:S02]  /*ff80*/  IMAD.MOV.U32 R7, RZ, RZ, 0x40000040 ;  /* 0x40000040ff077424 */ /* 0x000fe400078e00ff */
[----:B------:R-:W-:Y:S01]  /*ff90*/  IMAD.MOV.U32 R5, RZ, RZ, 0x40000040 ;  /* 0x40000040ff057424 */ /* 0x000fe200078e00ff */
[----:B------:R-:W-:Y:S01]  /*ffa0*/  R2UR UR6, R6 ;  /* 0x00000000060672ca */ /* 0x000fe200000e0000 */
[C---:B------:R-:W-:Y:S01]  /*ffb0*/  VIADD R6, R4.reuse, 0x4 ;  /* 0x0000000404067836 */ /* 0x040fe20000000000 */
[----:B------:R-:W-:Y:S01]  /*ffc0*/  R2UR UR7, R7 ;  /* 0x00000000070772ca */ /* 0x000fe200000e0000 */
[----:B------:R-:W-:Y:S02]  /*ffd0*/  IMAD.MOV.U32 R7, RZ, RZ, 0x40000040 ;  /* 0x40000040ff077424 */ /* 0x000fe400078e00ff */
[----:B------:R-:W-:-:S02]  /*ffe0*/  VIADD R4, R4, 0x6 ;  /* 0x0000000604047836 */ /* 0x000fc40000000000 */
[----:B-1----:R-:W-:-:S08]  /*fff0*/  IMAD.MOV.U32 R8, RZ, RZ, RZ ;  /* 0x000000ffff087224 */ /* 0x002fd000078e00ff */
[----:B------:R-:W-:Y:S01]  /*10000*/  QGMMA.64x96x32.F32.E4M3.E4M3 R88, R136, gdesc[UR4], R88, gsb0 ;  /* 0x0160000488587df3 */ /* 0x000fe20008000858 */
[----:B------:R-:W-:Y:S02]  /*10010*/  R2UR UR6, R6 ;  /* 0x00000000060672ca */ /* 0x000fe400000e0000 */
[----:B------:R-:W-:Y:S01]  /*10020*/  R2UR UR7, R7 ;  /* 0x00000000070772ca */ /* 0x000fe200000e0000 */
[----:B------:R-:W1:Y:S04]  /*10030*/  SHFL.BFLY PT, R6, R3, 0x2, 0x1f ;  /* 0x0c401f0003067f89 */ /* 0x000e6800000e0000 */
[----:B------:R-:W3:Y:S01]  /*10040*/  SHFL.BFLY PT, R7, R0, 0x2, 0x1f ;  /* 0x0c401f0000077f89 */ /* 0x000ee200000e0000 */
[----:B-1----:R-:W-:-:S01]  /*10050*/  FADD.FTZ R6, R6, R3 ;  /* 0x0000000306067221 */ /* 0x002fc20000010000 */
[----:B---3--:R-:W-:Y:S01]  /*10060*/  FADD.FTZ R7, R7, R0 ;  /* 0x0000000007077221 */ /* 0x008fe20000010000 */
[----:B------:R-:W-:-:S04]  /*10070*/  IMAD.MOV.U32 R0, RZ, RZ, -0x800000 ;  /* 0xff800000ff007424 */ /* 0x000fc800078e00ff */
[----:B------:R-:W1:Y:S02]  /*10080*/  SHFL.BFLY PT, R2, R7, 0x1, 0x1f ;  /* 0x0c201f0007027f89 */ /* 0x000e6400000e0000 */
[----:B-1----:R-:W-:-:S01]  /*10090*/  FADD.FTZ R9, R7, R2 ;  /* 0x0000000207097221 */ /* 0x002fc20000010000 */
[----:B------:R-:W-:-:S03]  /*100a0*/  IMAD.MOV.U32 R2, RZ, RZ, -0x800000 ;  /* 0xff800000ff027424 */ /* 0x000fc600078e00ff */
[C---:B------:R-:W-:Y:S01]  /*100b0*/  FMUL.FTZ R13, R9.reuse, 0.00390625 ;  /* 0x3b800000090d7820 */ /* 0x040fe20000410000 */
[----:B------:R-:W-:-:S04]  /*100c0*/  FSETP.NE.FTZ.AND P1, PT, R9, RZ, PT ;  /* 0x000000ff0900720b */ /* 0x000fc80003f35000 */
[----:B------:R-:W-:-:S13]  /*100d0*/  FSETP.NE.FTZ.AND P2, PT, R13, RZ, PT ;  /* 0x000000ff0d00720b */ /* 0x000fda0003f55000 */
[----:B------:R-:W1:Y:S02]  /*100e0*/  @P2 MUFU.LG2 R3, R13 ;  /* 0x0000000d00032308 */ /* 0x000e640000000c00 */
[----:B-1----:R-:W-:Y:S01]  /*100f0*/  @P2 FMUL.FTZ R3, R3, 0.69314718246459960938 ;  /* 0x3f31721803032820 */ /* 0x002fe20000410000 */
[----:B------:R-:W-:Y:S02]  /*10100*/  WARPGROUP.DEPBAR.LE gsb0, 0x0 ;  /* 0x00008000000079c5 */ /* 0x000fe40000010000 */
[----:B------:R-:W-:-:S06]  /*10110*/  WARPGROUP.ARRIVE ;  /* 0x00000000000079c5 */ /* 0x000fcc0000000000 */
[----:B------:R-:W-:Y:S01]  /*10120*/  QGMMA.64x96x32.F32.E4M3.E4M3 R88, R140, gdesc[UR4], R88, gsb0 ;  /* 0x016000048c587df3 */ /* 0x000fe20008000858 */
[----:B------:R-:W-:Y:S02]  /*10130*/  R2UR UR6, R4 ;  /* 0x00000000040672ca */ /* 0x000fe400000e0000 */
[----:B------:R-:W-:Y:S02]  /*10140*/  R2UR UR7, R5 ;  /* 0x00000000050772ca */ /* 0x000fe400000e0000 */
[----:B------:R-:W1:Y:S01]  /*10150*/  SHFL.BFLY PT, R5, R6, 0x1, 0x1f ;  /* 0x0c201f0006057f89 */ /* 0x000e6200000e0000 */
[----:B------:R-:W-:-:S06]  /*10160*/  MOV R4, RZ ;  /* 0x000000ff00047202 */ /* 0x000fcc0000000f00 */
[----:B------:R-:W-:Y:S01]  /*10170*/  @P1 MUFU.RCP R4, R9 ;  /* 0x0000000900041308 */ /* 0x000fe20000001000 */
[----:B-1----:R-:W-:-:S01]  /*10180*/  FADD.FTZ R12, R6, R5 ;  /* 0x00000005060c7221 */ /* 0x002fc20000010000 */
[----:B------:R-:W-:-:S03]  /*10190*/  @P2 FMUL.FTZ R6, R44, 0.69314718246459960938 ;  /* 0x3f3172182c062820 */ /* 0x000fc60000410000 */
[C---:B0-----:R-:W-:Y:S01]  /*101a0*/  FMUL.FTZ R14, R12.reuse, 0.00390625 ;  /* 0x3b8000000c0e7820 */ /* 0x041fe20000410000 */
[----:B------:R-:W-:Y:S01]  /*101b0*/  FSETP.NE.FTZ.AND P1, PT, R12, RZ, PT ;  /* 0x000000ff0c00720b */ /* 0x000fe20003f35000 */
[----:B------:R-:W-:-:S03]  /*101c0*/  @P2 FFMA.FTZ R0, R6, R45, R3 ;  /* 0x0000002d06002223 */ /* 0x000fc60000010003 */
[----:B------:R-:W-:-:S09]  /*101d0*/  FSETP.NE.FTZ.AND P3, PT, R14, RZ, PT ;  /* 0x000000ff0e00720b */ /* 0x000fd20003f75000 */
[----:B------:R-:W-:Y:S04]  /*101e0*/  @P1 MUFU.RCP R8, R12 ;  /* 0x0000000c00081308 */ /* 0x000fe80000001000 */
[----:B------:R-:W-:-:S04]  /*101f0*/  @P3 FMUL.FTZ R44, R44, 0.69314718246459960938 ;  /* 0x3f3172182c2c3820 */ /* 0x000fc80000410000 */
[----:B------:R-:W0:Y:S02]  /*10200*/  @P3 MUFU.LG2 R5, R14 ;  /* 0x0000000e00053308 */ /* 0x000e240000000c00 */
[----:B0-----:R-:W-:-:S04]  /*10210*/  @P3 FMUL.FTZ R5, R5, 0.69314718246459960938 ;  /* 0x3f31721805053820 */ /* 0x001fc80000410000 */
[----:B------:R-:W-:Y:S01]  /*10220*/  @P3 FFMA.FTZ R2, R44, R76, R5 ;  /* 0x0000004c2c023223 */ /* 0x000fe20000010005 */
[----:B------:R-:W-:Y:S02]  /*10230*/  WARPGROUP.DEPBAR.LE gsb0, 0x0 ;  /* 0x00008000000079c5 */ /* 0x000fe40000010000 */
[----:B------:R-:W-:-:S06]  /*10240*/  WARPGROUP.ARRIVE ;  /* 0x00000000000079c5 */ /* 0x000fcc0000000000 */
[----:B------:R-:W-:Y:S01]  /*10250*/  QGMMA.64x96x32.F32.E4M3.E4M3 R88, R144, gdesc[UR4], R88, gsb0 ;  /* 0x0160000490587df3 */ /* 0x000fe20008000858 */
[-C--:B--2---:R-:W-:Y:S01]  /*10260*/  FMUL.FTZ R15, R4, R11.reuse ;  /* 0x0000000b040f7220 */ /* 0x084fe20000410000 */
[----:B------:R-:W-:Y:S01]  /*10270*/  FMUL.FTZ R5, R8, R11 ;  /* 0x0000000b08057220 */ /* 0x000fe20000410000 */
[----:B------:R-:W-:Y:S02]  /*10280*/  WARPGROUP.DEPBAR.LE gsb0, 0x0 ;  /* 0x00008000000079c5 */ /* 0x000fe40000010000 */
[----:B------:R-:W-:Y:S05]  /*10290*/  @!P0 BRA `(.L_x_394) ;  /* 0x0000000000048947 */ /* 0x000fea0003800000 */
[----:B------:R-:W-:Y:S01]  /*102a0*/  BPT.TRAP 0x1 ;  /* 0x000000040000795c */ /* 0x000fe20000300000 */
.L_x_394:
[----:B------:R-:W2:Y:S01]  /*102b0*/  LDL.LU R4, [R1+0x14] ;  /* 0x0000140001047983 */ /* 0x000ea20000300800 */
[----:B------:R-:W-:Y:S02]  /*102c0*/  VIADD R10, R10, 0x19c60 ;  /* 0x00019c600a0a7836 */ /* 0x000fe40000000000 */
[-C--:B------:R-:W-:Y:S01]  /*102d0*/  FMUL.FTZ R9, R88, R15.reuse ;  /* 0x0000000f58097220 */ /* 0x080fe20000410000 */
[----:B------:R-:W-:Y:S01]  /*102e0*/  FMUL.FTZ R3, R89, R15 ;  /* 0x0000000f59037220 */ /* 0x000fe20000410000 */
[----:B------:R-:W3:Y:S01]  /*102f0*/  LDL.LU R18, [R1+0x38] ;  /* 0x0000380001127983 */ /* 0x000ee20000300800 */
[----:B------:R-:W-:-:S05]  /*10300*/  VIADD R154, R154, 0x1 ;  /* 0x000000019a9a7836 */ /* 0x000fca0000000000 */
[----:B------:R-:W-:Y:S01]  /*10310*/  ISETP.NE.AND P1, PT, R154, 0x2, PT ;  /* 0x000000029a00780c */ /* 0x000fe20003f25270 */
        /* <DEDUP_REMOVED lines=44> */
[----:B------:R-:W-:Y:S01]  /*105e0*/  FMUL.FTZ R135, R135, R5 ;  /* 0x0000000587877220 */ /* 0x000fe20000410000 */
[----:B------:R-:W-:-:S02]  /*105f0*/  SEL R154, R154, RZ, P1 ;  /* 0x000000ff9a9a7207 */ /* 0x000fc40000800000 */
[----:B--2---:R-:W-:Y:S01]  /*10600*/  PRMT R4, R4, 0x654, R10 ;  /* 0x0000065404047816 */ /* 0x004fe2000000000a */
[----:B---3--:R-:W-:-:S03]  /*10610*/  VIADD R18, R18, 0x1 ;  /* 0x0000000112127836 */ /* 0x008fc60000000000 */
[----:B------:R0:W-:Y:S02]  /*10620*/  SYNCS.ARRIVE.TRANS64.RED.A1T0 RZ, [R4+URZ], RZ ;  /* 0x000000ff04ff79a7 */ /* 0x0001e4000810043f */
[----:B------:R1:W-:Y:S01]  /*10630*/  STL [R1+0x38], R18 ;  /* 0x0000381201007387 */ /* 0x0003e20000100800 */
[-C--:B------:R-:W-:Y:S01]  /*10640*/  FMUL.FTZ R10, R128, R15.reuse ;  /* 0x0000000f800a7220 */ /* 0x080fe20000410000 */
[----:B0-----:R-:W-:Y:S01]  /*10650*/  SEL R4, RZ, 0x1, P1 ;  /* 0x00000001ff047807 */ /* 0x001fe20000800000 */
[----:B------:R-:W-:-:S03]  /*10660*/  FMUL.FTZ R15, R133, R15 ;  /* 0x0000000f850f7220 */ /* 0x000fc60000410000 */
[----:B------:R-:W-:-:S07]  /*10670*/  LOP3.LUT R157, R157, R4, RZ, 0x3c, !PT ;  /* 0x000000049d9d7212 */ /* 0x000fce00078e3cff */
.L_x_336:
[----:B------:R-:W2:Y:S08]  /*10680*/  S2UR UR4, SR_CgaCtaId ;  /* 0x00000000000479c3 */ /* 0x000eb00000008800 */
[----:B------:R-:W-:Y:S01]  /*10690*/  BAR.SYNC.DEFER_BLOCKING 0x5, 0x200 ;  /* 0x0148000000007b1d */ /* 0x000fe20000010000 */
[----:B-1----:R-:W-:-:S05]  /*106a0*/  MOV R18, 0x400 ;  /* 0x0000040000127802 */ /* 0x002fca0000000f00 */
[----:B------:R-:W-:Y:S01]  /*106b0*/  BSSY B0, `(.L_x_395) ;  /* 0x00001d6000007945 */ /* 0x000fe20003800000 */
[----:B--2---:R-:W-:-:S05]  /*106c0*/  IMAD.U32 R4, RZ, RZ, UR4 ;  /* 0x00000004ff047e24 */ /* 0x004fca000f8e00ff */
[----:B------:R1:W-:Y:S01]  /*106d0*/  STL [R1+0x14], R4 ;  /* 0x0000140401007387 */ /* 0x0003e20000100800 */
[----:B------:R-:W-:-:S05]  /*106e0*/  LEA R18, R4, R18, 0x18 ;  /* 0x0000001204127211 */ /* 0x000fca00078ec0ff */
[----:B0-----:R1:W0:Y:S01]  /*106f0*/  LDS.128 R28, [R18+0x19cd0] ;  /* 0x019cd000121c7984 */ /* 0x0012220000000c00 */
[----:B------:R-:W-:Y:S06]  /*10700*/  BAR.ARV 0x4, 0x200 ;  /* 0x0108000000007b1d */ /* 0x000fec0000002000 */
[----:B------:R-:W-:Y:S05]  /*10710*/  @P0 BRA `(.L_x_396) ;  /* 0x0000001400380947 */ /* 0x000fea0003800000 */
[----:B------:R-:W1:Y:S01]  /*10720*/  S2R R25, SR_TID.X ;  /* 0x0000000000197919 */ /* 0x000e620000002100 */
[----:B------:R-:W-:Y:S01]  /*10730*/  ULDC.64 UR4, c[0x4][0x38] ;  /* 0x01000e0000047ab9 */ /* 0x000fe20000000a00 */
[----:B-----5:R-:W2:Y:S01]  /*10740*/  LDL R24, [R1+0x5c] ;  /* 0x00005c0001187983 */ /* 0x020ea20000100800 */
[----:B------:R-:W-:Y:S02]  /*10750*/  F2FP.BF16.F32.PACK_AB R61, R61, R62 ;  /* 0x0000003e3d3d723e */ /* 0x000fe400000010ff */
[----:B------:R-:W-:Y:S01]  /*10760*/  F2FP.BF16.F32.PACK_AB R58, R58, R59 ;  /* 0x0000003b3a3a723e */ /* 0x000fe200000010ff */
[----:B------:R-:W3:Y:S04]  /*10770*/  LDL.LU R63, [R1+0x30] ;  /* 0x00003000013f7983 */ /* 0x000ee80000300800 */
[----:B------:R-:W4:Y:S01]  /*10780*/  LDL.64 R78, [R1+0x20] ;  /* 0x00002000014e7983 */ /* 0x000f220000100a00 */
[----:B-1----:R-:W-:-:S05]  /*10790*/  IMAD.SHL.U32 R4, R25, 0x4, RZ ;  /* 0x0000000419047824 */ /* 0x002fca00078e00ff */
[----:B------:R-:W-:-:S04]  /*107a0*/  LOP3.LUT R4, R4, 0xc, RZ, 0xc0, !PT ;  /* 0x0000000c04047812 */ /* 0x000fc800078ec0ff */
[----:B------:R-:W-:-:S05]  /*107b0*/  IADD3 R4, P0, R4, UR4, RZ ;  /* 0x0000000404047c10 */ /* 0x000fca000ff1e0ff */
[----:B------:R-:W-:Y:S01]  /*107c0*/  IMAD.X R5, RZ, RZ, UR5, P0 ;  /* 0x00000005ff057e24 */ /* 0x000fe200080e06ff */
[----:B------:R-:W-:Y:S01]  /*107d0*/  F2FP.BF16.F32.PACK_AB R60, R60, R3 ;  /* 0x000000033c3c723e */ /* 0x000fe200000010ff */
[----:B------:R-:W-:-:S04]  /*107e0*/  ULDC.64 UR4, c[0x0][0xbd8] ;  /* 0x0002f60000047ab9 */ /* 0x000fc80000000a00 */
[----:B------:R1:W3:Y:S01]  /*107f0*/  LDG.E.CONSTANT R5, desc[UR40][R4.64] ;  /* 0x0000002804057981 */ /* 0x0002e2000c1e9900 */
[----:B------:R-:W-:Y:S02]  /*10800*/  F2FP.BF16.F32.PACK_AB R11, R38, R11 ;  /* 0x0000000b260b723e */ /* 0x000fe400000010ff */
[----:B------:R-:W-:Y:S01]  /*10810*/  F2FP.BF16.F32.PACK_AB R20, R20, R7 ;  /* 0x000000071414723e */ /* 0x000fe200000010ff */
[----:B------:R-:W0:Y:S01]  /*10820*/  S2R R3, SR_SWINHI ;  /* 0x0000000000037919 */ /* 0x000e220000002f00 */
[----:B------:R-:W-:Y:S02]  /*10830*/  F2FP.BF16.F32.PACK_AB R47, R47, R48 ;  /* 0x000000302f2f723e */ /* 0x000fe400000010ff */
[----:B------:R-:W-:Y:S02]  /*10840*/  F2FP.BF16.F32.PACK_AB R41, R41, R42 ;  /* 0x0000002a2929723e */ /* 0x000fe400000010ff */
[----:B------:R-:W-:Y:S02]  /*10850*/  F2FP.BF16.F32.PACK_AB R9, R64, R9 ;  /* 0x000000094009723e */ /* 0x000fe400000010ff */
[----:B-1----:R-:W-:-:S02]  /*10860*/  LOP3.LUT P1, R4, R25, 0x3, RZ, 0xc0, !PT ;  /* 0x0000000319047812 */ /* 0x002fc4000782c0ff */
[----:B------:R-:W-:Y:S02]  /*10870*/  F2FP.BF16.F32.PACK_AB R32, R21, R32 ;  /* 0x000000201520723e */ /* 0x000fe400000010ff */
[----:B------:R-:W-:Y:S02]  /*10880*/  ISETP.EQ.OR P1, PT, R4, 0x3, !P1 ;  /* 0x000000030400780c */ /* 0x000fe40004f22670 */
[----:B------:R-:W-:Y:S02]  /*10890*/  F2FP.BF16.F32.PACK_AB R15, R15, R8 ;  /* 0x000000080f0f723e */ /* 0x000fe400000010ff */
[----:B------:R-:W-:Y:S02]  /*108a0*/  SEL R62, R61, R58, P1 ;  /* 0x0000003a3d3e7207 */ /* 0x000fe40000800000 */
[----:B------:R-:W-:Y:S02]  /*108b0*/  SEL R58, R58, R61, P1 ;  /* 0x0000003d3a3a7207 */ /* 0x000fe40000800000 */
[----:B------:R-:W4:Y:S01]  /*108c0*/  LDL.LU R61, [R1+0x34] ;  /* 0x00003400013d7983 */ /* 0x000f220000300800 */
[----:B------:R-:W-:-:S02]  /*108d0*/  SEL R42, R11, R20, P1 ;  /* 0x000000140b2a7207 */ /* 0x000fc40000800000 */
[----:B------:R-:W-:Y:S01]  /*108e0*/  SEL R48, R20, R11, P1 ;  /* 0x0000000b14307207 */ /* 0x000fe20000800000 */
[----:B------:R1:W4:Y:S01]  /*108f0*/  LDL.64 R76, [R1+0x20] ;  /* 0x00002000014c7983 */ /* 0x0003220000100a00 */
[----:B------:R-:W-:Y:S02]  /*10900*/  SEL R4, R9, R60, P1 ;  /* 0x0000003c09047207 */ /* 0x000fe40000800000 */
[----:B------:R-:W-:Y:S01]  /*10910*/  SEL R60, R60, R9, P1 ;  /* 0x000000093c3c7207 */ /* 0x000fe20000800000 */
[----:B------:R-:W4:Y:S01]  /*10920*/  LDL R59, [R1+0x2c] ;  /* 0x00002c00013b7983 */ /* 0x000f220000100800 */
[----:B------:R-:W-:Y:S02]  /*10930*/  F2FP.BF16.F32.PACK_AB R10, R27, R10 ;  /* 0x0000000a1b0a723e */ /* 0x000fe400000010ff */
[----:B------:R-:W-:Y:S02]  /*10940*/  F2FP.BF16.F32.PACK_AB R51, R51, R52 ;  /* 0x000000343333723e */ /* 0x000fe400000010ff */
[----:B------:R-:W-:-:S02]  /*10950*/  MOV R20, R18 ;  /* 0x0000001200147202 */ /* 0x000fc40000000f00 */
[----:B0-----:R-:W-:Y:S02]  /*10960*/  MOV R21, R3 ;  /* 0x0000000300157202 */ /* 0x001fe40000000f00 */
[----:B------:R-:W-:Y:S02]  /*10970*/  F2FP.BF16.F32.PACK_AB R49, R49, R50 ;  /* 0x000000323131723e */ /* 0x000fe400000010ff */
[----:B------:R-:W-:Y:S02]  /*10980*/  SEL R50, R10, R15, P1 ;  /* 0x0000000f0a327207 */ /* 0x000fe40000800000 */
[----:B------:R-:W-:Y:S02]  /*10990*/  SEL R52, R15, R10, P1 ;  /* 0x0000000a0f347207 */ /* 0x000fe40000800000 */
[----:B------:R-:W-:Y:S02]  /*109a0*/  F2FP.BF16.F32.PACK_AB R12, R43, R12 ;  /* 0x0000000c2b0c723e */ /* 0x000fe400000010ff */
[----:B------:R-:W-:-:S02]  /*109b0*/  F2FP.BF16.F32.PACK_AB R39, R39, R6 ;  /* 0x000000062727723e */ /* 0x000fc400000010ff */
[----:B------:R-:W-:Y:S02]  /*109c0*/  F2FP.BF16.F32.PACK_AB R35, R35, R36 ;  /* 0x000000242323723e */ /* 0x000fe400000010ff */
[----:B------:R-:W-:Y:S02]  /*109d0*/  F2FP.BF16.F32.PACK_AB R34, R33, R34 ;  /* 0x000000222122723e */ /* 0x000fe400000010ff */
[----:B------:R-:W-:Y:S02]  /*109e0*/  SEL R36, R12, R39, P1 ;  /* 0x000000270c247207 */ /* 0x000fe40000800000 */
[----:B------:R-:W-:Y:S02]  /*109f0*/  SEL R38, R39, R12, P1 ;  /* 0x0000000c27267207 */ /* 0x000fe40000800000 */
[----:B------:R-:W-:Y:S02]  /*10a00*/  F2FP.BF16.F32.PACK_AB R53, R53, R14 ;  /* 0x0000000e3535723e */ /* 0x000fe400000010ff */
[----:B------:R-:W-:-:S02]  /*10a10*/  F2FP.BF16.F32.PACK_AB R56, R56, R57 ;  /* 0x000000393838723e */ /* 0x000fc400000010ff */
[----:B------:R-:W-:Y:S01]  /*10a20*/  F2FP.BF16.F32.PACK_AB R54, R54, R55 ;  /* 0x000000373636723e */ /* 0x000fe200000010ff */
[----:B------:R-:W4:Y:S01]  /*10a30*/  LDL R57, [R1+0x10] ;  /* 0x0000100001397983 */ /* 0x000f220000100800 */
[----:B------:R-:W-:Y:S02]  /*10a40*/  F2FP.BF16.F32.PACK_AB R46, R46, R13 ;  /* 0x0000000d2e2e723e */ /* 0x000fe400000010ff */
[----:B------:R-:W-:Y:S02]  /*10a50*/  F2FP.BF16.F32.PACK_AB R44, R44, R45 ;  /* 0x0000002d2c2c723e */ /* 0x000fe400000010ff */
[----:B------:R-:W-:Y:S02]  /*10a60*/  F2FP.BF16.F32.PACK_AB R135, R135, R26 ;  /* 0x0000001a8787723e */ /* 0x000fe400000010ff */
[----:B------:R-:W-:Y:S02]  /*10a70*/  SEL R26, R56, R53, P1 ;  /* 0x00000035381a7207 */ /* 0x000fe40000800000 */
[----:B------:R-:W-:-:S02]  /*10a80*/  SEL R56, R53, R56, P1 ;  /* 0x0000003835387207 */ /* 0x000fc40000800000 */
[----:B------:R-:W-:Y:S02]  /*10a90*/  SEL R28, R49, R46, P1 ;  /* 0x0000002e311c7207 */ /* 0x000fe40000800000 */
        /* <DEDUP_REMOVED lines=8> */
[----:B------:R-:W-:Y:S02]  /*10b20*/  SEL R68, R41, R40, P1 ;  /* 0x0000002829447207 */ /* 0x000fe40000800000 */
[----:B------:R-:W-:Y:S02]  /*10b30*/  SEL R40, R40, R41, P1 ;  /* 0x0000002928287207 */ /* 0x000fe40000800000 */
[----:B------:R-:W-:-:S02]  /*10b40*/  SEL R72, R32, R135, P1 ;  /* 0x0000008720487207 */ /* 0x000fc40000800000 */
[----:B------:R-:W-:Y:S01]  /*10b50*/  SEL R32, R135, R32, P1 ;  /* 0x0000002087207207 */ /* 0x000fe20000800000 */
[----:B--2---:R-:W-:-:S03]  /*10b60*/  IMAD.WIDE R8, R24, 0x2, R20 ;  /* 0x0000000218087825 */ /* 0x004fc600078e0214 */
[C---:B------:R-:W-:Y:S02]  /*10b70*/  LOP3.LUT R3, R8.reuse, 0x180, RZ, 0xc0, !PT ;  /* 0x0000018008037812 */ /* 0x040fe400078ec0ff */
[----:B------:R-:W-:Y:S02]  /*10b80*/  IADD3 R10, P5, R8, 0x20, RZ ;  /* 0x00000020080a7810 */ /* 0x000fe40007fbe0ff */
[----:B------:R-:W-:Y:S02]  /*10b90*/  SHF.R.U64 R3, R3, 0x3, RZ ;  /* 0x0000000303037819 */ /* 0x000fe400000012ff */
[----:B------:R-:W-:Y:S02]  /*10ba0*/  LOP3.LUT R6, R10, 0x180, RZ, 0xc0, !PT ;  /* 0x000001800a067812 */ /* 0x000fe400078ec0ff */
[C---:B------:R-:W-:Y:S02]  /*10bb0*/  IADD3 R12, P4, R8.reuse, 0x3000, RZ ;  /* 0x00003000080c7810 */ /* 0x040fe40007f9e0ff */
[----:B------:R-:W-:-:S02]  /*10bc0*/  IADD3 R27, P3, R8, 0x3020, RZ ;  /* 0x00003020081b7810 */ /* 0x000fc40007f7e0ff */
[C---:B------:R-:W-:Y:S02]  /*10bd0*/  IADD3 R33, P2, R8.reuse, 0x6000, RZ ;  /* 0x0000600008217810 */ /* 0x040fe40007f5e0ff */
[----:B------:R-:W-:Y:S02]  /*10be0*/  IADD3 R74, P0, R8, 0x6020, RZ ;  /* 0x00006020084a7810 */ /* 0x000fe40007f1e0ff */
[----:B------:R-:W-:Y:S02]  /*10bf0*/  LOP3.LUT R8, R3, R8, RZ, 0x3c, !PT ;  /* 0x0000000803087212 */ /* 0x000fe400078e3cff */
[----:B------:R-:W-:-:S04]  /*10c00*/  SHF.R.U64 R3, R6, 0x3, RZ ;  /* 0x0000000306037819 */ /* 0x000fc800000012ff */
[----:B------:R-:W-:Y:S02]  /*10c10*/  LOP3.LUT R14, R3, R10, RZ, 0x3c, !PT ;  /* 0x0000000a030e7212 */ /* 0x000fe400078e3cff */
[----:B------:R-:W-:Y:S02]  /*10c20*/  LOP3.LUT R3, R12, 0x180, RZ, 0xc0, !PT ;  /* 0x000001800c037812 */ /* 0x000fe400078ec0ff */
[----:B------:R-:W-:Y:S02]  /*10c30*/  LOP3.LUT R6, R27, 0x180, RZ, 0xc0, !PT ;  /* 0x000001801b067812 */ /* 0x000fe400078ec0ff */
[----:B------:R-:W-:Y:S02]  /*10c40*/  SHF.R.U64 R3, R3, 0x3, RZ ;  /* 0x0000000303037819 */ /* 0x000fe400000012ff */
[----:B------:R-:W-:Y:S01]  /*10c50*/  SHF.R.U64 R6, R6, 0x3, RZ ;  /* 0x0000000306067819 */ /* 0x000fe200000012ff */
[--C-:B------:R-:W-:Y:S01]  /*10c60*/  IMAD.X R15, RZ, RZ, R9.reuse, P5 ;  /* 0x000000ffff0f7224 */ /* 0x100fe200028e0609 */
[----:B------:R-:W-:Y:S01]  /*10c70*/  LOP3.LUT R12, R3, R12, RZ, 0x3c, !PT ;  /* 0x0000000c030c7212 */ /* 0x000fe200078e3cff */
[--C-:B------:R-:W-:Y:S01]  /*10c80*/  IMAD.X R11, RZ, RZ, R9.reuse, P3 ;  /* 0x000000ffff0b7224 */ /* 0x100fe200018e0609 */
[----:B------:R-:W-:Y:S01]  /*10c90*/  LOP3.LUT R10, R6, R27, RZ, 0x3c, !PT ;  /* 0x0000001b060a7212 */ /* 0x000fe200078e3cff */
[--C-:B------:R-:W-:Y:S01]  /*10ca0*/  IMAD.X R13, RZ, RZ, R9.reuse, P4 ;  /* 0x000000ffff0d7224 */ /* 0x100fe200020e0609 */
[----:B------:R-:W-:Y:S01]  /*10cb0*/  LOP3.LUT R24, R33, 0x180, RZ, 0xc0, !PT ;  /* 0x0000018021187812 */ /* 0x000fe200078ec0ff */
[--C-:B------:R-:W-:Y:S01]  /*10cc0*/  IMAD.X R7, RZ, RZ, R9.reuse, P2 ;  /* 0x000000ffff077224 */ /* 0x100fe200010e0609 */
[----:B------:R-:W-:Y:S01]  /*10cd0*/  LOP3.LUT R35, R74, 0x180, RZ, 0xc0, !PT ;  /* 0x000001804a237812 */ /* 0x000fe200078ec0ff */
[----:B------:R-:W-:Y:S01]  /*10ce0*/  IMAD.X R25, RZ, RZ, R9, P0 ;  /* 0x000000ffff197224 */ /* 0x000fe200000e0609 */
[----:B---3--:R-:W-:-:S02]  /*10cf0*/  LOP3.LUT R3, R5, 0x2, RZ, 0x3c, !PT ;  /* 0x0000000205037812 */ /* 0x008fc400078e3cff */
[----:B------:R-:W-:Y:S01]  /*10d00*/  MOV R55, R8 ;  /* 0x0000000800377202 */ /* 0x000fe20000000f00 */
[----:B------:R-:W-:Y:S01]  /*10d10*/  SHFL.IDX PT, R26, R26, R5, 0x1c1f ;  /* 0x001c1f051a1a7589 */ /* 0x000fe200000e0000 */
[----:B------:R-:W-:Y:S02]  /*10d20*/  MOV R53, R14 ;  /* 0x0000000e00357202 */ /* 0x000fe40000000f00 */
[----:B------:R-:W-:Y:S01]  /*10d30*/  MOV R49, R10 ;  /* 0x0000000a00317202 */ /* 0x000fe20000000f00 */
[----:B------:R-:W-:Y:S01]  /*10d40*/  SHFL.IDX PT, R8, R4, R5, 0x1c1f ;  /* 0x001c1f0504087589 */ /* 0x000fe200000e0000 */
[----:B------:R-:W-:-:S03]  /*10d50*/  MOV R51, R12 ;  /* 0x0000000c00337202 */ /* 0x000fc60000000f00 */
[----:B------:R-:W0:Y:S01]  /*10d60*/  SHFL.IDX PT, R9, R60, R3, 0x1c1f ;  /* 0x001c1f033c097589 */ /* 0x000e2200000e0000 */
[----:B------:R-:W-:-:S03]  /*10d70*/  SHF.R.U64 R24, R24, 0x3, RZ ;  /* 0x0000000318187819 */ /* 0x000fc600000012ff */
[----:B------:R-:W2:Y:S01]  /*10d80*/  SHFL.IDX PT, R11, R56, R3, 0x1c1f ;  /* 0x001c1f03380b7589 */ /* 0x000ea200000e0000 */
[----:B------:R-:W-:-:S03]  /*10d90*/  SHF.R.U64 R35, R35, 0x3, RZ ;  /* 0x0000000323237819 */ /* 0x000fc600000012ff */
[----:B------:R-:W-:Y:S04]  /*10da0*/  SHFL.IDX PT, R62, R62, R5, 0x1c1f ;  /* 0x001c1f053e3e7589 */ /* 0x000fe800000e0000 */
[----:B------:R-:W3:Y:S04]  /*10db0*/  SHFL.IDX PT, R15, R58, R3, 0x1c1f ;  /* 0x001c1f033a0f7589 */ /* 0x000ee800000e0000 */
[----:B------:R-:W-:Y:S04]  /*10dc0*/  SHFL.IDX PT, R28, R28, R5, 0x1c1f ;  /* 0x001c1f051c1c7589 */ /* 0x000fe800000e0000 */
[----:B------:R-:W1:Y:S04]  /*10dd0*/  SHFL.IDX PT, R13, R46, R3, 0x1c1f ;  /* 0x001c1f032e0d7589 */ /* 0x000e6800000e0000 */
[----:B------:R-:W-:Y:S04]  /*10de0*/  SHFL.IDX PT, R64, R64, R5, 0x1c1f ;  /* 0x001c1f0540407589 */ /* 0x000fe800000e0000 */
[----:B------:R-:W4:Y:S04]  /*10df0*/  SHFL.IDX PT, R37, R54, R3, 0x1c1f ;  /* 0x001c1f0336257589 */ /* 0x000f2800000e0000 */
[----:B------:R-:W-:Y:S04]  /*10e00*/  SHFL.IDX PT, R66, R66, R5, 0x1c1f ;  /* 0x001c1f0542427589 */ /* 0x000fe800000e0000 */
[----:B------:R-:W4:Y:S01]  /*10e10*/  SHFL.IDX PT, R39, R44, R3, 0x1c1f ;  /* 0x001c1f032c277589 */ /* 0x000f2200000e0000 */
[----:B------:R-:W-:-:S02]  /*10e20*/  LOP3.LUT R6, R24, R33, RZ, 0x3c, !PT ;  /* 0x0000002118067212 */ /* 0x000fc400078e3cff */
[----:B------:R-:W-:Y:S01]  /*10e30*/  LOP3.LUT R24, R35, R74, RZ, 0x3c, !PT ;  /* 0x0000004a23187212 */ /* 0x000fe200078e3cff */
[----:B------:R-:W-:Y:S04]  /*10e40*/  SHFL.IDX PT, R36, R36, R5, 0x1c1f ;  /* 0x001c1f0524247589 */ /* 0x000fe800000e0000 */
[----:B------:R-:W-:Y:S04]  /*10e50*/  SHFL.IDX PT, R68, R68, R5, 0x1c1f ;  /* 0x001c1f0544447589 */ /* 0x000fe800000e0000 */
[----:B------:R-:W4:Y:S04]  /*10e60*/  SHFL.IDX PT, R27, R38, R3, 0x1c1f ;  /* 0x001c1f03261b7589 */ /* 0x000f2800000e0000 */
[----:B------:R-:W4:Y:S04]  /*10e70*/  SHFL.IDX PT, R41, R40, R3, 0x1c1f ;  /* 0x001c1f0328297589 */ /* 0x000f2800000e0000 */
[----:B------:R-:W-:Y:S04]  /*10e80*/  SHFL.IDX PT, R42, R42, R5, 0x1c1f ;  /* 0x001c1f052a2a7589 */ /* 0x000fe800000e0000 */
[----:B------:R-:W-:Y:S04]  /*10e90*/  SHFL.IDX PT, R70, R70, R5, 0x1c1f ;  /* 0x001c1f0546467589 */ /* 0x000fe800000e0000 */
[----:B------:R-:W4:Y:S04]  /*10ea0*/  SHFL.IDX PT, R33, R48, R3, 0x1c1f ;  /* 0x001c1f0330217589 */ /* 0x000f2800000e0000 */
[----:B------:R-:W4:Y:S04]  /*10eb0*/  SHFL.IDX PT, R43, R34, R3, 0x1c1f ;  /* 0x001c1f03222b7589 */ /* 0x000f2800000e0000 */
[----:B------:R-:W-:Y:S04]  /*10ec0*/  SHFL.IDX PT, R50, R50, R5, 0x1c1f ;  /* 0x001c1f0532327589 */ /* 0x000fe800000e0000 */
[----:B------:R3:W-:Y:S04]  /*10ed0*/  SHFL.IDX PT, R72, R72, R5, 0x1c1f ;  /* 0x001c1f0548487589 */ /* 0x0007e800000e0000 */
[----:B------:R-:W4:Y:S04]  /*10ee0*/  SHFL.IDX PT, R35, R52, R3, 0x1c1f ;  /* 0x001c1f0334237589 */ /* 0x000f2800000e0000 */
[----:B------:R4:W4:Y:S01]  /*10ef0*/  SHFL.IDX PT, R45, R32, R3, 0x1c1f ;  /* 0x001c1f03202d7589 */ /* 0x00092200000e0000 */
[----:B------:R-:W-:-:S02]  /*10f00*/  MOV R47, R6 ;  /* 0x00000006002f7202 */ /* 0x000fc40000000f00 */
[----:B0-----:R-:W-:Y:S02]  /*10f10*/  SEL R4, R8, R9, P1 ;  /* 0x0000000908047207 */ /* 0x001fe40000800000 */
[----:B------:R-:W-:Y:S02]  /*10f20*/  SEL R6, R9, R8, P1 ;  /* 0x0000000809067207 */ /* 0x000fe40000800000 */
[----:B--2---:R-:W-:Y:S02]  /*10f30*/  SEL R8, R26, R11, P1 ;  /* 0x0000000b1a087207 */ /* 0x004fe40000800000 */
[----:B------:R-:W-:Y:S02]  /*10f40*/  SEL R10, R11, R26, P1 ;  /* 0x0000001a0b0a7207 */ /* 0x000fe40000800000 */
[----:B---3--:R-:W-:Y:S02]  /*10f50*/  SEL R5, R62, R15, P1 ;  /* 0x0000000f3e057207 */ /* 0x008fe40000800000 */
[----:B------:R-:W-:Y:S01]  /*10f60*/  SEL R7, R15, R62, P1 ;  /* 0x0000003e0f077207 */ /* 0x000fe20000800000 */
[----:B------:R-:W-:Y:S01]  /*10f70*/  BAR.SYNC.DEFER_BLOCKING 0x1, 0x180 ;  /* 0x0046000000007b1d */ /* 0x000fe20000010000 */
[----:B-1----:R-:W-:-:S02]  /*10f80*/  SEL R12, R28, R13, P1 ;  /* 0x0000000d1c0c7207 */ /* 0x002fc40000800000 */
[----:B------:R-:W-:Y:S02]  /*10f90*/  SEL R14, R13, R28, P1 ;  /* 0x0000001c0d0e7207 */ /* 0x000fe40000800000 */
[----:B----4-:R-:W-:Y:S02]  /*10fa0*/  SEL R9, R64, R37, P1 ;  /* 0x0000002540097207 */ /* 0x010fe40000800000 */
[----:B------:R-:W-:Y:S02]  /*10fb0*/  SEL R11, R37, R64, P1 ;  /* 0x00000040250b7207 */ /* 0x000fe40000800000 */
[----:B------:R-:W-:Y:S02]  /*10fc0*/  SEL R13, R66, R39, P1 ;  /* 0x00000027420d7207 */ /* 0x000fe40000800000 */
[----:B------:R-:W-:Y:S02]  /*10fd0*/  SEL R15, R39, R66, P1 ;  /* 0x00000042270f7207 */ /* 0x000fe40000800000 */
[----:B------:R-:W-:-:S02]  /*10fe0*/  ISETP.NE.U32.AND P0, PT, RZ, UR4, PT ;  /* 0x00000004ff007c0c */ /* 0x000fc4000bf05070 */
[----:B------:R-:W-:Y:S02]  /*10ff0*/  IADD3 R26, P2, R63, UR4, RZ ;  /* 0x000000043f1a7c10 */ /* 0x000fe4000ff5e0ff */
[----:B------:R-:W-:Y:S02]  /*11000*/  MOV R32, R24 ;  /* 0x0000001800207202 */ /* 0x000fe40000000f00 */
[----:B------:R-:W-:Y:S01]  /*11010*/  ISETP.NE.AND.EX P0, PT, RZ, UR5, PT, P0 ;  /* 0x00000005ff007c0c */ /* 0x000fe2000bf05300 */
[----:B------:R0:W-:Y:S04]  /*11020*/  STSM.16.M88.4 [R55], R4 ;  /* 0x0000000437007844 */ /* 0x0001e80000000200 */
[----:B------:R1:W-:Y:S04]  /*11030*/  STSM.16.M88.4 [R53], R8 ;  /* 0x0000000835007844 */ /* 0x0003e80000000200 */
[----:B------:R2:W-:Y:S01]  /*11040*/  STSM.16.M88.4 [R51], R12 ;  /* 0x0000000c33007844 */ /* 0x0005e20000000200 */
[----:B0-----:R-:W-:-:S02]  /*11050*/  SEL R4, R36, R27, P1 ;  /* 0x0000001b24047207 */ /* 0x001fc40000800000 */
[----:B------:R-:W-:Y:S02]  /*11060*/  SEL R6, R27, R36, P1 ;  /* 0x000000241b067207 */ /* 0x000fe40000800000 */
[----:B------:R-:W-:Y:S02]  /*11070*/  SEL R5, R68, R41, P1 ;  /* 0x0000002944057207 */ /* 0x000fe40000800000 */
[----:B------:R-:W-:Y:S02]  /*11080*/  SEL R7, R41, R68, P1 ;  /* 0x0000004429077207 */ /* 0x000fe40000800000 */
[----:B-1----:R-:W-:Y:S02]  /*11090*/  SEL R8, R42, R33, P1 ;  /* 0x000000212a087207 */ /* 0x002fe40000800000 */
[----:B------:R-:W-:Y:S02]  /*110a0*/  SEL R10, R33, R42, P1 ;  /* 0x0000002a210a7207 */ /* 0x000fe40000800000 */
[----:B------:R-:W-:-:S02]  /*110b0*/  SEL R9, R70, R43, P1 ;  /* 0x0000002b46097207 */ /* 0x000fc40000800000 */
[----:B------:R-:W-:Y:S02]  /*110c0*/  SEL R11, R43, R70, P1 ;  /* 0x000000462b0b7207 */ /* 0x000fe40000800000 */
[----:B--2---:R-:W-:Y:S02]  /*110d0*/  SEL R12, R50, R35, P1 ;  /* 0x00000023320c7207 */ /* 0x004fe40000800000 */
[----:B------:R-:W-:Y:S02]  /*110e0*/  SEL R14, R35, R50, P1 ;  /* 0x00000032230e7207 */ /* 0x000fe40000800000 */
[----:B------:R-:W-:Y:S02]  /*110f0*/  SEL R13, R72, R45, P1 ;  /* 0x0000002d480d7207 */ /* 0x000fe40000800000 */
[----:B------:R-:W-:Y:S02]  /*11100*/  SEL R15, R45, R72, P1 ;  /* 0x000000482d0f7207 */ /* 0x000fe40000800000 */
[----:B------:R-:W-:Y:S01]  /*11110*/  IADD3.X R27, R61, UR5, RZ, P2, !PT ;  /* 0x000000053d1b7c10 */ /* 0x000fe200097fe4ff */
[----:B------:R-:W-:Y:S01]  /*11120*/  ULDC.64 UR4, c[0x0][0xbe0] ;  /* 0x0002f80000047ab9 */ /* 0x000fe20000000a00 */
[----:B------:R0:W-:Y:S01]  /*11130*/  STSM.16.M88.4 [R49], R4 ;  /* 0x0000000431007844 */ /* 0x0001e20000000200 */
[----:B------:R-:W-:-:S03]  /*11140*/  ISETP.NE.U32.AND P1, PT, RZ, UR4, PT ;  /* 0x00000004ff007c0c */ /* 0x000fc6000bf25070 */
[----:B------:R1:W-:Y:S01]  /*11150*/  STSM.16.M88.4 [R47], R8 ;  /* 0x000000082f007844 */ /* 0x0003e20000000200 */
[----:B------:R-:W-:-:S03]  /*11160*/  ISETP.NE.AND.EX P1, PT, RZ, UR5, PT, P1 ;  /* 0x00000005ff007c0c */ /* 0x000fc6000bf25310 */
[----:B------:R1:W-:Y:S01]  /*11170*/  STSM.16.M88.4 [R32], R12 ;  /* 0x0000000c20007844 */ /* 0x0003e20000000200 */
[----:B------:R-:W-:Y:S01]  /*11180*/  IMAD.MOV.U32 R45, RZ, RZ, RZ ;  /* 0x000000ffff2d7224 */ /* 0x000fe200078e00ff */
[----:B------:R-:W-:Y:S08]  /*11190*/  BAR.SYNC.DEFER_BLOCKING 0x1, 0x180 ;  /* 0x0046000000007b1d */ /* 0x000ff00000010000 */
[----:B------:R-:W-:Y:S01]  /*111a0*/  @P1 IADD3 R24, P2, R63, UR4, RZ ;  /* 0x000000043f181c10 */ /* 0x000fe2000ff5e0ff */
[----:B------:R-:W-:-:S02]  /*111b0*/  ULDC UR4, c[0x0][0xa88] ;  /* 0x0002a20000047ab9 */ /* 0x000fc40000000800 */
[----:B------:R-:W-:Y:S01]  /*111c0*/  IMAD.U32 R28, RZ, RZ, UR4 ;  /* 0x00000004ff1c7e24 */ /* 0x000fe2000f8e00ff */
[----:B------:R-:W-:Y:S01]  /*111d0*/  @P1 IADD3.X R25, R61, UR5, RZ, P2, !PT ;  /* 0x000000053d191c10 */ /* 0x000fe200097fe4ff */
[----:B------:R1:W5:Y:S04]  /*111e0*/  @P0 LDG.E R45, desc[UR40][R26.64] ;  /* 0x000000281a2d0981 */ /* 0x000368000c1e1900 */
[----:B------:R1:W5:Y:S01]  /*111f0*/  @P1 LDG.E R28, desc[UR40][R24.64] ;  /* 0x00000028181c1981 */ /* 0x000362000c1e1900 */
[----:B------:R-:W-:-:S05]  /*11200*/  MOV R76, R78 ;  /* 0x0000004e004c7202 */ /* 0x000fca0000000f00 */
[----:B------:R-:W-:Y:S01]  /*11210*/  IMAD R3, R76, 0x20, R57 ;  /* 0x000000204c037824 */ /* 0x000fe200078e0239 */
[----:B------:R-:W-:-:S03]  /*11220*/  SHF.R.S32.HI R44, RZ, 0x1f, R59 ;  /* 0x0000001fff2c7819 */ /* 0x000fc6000001143b */
[----:B0-----:R-:W-:Y:S01]  /*11230*/  IMAD.WIDE R4, R3, 0x2, R20 ;  /* 0x0000000203047825 */ /* 0x001fe200078e0214 */
[----:B-1----:R-:W-:Y:S06]  /*11240*/  @P1 BRA `(.L_x_397) ;  /* 0x0000000000101947 */ /* 0x002fec0003800000 */
[----:B------:R-:W-:Y:S05]  /*11250*/  @!P0 BRA `(.L_x_397) ;  /* 0x00000000000c8947 */ /* 0x000fea0003800000 */
[----:B------:R-:W2:Y:S04]  /*11260*/  LDG.E R3, desc[UR40][R26.64] ;  /* 0x000000281a037981 */ /* 0x000ea8000c1e1900 */
[----:B-----5:R-:W2:Y:S02]  /*11270*/  LDG.E R28, desc[UR40][R26.64+0x4] ;  /* 0x000004281a1c7981 */ /* 0x020ea4000c1e1900 */
[----:B--2---:R-:W-:-:S07]  /*11280*/  IMAD.IADD R28, R28, 0x1, -R3 ;  /* 0x000000011c1c7824 */ /* 0x004fce00078e0a03 */
.L_x_397:
[----:B------:R-:W2:Y:S01]  /*11290*/  LDL.LU R6, [R1+0x3c] ;  /* 0x00003c0001067983 */ /* 0x000ea20000300800 */
[----:B------:R-:W-:-:S03]  /*112a0*/  ULDC.64 UR4, c[0x0][0xb70] ;  /* 0x0002dc0000047ab9 */ /* 0x000fc60000000a00 */
[----:B------:R-:W3:Y:S04]  /*112b0*/  LDL.LU R3, [R1+0x1c] ;  /* 0x00001c0001037983 */ /* 0x000ee80000300800 */
[----:B------:R-:W4:Y:S04]  /*112c0*/  LDL R11, [R1+0x58] ;  /* 0x00005800010b7983 */ /* 0x000f280000100800 */
[----:B------:R-:W4:Y:S01]  /*112d0*/  LDL.LU R48, [R1+0x40] ;  /* 0x0000400001307983 */ /* 0x000f220000300800 */
[--C-:B-----5:R-:W-:Y:S01]  /*112e0*/  SHF.R.S32.HI R21, RZ, 0x1f, R45.reuse ;  /* 0x0000001fff157819 */ /* 0x120fe2000001142d */
[----:B------:R-:W-:Y:S01]  /*112f0*/  IMAD.MOV.U32 R20, RZ, RZ, R45 ;  /* 0x000000ffff147224 */ /* 0x000fe200078e002d */
[----:B------:R-:W-:-:S04]  /*11300*/  IADD3 R9, P1, R4, 0x1800, RZ ;  /* 0x0000180004097810 */ /* 0x000fc80007f3e0ff */
[----:B------:R-:W-:-:S04]  /*11310*/  LOP3.LUT R8, R9, 0x180, RZ, 0xc0, !PT ;  /* 0x0000018009087812 */ /* 0x000fc800078ec0ff */
[----:B------:R-:W-:-:S04]  /*11320*/  SHF.R.U64 R8, R8, 0x3, RZ ;  /* 0x0000000308087819 */ /* 0x000fc800000012ff */
[----:B------:R-:W-:Y:S02]  /*11330*/  LOP3.LUT R8, R8, R9, RZ, 0x3c, !PT ;  /* 0x0000000908087212 */ /* 0x000fe400078e3cff */
[C---:B------:R-:W-:Y:S02]  /*11340*/  IADD3 R13, P4, R4.reuse, 0x3000, RZ ;  /* 0x00003000040d7810 */ /* 0x040fe40007f9e0ff */
[C---:B------:R-:W-:Y:S02]  /*11350*/  IADD3 R25, P3, R4.reuse, 0x4800, RZ ;  /* 0x0000480004197810 */ /* 0x040fe40007f7e0ff */
[----:B------:R-:W-:Y:S02]  /*11360*/  IADD3 R33, P2, R4, 0x6000, RZ ;  /* 0x0000600004217810 */ /* 0x000fe40007f5e0ff */
[----:B------:R-:W-:Y:S02]  /*11370*/  LOP3.LUT R12, R13, 0x180, RZ, 0xc0, !PT ;  /* 0x000001800d0c7812 */ /* 0x000fe400078ec0ff */
[----:B------:R-:W-:-:S02]  /*11380*/  LOP3.LUT R24, R25, 0x180, RZ, 0xc0, !PT ;  /* 0x0000018019187812 */ /* 0x000fc400078ec0ff */
[----:B------:R-:W-:Y:S02]  /*11390*/  LOP3.LUT R32, R33, 0x180, RZ, 0xc0, !PT ;  /* 0x0000018021207812 */ /* 0x000fe400078ec0ff */
[----:B------:R-:W-:Y:S02]  /*113a0*/  SHF.R.U64 R12, R12, 0x3, RZ ;  /* 0x000000030c0c7819 */ /* 0x000fe400000012ff */
[----:B------:R-:W-:Y:S02]  /*113b0*/  SHF.R.U64 R24, R24, 0x3, RZ ;  /* 0x0000000318187819 */ /* 0x000fe400000012ff */
[----:B------:R-:W-:Y:S02]  /*113c0*/  SHF.R.U64 R32, R32, 0x3, RZ ;  /* 0x0000000320207819 */ /* 0x000fe400000012ff */
[----:B------:R-:W-:Y:S01]  /*113d0*/  LOP3.LUT R12, R12, R13, RZ, 0x3c, !PT ;  /* 0x0000000d0c0c7212 */ /* 0x000fe200078e3cff */
[--C-:B------:R-:W-:Y:S01]  /*113e0*/  IMAD.X R13, RZ, RZ, R5.reuse, P4 ;  /* 0x000000ffff0d7224 */ /* 0x100fe200020e0605 */
[----:B------:R-:W-:Y:S01]  /*113f0*/  LOP3.LUT R24, R24, R25, RZ, 0x3c, !PT ;  /* 0x0000001918187212 */ /* 0x000fe200078e3cff */
[--C-:B------:R-:W-:Y:S01]  /*11400*/  IMAD.X R25, RZ, RZ, R5.reuse, P3 ;  /* 0x000000ffff197224 */ /* 0x100fe200018e0605 */
[----:B------:R-:W-:Y:S01]  /*11410*/  LOP3.LUT R32, R32, R33, RZ, 0x3c, !PT ;  /* 0x0000002120207212 */ /* 0x000fe200078e3cff */
[----:B------:R-:W-:Y:S01]  /*11420*/  IMAD.X R33, RZ, RZ, R5, P2 ;  /* 0x000000ffff217224 */ /* 0x000fe200010e0605 */
[----:B------:R-:W-:-:S02]  /*11430*/  SHF.R.S32.HI R41, RZ, 0x1f, R57 ;  /* 0x0000001fff297819 */ /* 0x000fc40000011439 */
[----:B------:R-:W-:Y:S02]  /*11440*/  MOV R40, R57 ;  /* 0x0000003900287202 */ /* 0x000fe40000000f00 */
[----:B------:R-:W-:-:S05]  /*11450*/  SHF.R.S32.HI R77, RZ, 0x1f, R76 ;  /* 0x0000001fff4d7819 */ /* 0x000fca000001144c */
[----:B------:R-:W-:Y:S01]  /*11460*/  STL [R1+0x24], R77 ;  /* 0x0000244d01007387 */ /* 0x000fe20000100800 */
[----:B------:R-:W-:Y:S01]  /*11470*/  BSSY B1, `(.L_x_398) ;  /* 0x0000060000017945 */ /* 0x000fe20003800000 */
[----:B--2---:R-:W-:Y:S02]  /*11480*/  IMAD.MOV.U32 R14, RZ, RZ, R6 ;  /* 0x000000ffff0e7224 */ /* 0x004fe400078e0006 */
[----:B---3--:R-:W-:-:S05]  /*11490*/  IMAD.MOV.U32 R10, RZ, RZ, R3 ;  /* 0x000000ffff0a7224 */ /* 0x008fca00078e0003 */
[----:B------:R-:W-:Y:S02]  /*114a0*/  SEL R47, R10, RZ, !P0 ;  /* 0x000000ff0a2f7207 */ /* 0x000fe40004000000 */
[----:B------:R-:W0:Y:S01]  /*114b0*/  S2R R10, SR_TID.X ;  /* 0x00000000000a7919 */ /* 0x000e220000002100 */
[----:B------:R-:W-:Y:S01]  /*114c0*/  IMAD R3, R44, UR4, RZ ;  /* 0x000000042c037c24 */ /* 0x000fe2000f8e02ff */
[----:B------:R-:W-:Y:S01]  /*114d0*/  SEL R46, R14, RZ, !P0 ;  /* 0x000000ff0e2e7207 */ /* 0x000fe20004000000 */
[----:B------:R-:W-:-:S04]  /*114e0*/  IMAD.WIDE.U32 R6, R59, UR4, R20 ;  /* 0x000000043b067c25 */ /* 0x000fc8000f8e0014 */
[----:B------:R-:W-:Y:S01]  /*114f0*/  IMAD R3, R59, UR5, R3 ;  /* 0x000000053b037c24 */ /* 0x000fe2000f8e0203 */
[----:B------:R-:W-:-:S03]  /*11500*/  ULDC.64 UR4, c[0x0][0xb78] ;  /* 0x0002de0000047ab9 */ /* 0x000fc60000000a00 */
[----:B------:R-:W-:Y:S02]  /*11510*/  IMAD.IADD R7, R7, 0x1, R3 ;  /* 0x0000000107077824 */ /* 0x000fe400078e0203 */
[----:B----4-:R-:W-:Y:S02]  /*11520*/  IMAD R11, R48, 0xc0, R11 ;  /* 0x000000c0300b7824 */ /* 0x010fe400078e020b */
[----:B------:R-:W-:Y:S02]  /*11530*/  IMAD R3, R46, UR4, RZ ;  /* 0x000000042e037c24 */ /* 0x000fe4000f8e02ff */
[----:B------:R-:W-:-:S04]  /*11540*/  IMAD.WIDE.U32 R6, R47, UR4, R6 ;  /* 0x000000042f067c25 */ /* 0x000fc8000f8e0006 */
[----:B0-----:R-:W-:-:S05]  /*11550*/  VIADD R14, R10, 0xffffff80 ;  /* 0xffffff800a0e7836 */ /* 0x001fca0000000000 */
[----:B------:R-:W-:-:S04]  /*11560*/  SHF.R.S32.HI R10, RZ, 0x1f, R14 ;  /* 0x0000001fff0a7819 */ /* 0x000fc8000001140e */
[----:B------:R-:W-:Y:S01]  /*11570*/  LEA.HI R10, R10, R14, RZ, 0x7 ;  /* 0x0000000e0a0a7211 */ /* 0x000fe200078f38ff */
[----:B------:R-:W-:-:S03]  /*11580*/  IMAD R9, R47, UR5, R3 ;  /* 0x000000052f097c24 */ /* 0x000fc6000f8e0203 */
[----:B------:R-:W-:Y:S01]  /*11590*/  LOP3.LUT R10, R10, 0xffffff80, RZ, 0xc0, !PT ;  /* 0xffffff800a0a7812 */ /* 0x000fe200078ec0ff */
[----:B------:R-:W-:Y:S01]  /*115a0*/  ULDC.64 UR4, c[0x0][0xb40] ;  /* 0x0002d00000047ab9 */ /* 0x000fe20000000a00 */
[----:B------:R-:W-:Y:S02]  /*115b0*/  SHF.R.S32.HI R3, RZ, 0x1f, R11 ;  /* 0x0000001fff037819 */ /* 0x000fe4000001140b */
[----:B------:R-:W-:Y:S01]  /*115c0*/  IADD3 R6, P5, R11, R6, RZ ;  /* 0x000000060b067210 */ /* 0x000fe20007fbe0ff */
[----:B------:R-:W-:-:S03]  /*115d0*/  IMAD.IADD R10, R14, 0x1, -R10 ;  /* 0x000000010e0a7824 */ /* 0x000fc600078e0a0a */
[----:B------:R-:W-:Y:S02]  /*115e0*/  IADD3.X R9, R3, R7, R9, P5, !PT ;  /* 0x0000000703097210 */ /* 0x000fe40002ffe409 */
[----:B------:R-:W-:Y:S01]  /*115f0*/  LEA R42, P6, R6, UR4, 0x2 ;  /* 0x00000004062a7c11 */ /* 0x000fe2000f8c10ff */
[C---:B------:R-:W-:Y:S01]  /*11600*/  VIADD R3, R11.reuse, 0x8 ;  /* 0x000000080b037836 */ /* 0x040fe20000000000 */
[----:B------:R-:W-:Y:S02]  /*11610*/  LOP3.LUT P0, RZ, R10, 0x3, RZ, 0xc0, !PT ;  /* 0x000000030aff7812 */ /* 0x000fe4000780c0ff */
[----:B------:R-:W-:Y:S01]  /*11620*/  LEA.HI.X R43, R6, UR5, R9, 0x2, P6 ;  /* 0x00000005062b7c11 */ /* 0x000fe2000b0f1409 */
[----:B------:R-:W-:Y:S01]  /*11630*/  ULDC.64 UR4, c[0x0][0xaa0] ;  /* 0x0002a80000047ab9 */ /* 0x000fe20000000a00 */
[----:B------:R-:W-:Y:S02]  /*11640*/  IADD3 R6, P6, R4, 0x7800, RZ ;  /* 0x0000780004067810 */ /* 0x000fe40007fde0ff */
[----:B------:R-:W-:-:S02]  /*11650*/  ISETP.GE.OR P5, PT, R11, R28, P0 ;  /* 0x0000001c0b00720c */ /* 0x000fc400007a6670 */
[----:B------:R-:W-:Y:S02]  /*11660*/  ISETP.GE.OR P0, PT, R3, R28, P0 ;  /* 0x0000001c0300720c */ /* 0x000fe40000706670 */
[----:B------:R-:W-:Y:S02]  /*11670*/  LOP3.LUT R7, R4, 0x180, RZ, 0xc0, !PT ;  /* 0x0000018004077812 */ /* 0x000fe400078ec0ff */
[----:B------:R-:W-:Y:S02]  /*11680*/  LOP3.LUT R3, R6, 0x180, RZ, 0xc0, !PT ;  /* 0x0000018006037812 */ /* 0x000fe400078ec0ff */
[----:B------:R-:W-:Y:S02]  /*11690*/  SHF.R.U64 R7, R7, 0x3, RZ ;  /* 0x0000000307077819 */ /* 0x000fe400000012ff */
[----:B------:R-:W-:Y:S01]  /*116a0*/  SHF.R.U64 R3, R3, 0x3, RZ ;  /* 0x0000000303037819 */ /* 0x000fe200000012ff */
[--C-:B------:R-:W-:Y:S01]  /*116b0*/  IMAD.X R9, RZ, RZ, R5.reuse, P1 ;  /* 0x000000ffff097224 */ /* 0x100fe200008e0605 */
[----:B------:R-:W-:Y:S01]  /*116c0*/  LOP3.LUT R4, R7, R4, RZ, 0x3c, !PT ;  /* 0x0000000407047212 */ /* 0x000fe200078e3cff */
[----:B------:R-:W-:Y:S01]  /*116d0*/  IMAD.X R37, RZ, RZ, R5, P6 ;  /* 0x000000ffff257224 */ /* 0x000fe200030e0605 */
[----:B------:R-:W-:Y:S01]  /*116e0*/  LOP3.LUT R36, R3, R6, RZ, 0x3c, !PT ;  /* 0x0000000603247212 */ /* 0x000fe200078e3cff */
[----:B------:R-:W-:Y:S04]  /*116f0*/  @!P5 STG.E desc[UR40][R42.64], R0 ;  /* 0x000000002a00d986 */ /* 0x000fe8000c101928 */
[----:B------:R0:W-:Y:S04]  /*11700*/  @!P0 STG.E desc[UR40][R42.64+0x20], R2 ;  /* 0x000020022a008986 */ /* 0x0001e8000c101928 */
[----:B------:R-:W5:Y:S04]  /*11710*/  LD.E.128 R4, desc[UR40][R4.64] ;  /* 0x0000002804047980 */ /* 0x000f68000c101d00 */
[----:B------:R-:W5:Y:S04]  /*11720*/  LD.E.128 R8, desc[UR40][R8.64] ;  /* 0x0000002808087980 */ /* 0x000f68000c101d00 */
[----:B------:R-:W5:Y:S04]  /*11730*/  LD.E.128 R12, desc[UR40][R12.64] ;  /* 0x000000280c0c7980 */ /* 0x000f68000c101d00 */
[----:B------:R-:W5:Y:S04]  /*11740*/  LD.E.128 R24, desc[UR40][R24.64] ;  /* 0x0000002818187980 */ /* 0x000f68000c101d00 */
[----:B------:R-:W5:Y:S04]  /*11750*/  LD.E.128 R32, desc[UR40][R32.64] ;  /* 0x0000002820207980 */ /* 0x000f68000c101d00 */
[----:B------:R-:W5:Y:S01]  /*11760*/  LD.E.128 R36, desc[UR40][R36.64] ;  /* 0x0000002824247980 */ /* 0x000f62000c101d00 */
[----:B------:R-:W-:Y:S01]  /*11770*/  IMAD R20, R21, UR4, RZ ;  /* 0x0000000415147c24 */ /* 0x000fe2000f8e02ff */
[----:B------:R-:W-:Y:S01]  /*11780*/  @!PT LDS RZ, [RZ] ;  /* 0x00000000fffff984 */ /* 0x000fe20000000800 */
[----:B------:R-:W-:Y:S01]  /*11790*/  @!PT LDS RZ, [RZ] ;  /* 0x00000000fffff984 */ /* 0x000fe20000000800 */
[----:B------:R-:W-:Y:S01]  /*117a0*/  @!PT LDS RZ, [RZ] ;  /* 0x00000000fffff984 */ /* 0x000fe20000000800 */
[----:B------:R-:W-:Y:S01]  /*117b0*/  @!PT LDS RZ, [RZ] ;  /* 0x00000000fffff984 */ /* 0x000fe20000000800 */
[----:B------:R1:W-:Y:S06]  /*117c0*/  MEMBAR.ALL.CTA ;  /* 0x0000000000007992 */ /* 0x0003ec0000008000 */
[----:B-1----:R-:W1:Y:S01]  /*117d0*/  FENCE.VIEW.ASYNC.S ;  /* 0x00000000000073c6 */ /* 0x002e620000000000 */
[----:B0-----:R-:W-:-:S04]  /*117e0*/  IMAD.WIDE.U32 R2, R45, UR4, R40 ;  /* 0x000000042d027c25 */ /* 0x001fc8000f8e0028 */
[----:B------:R-:W-:Y:S01]  /*117f0*/  IMAD R45, R45, UR5, R20 ;  /* 0x000000052d2d7c24 */ /* 0x000fe2000f8e0214 */
[----:B------:R-:W-:Y:S01]  /*11800*/  ULDC.64 UR4, c[0x0][0xae0] ;  /* 0x0002b80000047ab9 */ /* 0x000fe20000000a00 */
[----:B------:R-:W-:Y:S02]  /*11810*/  IMAD R41, R48, -0xc0, R28 ;  /* 0xffffff4030297824 */ /* 0x000fe400078e021c */
[----:B------:R-:W-:Y:S02]  /*11820*/  IMAD.IADD R3, R3, 0x1, R45 ;  /* 0x0000000103037824 */ /* 0x000fe400078e022d */
[----:B------:R-:W-:Y:S01]  /*11830*/  IMAD R21, R44, UR4, RZ ;  /* 0x000000042c157c24 */ /* 0x000fe2000f8e02ff */
[C---:B------:R-:W-:Y:S01]  /*11840*/  ISETP.GE.AND P0, PT, R76.reuse, R41, PT ;  /* 0x000000294c00720c */ /* 0x040fe20003f06270 */
[----:B------:R-:W-:Y:S02]  /*11850*/  VIADD R20, R76, 0x60 ;  /* 0x000000604c147836 */ /* 0x000fe40000000000 */
[----:B------:R-:W-:-:S02]  /*11860*/  VIADD R0, R18, 0x19c20 ;  /* 0x00019c2012007836 */ /* 0x000fc40000000000 */
[C---:B------:R-:W-:Y:S02]  /*11870*/  IMAD R21, R59.reuse, UR5, R21 ;  /* 0x000000053b157c24 */ /* 0x040fe4000f8e0215 */
[----:B------:R-:W-:Y:S01]  /*11880*/  IMAD.WIDE.U32 R2, R59, UR4, R2 ;  /* 0x000000043b027c25 */ /* 0x000fe2000f8e0002 */
[----:B------:R-:W-:Y:S01]  /*11890*/  ULDC.64 UR4, c[0x0][0xae8] ;  /* 0x0002ba0000047ab9 */ /* 0x000fe20000000a00 */
[----:B------:R-:W-:Y:S02]  /*118a0*/  ISETP.GE.AND P3, PT, R20, R41, PT ;  /* 0x000000291400720c */ /* 0x000fe40003f66270 */
[----:B------:R-:W-:Y:S01]  /*118b0*/  IMAD.IADD R3, R3, 0x1, R21 ;  /* 0x0000000103037824 */ /* 0x000fe200078e0215 */
[----:B------:R-:W-:Y:S01]  /*118c0*/  PRMT R0, RZ, 0x654, R0 ;  /* 0x00000654ff007816 */ /* 0x000fe20000000000 */
[----:B------:R-:W-:Y:S02]  /*118d0*/  IMAD R20, R46, UR4, RZ ;  /* 0x000000042e147c24 */ /* 0x000fe4000f8e02ff */
[C---:B------:R-:W-:Y:S01]  /*118e0*/  IMAD.WIDE.U32 R40, R47.reuse, UR4, R2 ;  /* 0x000000042f287c25 */ /* 0x040fe2000f8e0002 */
[----:B-1----:R0:W-:Y:S03]  /*118f0*/  SYNCS.ARRIVE.TRANS64.RED.A1T0 RZ, [R0+URZ], RZ ;  /* 0x000000ff00ff79a7 */ /* 0x0021e6000810043f */
[----:B------:R-:W-:-:S02]  /*11900*/  IMAD R43, R47, UR5, R20 ;  /* 0x000000052f2b7c24 */ /* 0x000fc4000f8e0214 */
[----:B------:R-:W-:-:S04]  /*11910*/  IMAD.WIDE R20, R48, 0xc0, R76 ;  /* 0x000000c030147825 */ /* 0x000fc800078e024c */
[----:B------:R-:W-:Y:S01]  /*11920*/  IMAD.IADD R45, R41, 0x1, R43 ;  /* 0x00000001292d7824 */ /* 0x000fe200078e022b */
[----:B0-----:R-:W-:Y:S06]  /*11930*/  @P0 BRA `(.L_x_399) ;  /* 0x00000000004c0947 */ /* 0x001fec0003800000 */
        /* <DEDUP_REMOVED lines=19> */
.L_x_399:
[----:B------:R-:W-:Y:S05]  /*11a70*/  BSYNC B1 ;  /* 0x0000000000017941 */ /* 0x000fea0003800000 */
.L_x_398:
[----:B------:R-:W-:Y:S05]  /*11a80*/  @P3 BRA `(.L_x_400) ;  /* 0x0000000800603947 */ /* 0x000fea0003800000 */
[----:B0----5:R-:W-:Y:S01]  /*11a90*/  IADD3 R5, P0, R20, 0x60, RZ ;  /* 0x0000006014057810 */ /* 0x021fe20007f1e0ff */
[----:B------:R-:W-:Y:S01]  /*11aa0*/  ULDC.64 UR4, c[0x0][0xad8] ;  /* 0x0002b60000047ab9 */ /* 0x000fe20000000a00 */
[----:B------:R-:W-:Y:S01]  /*11ab0*/  IMAD.MOV.U32 R2, RZ, RZ, R40 ;  /* 0x000000ffff027224 */ /* 0x000fe200078e0028 */
[----:B------:R-:W-:Y:S01]  /*11ac0*/  ULDC.64 UR6, c[0x0][0xa80] ;  /* 0x0002a00000067ab9 */ /* 0x000fe20000000a00 */
[----:B------:R-:W-:Y:S02]  /*11ad0*/  IMAD.MOV.U32 R3, RZ, RZ, R45 ;  /* 0x000000ffff037224 */ /* 0x000fe400078e002d */
[----:B------:R-:W-:Y:S02]  /*11ae0*/  IMAD.X R20, RZ, RZ, R21, P0 ;  /* 0x000000ffff147224 */ /* 0x000fe400000e0615 */
[----:B------:R-:W-:Y:S02]  /*11af0*/  VIADD R0, R57, 0x20 ;  /* 0x0000002039007836 */ /* 0x000fe40000000000 */
[----:B------:R-:W-:-:S02]  /*11b00*/  IMAD R20, R20, UR4, RZ ;  /* 0x0000000414147c24 */ /* 0x000fc4000f8e02ff */
[----:B------:R-:W-:Y:S01]  /*11b10*/  IMAD.WIDE.U32 R2, R5, UR4, R2 ;  /* 0x0000000405027c25 */ /* 0x000fe2000f8e0002 */
[----:B------:R-:W-:Y:S02]  /*11b20*/  ULDC UR4, c[0x0][0xa8c] ;  /* 0x0002a30000047ab9 */ /* 0x000fe40000000800 */
[----:B------:R-:W-:Y:S01]  /*11b30*/  ISETP.GE.AND P1, PT, R57, UR4, PT ;  /* 0x0000000439007c0c */ /* 0x000fe2000bf26270 */
[----:B------:R-:W-:Y:S01]  /*11b40*/  IMAD R5, R5, UR5, R20 ;  /* 0x0000000505057c24 */ /* 0x000fe2000f8e0214 */
[----:B------:R-:W-:Y:S02]  /*11b50*/  ISETP.GE.AND P2, PT, R0, UR4, PT ;  /* 0x0000000400007c0c */ /* 0x000fe4000bf46270 */
[----:B------:R-:W-:Y:S01]  /*11b60*/  LEA R4, P0, R2, UR6, 0x1 ;  /* 0x0000000602047c11 */ /* 0x000fe2000f8008ff */
[----:B------:R-:W-:Y:S01]  /*11b70*/  IMAD.IADD R3, R3, 0x1, R5 ;  /* 0x0000000103037824 */ /* 0x000fe200078e0205 */
[----:B------:R-:W-:-:S04]  /*11b80*/  IADD3 R0, R57, 0x40, RZ ;  /* 0x0000004039007810 */ /* 0x000fc80007ffe0ff */
[----:B------:R-:W-:Y:S02]  /*11b90*/  LEA.HI.X R5, R2, UR7, R3, 0x1, P0 ;  /* 0x0000000702057c11 */ /* 0x000fe400080f0c03 */
[----:B------:R-:W-:-:S03]  /*11ba0*/  ISETP.GE.AND P0, PT, R0, UR4, PT ;  /* 0x0000000400007c0c */ /* 0x000fc6000bf06270 */
[----:B------:R3:W-:Y:S04]  /*11bb0*/  @!P1 STG.E.128 desc[UR40][R4.64], R8 ;  /* 0x0000000804009986 */ /* 0x0007e8000c101d28 */
[----:B------:R3:W-:Y:S06]  /*11bc0*/  @!P2 STG.E.128 desc[UR40][R4.64+0x40], R24 ;  /* 0x000040180400a986 */ /* 0x0007ec000c101d28 */
[----:B------:R-:W-:Y:S05]  /*11bd0*/  @P0 BRA `(.L_x_400) ;  /* 0x00000008000c0947 */ /* 0x000fea0003800000 */
[----:B------:R4:W-:Y:S01]  /*11be0*/  STG.E.128 desc[UR40][R4.64+0x80], R36 ;  /* 0x0000802404007986 */ /* 0x0009e2000c101d28 */
[----:B------:R-:W-:Y:S05]  /*11bf0*/  BRA `(.L_x_400) ;  /* 0x0000000800047947 */ /* 0x000fea0003800000 */
.L_x_396:
[----:B-1----:R-:W2:Y:S01]  /*11c00*/  LDL.LU R4, [R1+0x30] ;  /* 0x0000300001047983 */ /* 0x002ea20000300800 */
[----:B------:R-:W-:-:S03]  /*11c10*/  ULDC.64 UR4, c[0x0][0xbd8] ;  /* 0x0002f60000047ab9 */ /* 0x000fc60000000a00 */
[----:B------:R-:W3:Y:S01]  /*11c20*/  LDL.LU R0, [R1+0x34] ;  /* 0x0000340001007983 */ /* 0x000ee20000300800 */
[----:B------:R-:W-:Y:S01]  /*11c30*/  ISETP.NE.U32.AND P0, PT, RZ, UR4, PT ;  /* 0x00000004ff007c0c */ /* 0x000fe2000bf05070 */
[----:B------:R-:W-:-:S03]  /*11c40*/  IMAD.MOV.U32 R7, RZ, RZ, RZ ;  /* 0x000000ffff077224 */ /* 0x000fc600078e00ff */
[----:B------:R-:W-:Y:S02]  /*11c50*/  ISETP.NE.AND.EX P0, PT, RZ, UR5, PT, P0 ;  /* 0x00000005ff007c0c */ /* 0x000fe4000bf05300 */
[----:B--2---:R-:W-:-:S04]  /*11c60*/  IADD3 R2, P1, R4, UR4, RZ ;  /* 0x0000000404027c10 */ /* 0x004fc8000ff3e0ff */
[----:B---3--:R-:W-:Y:S01]  /*11c70*/  IADD3.X R3, R0, UR5, RZ, P1, !PT ;  /* 0x0000000500037c10 */ /* 0x008fe20008ffe4ff */
[----:B------:R-:W-:Y:S02]  /*11c80*/  ULDC.64 UR4, c[0x0][0xbe0] ;  /* 0x0002f80000047ab9 */ /* 0x000fe40000000a00 */
[----:B------:R-:W-:-:S04]  /*11c90*/  ISETP.NE.U32.AND P1, PT, RZ, UR4, PT ;  /* 0x00000004ff007c0c */ /* 0x000fc8000bf25070 */
[----:B------:R1:W5:Y:S01]  /*11ca0*/  @P0 LDG.E R7, desc[UR40][R2.64] ;  /* 0x0000002802070981 */ /* 0x000362000c1e1900 */
[----:B------:R-:W-:Y:S01]  /*11cb0*/  ISETP.NE.AND.EX P1, PT, RZ, UR5, PT, P1 ;  /* 0x00000005ff007c0c */ /* 0x000fe2000bf25310 */
[----:B------:R-:W2:-:S12]  /*11cc0*/  S2R R6, SR_TID.X ;  /* 0x0000000000067919 */ /* 0x000e980000002100 */
[----:B------:R-:W-:Y:S01]  /*11cd0*/  @P1 IADD3 R4, P2, R4, UR4, RZ ;  /* 0x0000000404041c10 */ /* 0x000fe2000ff5e0ff */
[----:B------:R-:W-:-:S03]  /*11ce0*/  ULDC UR4, c[0x0][0xa88] ;  /* 0x0002a20000047ab9 */ /* 0x000fc60000000800 */
[----:B------:R-:W-:Y:S01]  /*11cf0*/  @P1 IADD3.X R5, R0, UR5, RZ, P2, !PT ;  /* 0x0000000500051c10 */ /* 0x000fe200097fe4ff */
[----:B------:R-:W-:-:S06]  /*11d00*/  IMAD.U32 R0, RZ, RZ, UR4 ;  /* 0x00000004ff007e24 */ /* 0x000fcc000f8e00ff */
[----:B------:R1:W5:Y:S01]  /*11d10*/  @P1 LDG.E R0, desc[UR40][R4.64] ;  /* 0x0000002804001981 */ /* 0x000362000c1e1900 */
[----:B--2---:R-:W-:-:S05]  /*11d20*/  VIADD R6, R6, 0xffffff80 ;  /* 0xffffff8006067836 */ /* 0x004fca0000000000 */
[----:B------:R-:W-:Y:S01]  /*11d30*/  ISETP.GT.AND P2, PT, R6, 0xbf, PT ;  /* 0x000000bf0600780c */ /* 0x000fe20003f44270 */
[----:B-1----:R-:W-:-:S12]  /*11d40*/  @P1 BRA `(.L_x_401) ;  /* 0x0000000000101947 */ /* 0x002fd80003800000 */
[----:B------:R-:W-:Y:S05]  /*11d50*/  @!P0 BRA `(.L_x_401) ;  /* 0x00000000000c8947 */ /* 0x000fea0003800000 */
[----:B------:R-:W2:Y:S04]  /*11d60*/  LDG.E R5, desc[UR40][R2.64] ;  /* 0x0000002802057981 */ /* 0x000ea8000c1e1900 */
[----:B-----5:R-:W2:Y:S02]  /*11d70*/  LDG.E R0, desc[UR40][R2.64+0x4] ;  /* 0x0000042802007981 */ /* 0x020ea4000c1e1900 */
[----:B--2---:R-:W-:-:S07]  /*11d80*/  IMAD.IADD R0, R0, 0x1, -R5 ;  /* 0x0000000100007824 */ /* 0x004fce00078e0a05 */
.L_x_401:
[----:B------:R-:W2:Y:S04]  /*11d90*/  LDL.LU R3, [R1+0x1c] ;  /* 0x00001c0001037983 */ /* 0x000ea80000300800 */
[----:B------:R-:W3:Y:S04]  /*11da0*/  LDL.LU R2, [R1+0x3c] ;  /* 0x00003c0001027983 */ /* 0x000ee80000300800 */
[----:B------:R-:W4:Y:S04]  /*11db0*/  LDL R20, [R1+0x2c] ;  /* 0x00002c0001147983 */ /* 0x000f280000100800 */
[----:B------:R-:W4:Y:S04]  /*11dc0*/  LDL R12, [R1+0x10] ;  /* 0x00001000010c7983 */ /* 0x000f280000100800 */
[----:B------:R1:W5:Y:S01]  /*11dd0*/  LDL R13, [R1+0x40] ;  /* 0x00004000010d7983 */ /* 0x0003620000100800 */
[----:B------:R-:W-:Y:S01]  /*11de0*/  BSSY B1, `(.L_x_402) ;  /* 0x000001d000017945 */ /* 0x000fe20003800000 */
[----:B-----5:R-:W-:-:S02]  /*11df0*/  SHF.R.S32.HI R6, RZ, 0x1f, R7 ;  /* 0x0000001fff067819 */ /* 0x020fc40000011407 */
[----:B--2---:R-:W-:Y:S02]  /*11e00*/  SEL R11, R3, RZ, !P0 ;  /* 0x000000ff030b7207 */ /* 0x004fe40004000000 */
[----:B---3--:R-:W-:Y:S02]  /*11e10*/  SEL R9, R2, RZ, !P0 ;  /* 0x000000ff02097207 */ /* 0x008fe40004000000 */
[----:B----4-:R-:W-:Y:S02]  /*11e20*/  SHF.R.S32.HI R8, RZ, 0x1f, R20 ;  /* 0x0000001fff087819 */ /* 0x010fe40000011414 */
[----:B------:R-:W-:Y:S01]  /*11e30*/  SHF.R.S32.HI R10, RZ, 0x1f, R12 ;  /* 0x0000001fff0a7819 */ /* 0x000fe2000001140c */
[----:B-1----:R-:W-:Y:S06]  /*11e40*/  @P2 BRA `(.L_x_403) ;  /* 0x0000000000582947 */ /* 0x002fec0003800000 */
[----:B------:R-:W1:Y:S02]  /*11e50*/  S2R R2, SR_TID.X ;  /* 0x0000000000027919 */ /* 0x000e640000002100 */
[----:B-1----:R-:W-:-:S04]  /*11e60*/  IMAD R2, R13, 0xc0, R2 ;  /* 0x000000c00d027824 */ /* 0x002fc800078e0202 */
[----:B------:R-:W-:-:S05]  /*11e70*/  VIADD R3, R2, 0xffffff80 ;  /* 0xffffff8002037836 */ /* 0x000fca0000000000 */
[----:B------:R-:W-:-:S13]  /*11e80*/  ISETP.GE.AND P0, PT, R3, R0, PT ;  /* 0x000000000300720c */ /* 0x000fda0003f06270 */
[----:B------:R-:W-:Y:S05]  /*11e90*/  @P0 BRA `(.L_x_403) ;  /* 0x0000000000440947 */ /* 0x000fea0003800000 */
[C---:B------:R-:W-:Y:S01]  /*11ea0*/  IADD3 R2, P0, R3.reuse, R7, RZ ;  /* 0x0000000703027210 */ /* 0x040fe20007f1e0ff */
[----:B------:R-:W-:Y:S02]  /*11eb0*/  ULDC.64 UR4, c[0x0][0xb70] ;  /* 0x0002dc0000047ab9 */ /* 0x000fe40000000a00 */
[----:B------:R-:W-:Y:S01]  /*11ec0*/  IMAD R4, R8, UR4, RZ ;  /* 0x0000000408047c24 */ /* 0x000fe2000f8e02ff */
[----:B------:R-:W-:-:S03]  /*11ed0*/  LEA.HI.X.SX32 R3, R3, R6, 0x1, P0 ;  /* 0x0000000603037211 */ /* 0x000fc600000f0eff */
[C---:B------:R-:W-:Y:S02]  /*11ee0*/  IMAD R5, R20.reuse, UR5, R4 ;  /* 0x0000000514057c24 */ /* 0x040fe4000f8e0204 */
[----:B------:R-:W-:Y:S01]  /*11ef0*/  IMAD.WIDE.U32 R2, R20, UR4, R2 ;  /* 0x0000000414027c25 */ /* 0x000fe2000f8e0002 */
[----:B------:R-:W-:-:S03]  /*11f00*/  ULDC.64 UR4, c[0x0][0xb78] ;  /* 0x0002de0000047ab9 */ /* 0x000fc60000000a00 */
[----:B------:R-:W-:Y:S02]  /*11f10*/  IMAD R4, R9, UR4, RZ ;  /* 0x0000000409047c24 */ /* 0x000fe4000f8e02ff */
[----:B------:R-:W-:Y:S02]  /*11f20*/  IMAD.IADD R3, R3, 0x1, R5 ;  /* 0x0000000103037824 */ /* 0x000fe400078e0205 */
[C---:B------:R-:W-:Y:S02]  /*11f30*/  IMAD R5, R11.reuse, UR5, R4 ;  /* 0x000000050b057c24 */ /* 0x040fe4000f8e0204 */
[----:B------:R-:W-:Y:S01]  /*11f40*/  IMAD.WIDE.U32 R2, R11, UR4, R2 ;  /* 0x000000040b027c25 */ /* 0x000fe2000f8e0002 */
[----:B------:R-:W-:-:S03]  /*11f50*/  ULDC.64 UR4, c[0x0][0xb40] ;  /* 0x0002d00000047ab9 */ /* 0x000fc60000000a00 */
[----:B------:R-:W-:Y:S01]  /*11f60*/  IMAD.IADD R3, R3, 0x1, R5 ;  /* 0x0000000103037824 */ /* 0x000fe200078e0205 */
[----:B------:R-:W-:-:S04]  /*11f70*/  LEA R4, P0, R2, UR4, 0x2 ;  /* 0x0000000402047c11 */ /* 0x000fc8000f8010ff */
[----:B------:R-:W-:Y:S01]  /*11f80*/  LEA.HI.X R5, R2, UR5, R3, 0x2, P0 ;  /* 0x0000000502057c11 */ /* 0x000fe200080f1403 */
[----:B------:R-:W-:-:S05]  /*11f90*/  IMAD.MOV.U32 R3, RZ, RZ, -0x800000 ;  /* 0xff800000ff037424 */ /* 0x000fca00078e00ff */
[----:B------:R1:W-:Y:S03]  /*11fa0*/  STG.E desc[UR40][R4.64], R3 ;  /* 0x0000000304007986 */ /* 0x0003e6000c101928 */
.L_x_403:
[----:B------:R-:W-:Y:S05]  /*11fb0*/  BSYNC B1 ;  /* 0x0000000000017941 */ /* 0x000fea0003800000 */
.L_x_402:
[----:B------:R-:W2:Y:S01]  /*11fc0*/  LDL.64 R14, [R1+0x20] ;  /* 0x00002000010e7983 */ /* 0x000ea20000100a00 */
[----:B------:R-:W-:Y:S01]  /*11fd0*/  ULDC.64 UR4, c[0x0][0xaa0] ;  /* 0x0002a80000047ab9 */ /* 0x000fe20000000a00 */
[----:B------:R-:W-:Y:S01]  /*11fe0*/  IMAD.MOV.U32 R2, RZ, RZ, R12 ;  /* 0x000000ffff027224 */ /* 0x000fe200078e000c */
[----:B------:R-:W-:Y:S01]  /*11ff0*/  BSSY B1, `(.L_x_404) ;  /* 0x000002b000017945 */ /* 0x000fe20003800000 */
[----:B-1----:R-:W-:Y:S02]  /*12000*/  IMAD.MOV.U32 R3, RZ, RZ, R10 ;  /* 0x000000ffff037224 */ /* 0x002fe400078e000a */
[----:B------:R-:W-:Y:S02]  /*12010*/  IMAD R4, R6, UR4, RZ ;  /* 0x0000000406047c24 */ /* 0x000fe4000f8e02ff */
[----:B------:R-:W-:-:S04]  /*12020*/  IMAD.WIDE.U32 R2, R7, UR4, R2 ;  /* 0x0000000407027c25 */ /* 0x000fc8000f8e0002 */
[----:B------:R-:W-:Y:S01]  /*12030*/  IMAD R7, R7, UR5, R4 ;  /* 0x0000000507077c24 */ /* 0x000fe2000f8e0204 */
[----:B------:R-:W-:Y:S02]  /*12040*/  ULDC.64 UR4, c[0x0][0xae0] ;  /* 0x0002b80000047ab9 */ /* 0x000fe40000000a00 */
[----:B------:R-:W-:Y:S02]  /*12050*/  IMAD R4, R8, UR4, RZ ;  /* 0x0000000408047c24 */ /* 0x000fe4000f8e02ff */
[----:B------:R-:W-:Y:S02]  /*12060*/  IMAD.IADD R3, R3, 0x1, R7 ;  /* 0x0000000103037824 */ /* 0x000fe400078e0207 */
[C---:B------:R-:W-:Y:S02]  /*12070*/  IMAD R5, R20.reuse, UR5, R4 ;  /* 0x0000000514057c24 */ /* 0x040fe4000f8e0204 */
[----:B------:R-:W-:Y:S02]  /*12080*/  IMAD R4, R13, -0xc0, R0 ;  /* 0xffffff400d047824 */ /* 0x000fe400078e0200 */
[----:B------:R-:W-:Y:S01]  /*12090*/  IMAD.WIDE.U32 R2, R20, UR4, R2 ;  /* 0x0000000414027c25 */ /* 0x000fe2000f8e0002 */
[----:B------:R-:W-:-:S03]  /*120a0*/  ULDC.64 UR4, c[0x0][0xae8] ;  /* 0x0002ba0000047ab9 */ /* 0x000fc60000000a00 */
[----:B------:R-:W-:Y:S02]  /*120b0*/  IMAD.IADD R3, R3, 0x1, R5 ;  /* 0x0000000103037824 */ /* 0x000fe400078e0205 */
[----:B------:R-:W-:-:S04]  /*120c0*/  IMAD R0, R9, UR4, RZ ;  /* 0x0000000409007c24 */ /* 0x000fc8000f8e02ff */
[----:B------:R-:W-:Y:S01]  /*120d0*/  IMAD R9, R11, UR5, R0 ;  /* 0x000000050b097c24 */ /* 0x000fe2000f8e0200 */
[C---:B--2---:R-:W-:Y:S01]  /*120e0*/  ISETP.GE.AND P0, PT, R14.reuse, R4, PT ;  /* 0x000000040e00720c */ /* 0x044fe20003f06270 */
[----:B------:R-:W-:Y:S02]  /*120f0*/  VIADD R7, R14, 0x60 ;  /* 0x000000600e077836 */ /* 0x000fe40000000000 */
[----:B------:R-:W-:-:S03]  /*12100*/  IMAD.MOV.U32 R6, RZ, RZ, R14 ;  /* 0x000000ffff067224 */ /* 0x000fc600078e000e */
[----:B------:R-:W-:Y:S01]  /*12110*/  ISETP.GE.AND P1, PT, R7, R4, PT ;  /* 0x000000040700720c */ /* 0x000fe20003f26270 */
[----:B------:R-:W-:Y:S01]  /*12120*/  IMAD.WIDE.U32 R4, R11, UR4, R2 ;  /* 0x000000040b047c25 */ /* 0x000fe2000f8e0002 */
[----:B------:R-:W-:-:S03]  /*12130*/  SHF.R.S32.HI R7, RZ, 0x1f, R14 ;  /* 0x0000001fff077819 */ /* 0x000fc6000001140e */
[----:B------:R-:W-:Y:S02]  /*12140*/  IMAD.IADD R11, R5, 0x1, R9 ;  /* 0x00000001050b7824 */ /* 0x000fe400078e0209 */
[----:B------:R-:W-:Y:S01]  /*12150*/  IMAD.WIDE R6, R13, 0xc0, R6 ;  /* 0x000000c00d067825 */ /* 0x000fe200078e0206 */
[----:B------:R-:W-:Y:S06]  /*12160*/  @P0 BRA `(.L_x_405) ;  /* 0x00000000004c0947 */ /* 0x000fec0003800000 */
[----:B------:R-:W-:Y:S01]  /*12170*/  ULDC.64 UR6, c[0x0][0xad8] ;  /* 0x0002b60000067ab9 */ /* 0x000fe20000000a00 */
[C---:B------:R-:W-:Y:S01]  /*12180*/  VIADD R8, R12.reuse, 0x40 ;  /* 0x000000400c087836 */ /* 0x040fe20000000000 */
[----:B------:R-:W-:Y:S01]  /*12190*/  IADD3 R0, R12, 0x20, RZ ;  /* 0x000000200c007810 */ /* 0x000fe20007ffe0ff */
[----:B------:R-:W-:Y:S01]  /*121a0*/  IMAD R9, R7, UR6, RZ ;  /* 0x0000000607097c24 */ /* 0x000fe2000f8e02ff */
[----:B------:R-:W-:Y:S01]  /*121b0*/  ULDC UR4, c[0x0][0xa8c] ;  /* 0x0002a30000047ab9 */ /* 0x000fe20000000800 */
[----:B------:R-:W-:Y:S01]  /*121c0*/  IMAD.MOV.U32 R2, RZ, RZ, R4 ;  /* 0x000000ffff027224 */ /* 0x000fe200078e0004 */
[----:B------:R-:W-:Y:S01]  /*121d0*/  ISETP.GE.AND P3, PT, R0, UR4, PT ;  /* 0x0000000400007c0c */ /* 0x000fe2000bf66270 */
[----:B------:R-:W-:Y:S01]  /*121e0*/  IMAD.MOV.U32 R3, RZ, RZ, R11 ;  /* 0x000000ffff037224 */ /* 0x000fe200078e000b */
[----:B------:R-:W-:Y:S01]  /*121f0*/  ISETP.GE.AND P2, PT, R12, UR4, PT ;  /* 0x000000040c007c0c */ /* 0x000fe2000bf46270 */
[----:B------:R-:W-:Y:S01]  /*12200*/  IMAD R9, R6, UR7, R9 ;  /* 0x0000000706097c24 */ /* 0x000fe2000f8e0209 */
[----:B------:R-:W-:Y:S01]  /*12210*/  ISETP.GE.AND P4, PT, R8, UR4, PT ;  /* 0x0000000408007c0c */ /* 0x000fe2000bf86270 */
        /* <DEDUP_REMOVED lines=8> */
.L_x_405:
[----:B------:R-:W-:Y:S05]  /*122a0*/  BSYNC B1 ;  /* 0x0000000000017941 */ /* 0x000fea0003800000 */
.L_x_404:
        /* <DEDUP_REMOVED lines=22> */
.L_x_400:
[----:B------:R-:W-:Y:S05]  /*12410*/  BSYNC B0 ;  /* 0x0000000000007941 */ /* 0x000fea0003800000 */
.L_x_395:
[----:B------:R-:W-:Y:S02]  /*12420*/  ULDC UR4, c[0x0][0xc14] ;  /* 0x0003050000047ab9 */ /* 0x000fe40000000800 */
[----:B0-----:R-:W-:-:S13]  /*12430*/  ISETP.GE.AND P0, PT, R31, UR4, PT ;  /* 0x000000041f007c0c */ /* 0x001fda000bf06270 */
[----:B------:R-:W-:Y:S05]  /*12440*/  @!P0 BRA `(.L_x_406) ;  /* 0xfffffeec00188947 */ /* 0x000fea000383ffff */
[----:B------:R-:W-:Y:S05]  /*12450*/  BRA `(.L_x_285) ;  /* 0x0000006000307947 */ /* 0x000fea0003800000 */
.L_x_283:
[----:B------:R-:W-:-:S08]  /*12460*/  NOP ;  /* 0x0000000000007918 */ /* 0x000fd00000000000 */
[----:B--2---:R-:W0:-:S00]  /*12470*/  USETMAXREG.DEALLOC.CTAPOOL 0x20 ;  /* 0x00000020000079c8 */ /* 0x004e0000080e0500 */
[----:B0-----:R-:W2:Y:S01]  /*12480*/  LDL.LU R3, [R1+0x28] ;  /* 0x0000280001037983 */ /* 0x001ea20000300800 */
[----:B------:R-:W-:Y:S01]  /*12490*/  LOP3.LUT R2, R0, 0x3, RZ, 0xc0, !PT ;  /* 0x0000000300027812 */ /* 0x000fe200078ec0ff */
[----:B------:R-:W-:-:S05]  /*124a0*/  IMAD.MOV.U32 R4, RZ, RZ, RZ ;  /* 0x000000ffff047224 */ /* 0x000fca00078e00ff */
[----:B------:R-:W0:Y:S02]  /*124b0*/  SHFL.IDX PT, R2, R2, RZ, 0x1f ;  /* 0x00001fff02027589 */ /* 0x000e2400000e0000 */
[----:B0-----:R-:W-:Y:S02]  /*124c0*/  ISETP.NE.AND P0, PT, R2, RZ, PT ;  /* 0x000000ff0200720c */ /* 0x001fe40003f05270 */
[----:B--2---:R-:W-:-:S11]  /*124d0*/  LOP3.LUT R3, R3, 0xfffffffd, RZ, 0xc0, !PT ;  /* 0xfffffffd03037812 */ /* 0x004fd600078ec0ff */
[----:B------:R-:W-:-:S05]  /*124e0*/  @P0 LOP3.LUT R3, R3, 0x2, RZ, 0xfc, !PT ;  /* 0x0000000203030812 */ /* 0x000fca00078efcff */
[----:B------:R0:W-:Y:S01]  /*124f0*/  STL [R1+0x28], R3 ;  /* 0x0000280301007387 */ /* 0x0001e20000100800 */
[----:B------:R-:W-:Y:S05]  /*12500*/  @!P0 BRA `(.L_x_407) ;  /* 0x00000000001c8947 */ /* 0x000fea0003800000 */
[----:B------:R-:W1:Y:S08]  /*12510*/  S2UR UR5, SR_CgaCtaId ;  /* 0x00000000000579c3 */ /* 0x000e700000008800 */
[----:B------:R-:W-:Y:S06]  /*12520*/  BAR.SYNC.DEFER_BLOCKING 0x5, 0x200 ;  /* 0x0148000000007b1d */ /* 0x000fec0000010000 */
[----:B------:R-:W-:-:S02]  /*12530*/  UMOV UR4, 0x400 ;  /* 0x0000040000047882 */ /* 0x000fc40000000000 */
[----:B-1----:R-:W-:-:S09]  /*12540*/  ULEA UR4, UR5, UR4, 0x18 ;  /* 0x0000000405047291 */ /* 0x002fd2000f8ec03f */
[----:B------:R-:W1:Y:S01]  /*12550*/  LDS.128 R16, [UR4+0x19cd0] ;  /* 0x019cd004ff107984 */ /* 0x000e620008000c00 */
[----:B------:R-:W-:Y:S06]  /*12560*/  BAR.ARV 0x4, 0x200 ;  /* 0x0108000000007b1d */ /* 0x000fec0000002000 */
[----:B------:R-:W-:Y:S05]  /*12570*/  BRA `(.L_x_408) ;  /* 0x0000000800007947 */ /* 0x000fea0003800000 */
.L_x_407:
[----:B------:R-:W1:Y:S01]  /*12580*/  S2R R2, SR_TID.X ;  /* 0x0000000000027919 */ /* 0x000e620000002100 */
[----:B------:R-:W-:Y:S01]  /*12590*/  ULDC UR4, c[0x0][0xc14] ;  /* 0x0003050000047ab9 */ /* 0x000fe20000000800 */
[----:B------:R-:W2:Y:S01]  /*125a0*/  S2UR UR6, SR_CTAID.X ;  /* 0x00000000000679c3 */ /* 0x000ea20000002500 */
[----:B------:R-:W-:Y:S01]  /*125b0*/  ULDC UR5, c[0x0][0xc10] ;  /* 0x0003040000057ab9 */ /* 0x000fe20000000800 */
[----:B-1----:R-:W-:-:S04]  /*125c0*/  LOP3.LUT R5, R2, 0x1f, RZ, 0xc0, !PT ;  /* 0x0000001f02057812 */ /* 0x002fc800078ec0ff */
[----:B------:R-:W-:-:S04]  /*125d0*/  ISETP.NE.AND P0, PT, R5, 0x1f, PT ;  /* 0x0000001f0500780c */ /* 0x000fc80003f05270 */
[----:B------:R-:W-:-:S13]  /*125e0*/  ISETP.GE.OR P1, PT, R5, UR4, !P0 ;  /* 0x0000000405007c0c */ /* 0x000fda000c726670 */
[----:B0-----:R-:W0:Y:S02]  /*125f0*/  @!P1 LDC.64 R2, c[0x0][0xc58] ;  /* 0x00031600ff029b82 */ /* 0x001e240000000a00 */
[----:B0-----:R-:W-:-:S05]  /*12600*/  @!P1 IMAD.WIDE.U32 R2, R5, 0x4, R2 ;  /* 0x0000000405029825 */ /* 0x001fca00078e0002 */
[----:B------:R-:W3:Y:S01]  /*12610*/  @!P1 LDG.E R4, desc[UR40][R2.64] ;  /* 0x0000002802049981 */ /* 0x000ee2000c1e1900 */
[C---:B------:R-:W-:Y:S01]  /*12620*/  ISETP.NE.AND P1, PT, R5.reuse, RZ, PT ;  /* 0x000000ff0500720c */ /* 0x040fe20003f25270 */
[----:B------:R-:W-:Y:S01]  /*12630*/  UMOV UR4, URZ ;  /* 0x0000003f00047c82 */ /* 0x000fe20008000000 */
[C---:B------:R-:W-:Y:S01]  /*12640*/  ISETP.GE.U32.AND P2, PT, R5.reuse, 0x2, PT ;  /* 0x000000020500780c */ /* 0x040fe20003f46070 */
[----:B------:R-:W-:Y:S01]  /*12650*/  IMAD.MOV.U32 R16, RZ, RZ, RZ ;  /* 0x000000ffff107224 */ /* 0x000fe200078e00ff */
[C---:B------:R-:W-:Y:S02]  /*12660*/  ISETP.GE.U32.AND P3, PT, R5.reuse, 0x4, PT ;  /* 0x000000040500780c */ /* 0x040fe40003f66070 */
[C---:B------:R-:W-:Y:S02]  /*12670*/  ISETP.GE.U32.AND P4, PT, R5.reuse, 0x8, PT ;  /* 0x000000080500780c */ /* 0x040fe40003f86070 */
[----:B------:R-:W-:Y:S01]  /*12680*/  ISETP.GE.U32.AND P5, PT, R5, 0x10, PT ;  /* 0x000000100500780c */ /* 0x000fe20003fa6070 */
[----:B---3--:R-:W0:Y:S02]  /*12690*/  SHFL.UP PT, R6, R4, 0x1, RZ ;  /* 0x0420000004067989 */ /* 0x008e2400000e00ff */
        /* <DEDUP_REMOVED lines=12> */
[----:B0-----:R-:W-:-:S04]  /*12760*/  SEL R7, R7, RZ, P5 ;  /* 0x000000ff07077207 */ /* 0x001fc80002800000 */
[----:B------:R-:W-:-:S05]  /*12770*/  IADD3 R7, R2, R7, RZ ;  /* 0x0000000702077210 */ /* 0x000fca0007ffe0ff */
[----:B------:R-:W0:Y:S02]  /*12780*/  SHFL.IDX PT, R6, R7, 0x1f, 0x1f ;  /* 0x03e01f0007067f89 */ /* 0x000e2400000e0000 */
[----:B0-----:R-:W-:-:S04]  /*12790*/  IMAD R6, R6, UR5, RZ ;  /* 0x0000000506067c24 */ /* 0x001fc8000f8e02ff */
[----:B------:R-:W-:Y:S01]  /*127a0*/  IMAD.MOV.U32 R3, RZ, RZ, R6 ;  /* 0x000000ffff037224 */ /* 0x000fe200078e0006 */
[----:B--2---:R-:W-:-:S13]  /*127b0*/  ISETP.GT.AND P6, PT, R6, UR6, PT ;  /* 0x0000000606007c0c */ /* 0x004fda000bfc4270 */
[----:B------:R-:W-:Y:S05]  /*127c0*/  @P6 BRA `(.L_x_409) ;  /* 0x00000000009c6947 */ /* 0x000fea0003800000 */
[----:B------:R-:W0:Y:S01]  /*127d0*/  LDC R7, c[0x0][0xc14] ;  /* 0x00030500ff077b82 */ /* 0x000e220000000800 */
[----:B------:R-:W-:Y:S01]  /*127e0*/  IMAD.MOV.U32 R6, RZ, RZ, R3 ;  /* 0x000000ffff067224 */ /* 0x000fe200078e0003 */
[----:B------:R-:W-:Y:S01]  /*127f0*/  UMOV UR4, URZ ;  /* 0x0000003f00047c82 */ /* 0x000fe20008000000 */
[----:B------:R-:W-:Y:S01]  /*12800*/  ULDC UR7, c[0x0][0xc14] ;  /* 0x0003050000077ab9 */ /* 0x000fe20000000800 */
[----:B------:R-:W-:-:S05]  /*12810*/  ULDC UR5, c[0x0][0xc10] ;  /* 0x0003040000057ab9 */ /* 0x000fca0000000800 */
.L_x_413:
[----:B------:R-:W-:Y:S01]  /*12820*/  UIADD3 UR4, UR4, 0x1f, URZ ;  /* 0x0000001f04047890 */ /* 0x000fe2000fffe03f */
[----:B------:R-:W-:-:S05]  /*12830*/  IMAD.U32 R19, RZ, RZ, UR7 ;  /* 0x00000007ff137e24 */ /* 0x000fca000f8e00ff */
[----:B0-----:R-:W-:-:S13]  /*12840*/  ISETP.LE.AND P6, PT, R7, UR4, PT ;  /* 0x0000000407007c0c */ /* 0x001fda000bfc3270 */
[----:B------:R-:W-:Y:S05]  /*12850*/  @P6 BRA `(.L_x_410) ;  /* 0x0000000400246947 */ /* 0x000fea0003800000 */
[----:B------:R-:W-:Y:S01]  /*12860*/  VIADD R8, R5, UR4 ;  /* 0x0000000405087c36 */ /* 0x000fe20008000000 */
[----:B------:R-:W-:Y:S01]  /*12870*/  BSSY B0, `(.L_x_411) ;  /* 0x0000007000007945 */ /* 0x000fe20003800000 */
[----:B------:R-:W-:-:S03]  /*12880*/  IMAD.MOV.U32 R4, RZ, RZ, RZ ;  /* 0x000000ffff047224 */ /* 0x000fc600078e00ff */
[----:B------:R-:W-:-:S13]  /*12890*/  ISETP.GE.OR P6, PT, R8, R7, !P0 ;  /* 0x000000070800720c */ /* 0x000fda00047c6670 */
[----:B------:R-:W-:Y:S05]  /*128a0*/  @P6 BRA `(.L_x_412) ;  /* 0x00000000000c6947 */ /* 0x000fea0003800000 */
[----:B------:R-:W0:Y:S02]  /*128b0*/  LDC.64 R2, c[0x0][0xc58] ;  /* 0x00031600ff027b82 */ /* 0x000e240000000a00 */
[----:B0-----:R-:W-:-:S05]  /*128c0*/  IMAD.WIDE R2, R8, 0x4, R2 ;  /* 0x0000000408027825 */ /* 0x001fca00078e0202 */
[----:B------:R0:W5:Y:S02]  /*128d0*/  LDG.E R4, desc[UR40][R2.64] ;  /* 0x0000002802047981 */ /* 0x000164000c1e1900 */
.L_x_412:
[----:B------:R-:W-:Y:S05]  /*128e0*/  BSYNC B0 ;  /* 0x0000000000007941 */ /* 0x000fea0003800000 */
.L_x_411:
        /* <DEDUP_REMOVED lines=15> */
[----:B------:R-:W0:Y:S02]  /*129e0*/  SHFL.IDX PT, R3, R11, 0x1f, 0x1f ;  /* 0x03e01f000b037f89 */ /* 0x000e2400000e0000 */
[----:B0-----:R-:W-:-:S04]  /*129f0*/  IMAD R3, R3, UR5, RZ ;  /* 0x0000000503037c24 */ /* 0x001fc8000f8e02ff */
[----:B------:R-:W-:-:S05]  /*12a00*/  IMAD.IADD R6, R3, 0x1, R6 ;  /* 0x0000000103067824 */ /* 0x000fca00078e0206 */
[----:B------:R-:W-:-:S13]  /*12a10*/  ISETP.GT.AND P6, PT, R6, UR6, PT ;  /* 0x0000000606007c0c */ /* 0x000fda000bfc4270 */
[----:B------:R-:W-:Y:S05]  /*12a20*/  @!P6 BRA `(.L_x_413) ;  /* 0xfffffffc007ce947 */ /* 0x000fea000383ffff */
[----:B------:R-:W-:-:S07]  /*12a30*/  IMAD.MOV.U32 R7, RZ, RZ, R11 ;  /* 0x000000ffff077224 */ /* 0x000fce00078e000b */
.L_x_409:
[----:B------:R-:W-:-:S04]  /*12a40*/  IMAD.IADD R10, R6, 0x1, -R3 ;  /* 0x00000001060a7824 */ /* 0x000fc800078e0a03 */
[----:B------:R-:W-:-:S05]  /*12a50*/  IMAD R2, R7, UR5, R10 ;  /* 0x0000000507027c24 */ /* 0x000fca000f8e020a */
[----:B------:R-:W-:-:S13]  /*12a60*/  ISETP.GT.AND P0, PT, R2, UR6, PT ;  /* 0x0000000602007c0c */ /* 0x000fda000bf04270 */
[----:B------:R-:W-:-:S04]  /*12a70*/  VOTE.ANY R8, PT, !P0 ;  /* 0x0000000000087806 */ /* 0x000fc800040e0100 */
[----:B------:R-:W0:Y:S01]  /*12a80*/  POPC R19, R8 ;  /* 0x0000000800137309 */ /* 0x000e220000000000 */
[----:B------:R-:W-:Y:S01]  /*12a90*/  ISETP.NE.AND P0, PT, R8, RZ, PT ;  /* 0x000000ff0800720c */ /* 0x000fe20003f05270 */
[----:B0-----:R-:W0:Y:S02]  /*12aa0*/  SHFL.IDX PT, R4, R4, R19, 0x1f ;  /* 0x00001f1304047589 */ /* 0x001e2400000e0000 */
[----:B0-----:R-:W-:-:S04]  /*12ab0*/  IABS R6, R4 ;  /* 0x0000000400067213 */ /* 0x001fc80000000000 */
[----:B------:R-:W0:Y:S08]  /*12ac0*/  I2F.RP R9, R6 ;  /* 0x0000000600097306 */ /* 0x000e300000209400 */
[----:B0-----:R-:W0:Y:S02]  /*12ad0*/  MUFU.RCP R9, R9 ;  /* 0x0000000900097308 */ /* 0x001e240000001000 */
[----:B0-----:R-:W-:-:S06]  /*12ae0*/  VIADD R2, R9, 0xffffffe ;  /* 0x0ffffffe09027836 */ /* 0x001fcc0000000000 */
[----:B------:R-:W0:Y:S02]  /*12af0*/  F2I.FTZ.U32.TRUNC.NTZ R3, R2 ;  /* 0x0000000200037305 */ /* 0x000e24000021f000 */
[----:B0-----:R-:W-:Y:S01]  /*12b00*/  IADD3 R11, RZ, -R3, RZ ;  /* 0x80000003ff0b7210 */ /* 0x001fe20007ffe0ff */
[----:B------:R-:W-:Y:S06]  /*12b10*/  @!P0 BRA `(.L_x_414) ;  /* 0x0000000000088947 */ /* 0x000fec0003800000 */
[----:B------:R-:W-:-:S06]  /*12b20*/  VIADD R16, R19, 0xffffffff ;  /* 0xffffffff13107836 */ /* 0x000fcc0000000000 */
[----:B------:R0:W1:Y:S02]  /*12b30*/  SHFL.IDX PT, R16, R7, R16, 0x1f ;  /* 0x00001f1007107589 */ /* 0x00006400000e0000 */
.L_x_414:
[----:B-1----:R-:W-:Y:S01]  /*12b40*/  IMAD R16, R16, UR5, R10 ;  /* 0x0000000510107c24 */ /* 0x002fe2000f8e020a */
[----:B------:R-:W-:Y:S01]  /*12b50*/  IABS R10, R4 ;  /* 0x00000004000a7213 */ /* 0x000fe20000000000 */
[----:B0-----:R-:W-:Y:S02]  /*12b60*/  IMAD.MOV.U32 R7, RZ, RZ, R11 ;  /* 0x000000ffff077224 */ /* 0x001fe400078e000b */
[----:B------:R-:W-:Y:S01]  /*12b70*/  IMAD.MOV.U32 R2, RZ, RZ, RZ ;  /* 0x000000ffff027224 */ /* 0x000fe200078e00ff */
[----:B------:R-:W-:Y:S01]  /*12b80*/  IADD3 R9, -R16, UR6, RZ ;  /* 0x0000000610097c10 */ /* 0x000fe2000fffe1ff */
[----:B------:R-:W-:Y:S02]  /*12b90*/  IMAD R7, R7, R6, RZ ;  /* 0x0000000607077224 */ /* 0x000fe400078e02ff */
[----:B------:R-:W-:Y:S01]  /*12ba0*/  VIADD R19, R19, UR4 ;  /* 0x0000000413137c36 */ /* 0x000fe20008000000 */
[----:B------:R-:W-:Y:S01]  /*12bb0*/  IABS R8, R9 ;  /* 0x0000000900087213 */ /* 0x000fe20000000000 */
[----:B------:R-:W-:-:S04]  /*12bc0*/  IMAD.HI.U32 R2, R3, R7, R2 ;  /* 0x0000000703027227 */ /* 0x000fc800078e0002 */
[----:B------:R-:W-:Y:S02]  /*12bd0*/  IMAD.MOV.U32 R3, RZ, RZ, R8 ;  /* 0x000000ffff037224 */ /* 0x000fe400078e0008 */
[----:B------:R-:W-:Y:S02]  /*12be0*/  IMAD.MOV R7, RZ, RZ, -R10 ;  /* 0x000000ffff077224 */ /* 0x000fe400078e0a0a */
        /* <DEDUP_REMOVED lines=11> */
[----:B------:R-:W-:-:S05]  /*12ca0*/  @!P1 LOP3.LUT R2, RZ, R4, RZ, 0x33, !PT ;  /* 0x00000004ff029212 */ /* 0x000fca00078e33ff */
[--C-:B------:R-:W-:Y:S02]  /*12cb0*/  IMAD.MOV R17, RZ, RZ, -R2.reuse ;  /* 0x000000ffff117224 */ /* 0x100fe400078e0a02 */
[----:B------:R-:W-:Y:S02]  /*12cc0*/  IMAD.MOV.U32 R18, RZ, RZ, R2 ;  /* 0x000000ffff127224 */ /* 0x000fe400078e0002 */
[----:B------:R-:W-:Y:S01]  /*12cd0*/  IMAD R17, R4, R17, R9 ;  /* 0x0000001104117224 */ /* 0x000fe200078e0209 */
[----:B------:R-:W-:Y:S06]  /*12ce0*/  BRA `(.L_x_415) ;  /* 0x00000000000c7947 */ /* 0x000fec0003800000 */
.L_x_410:
[----:B------:R-:W-:Y:S02]  /*12cf0*/  IMAD.MOV.U32 R17, RZ, RZ, RZ ;  /* 0x000000ffff117224 */ /* 0x000fe400078e00ff */
[----:B------:R-:W-:Y:S02]  /*12d00*/  IMAD.U32 R16, RZ, RZ, UR6 ;  /* 0x00000006ff107e24 */ /* 0x000fe4000f8e00ff */
[----:B------:R-:W-:-:S07]  /*12d10*/  IMAD.MOV.U32 R18, RZ, RZ, RZ ;  /* 0x000000ffff127224 */ /* 0x000fce00078e00ff */
.L_x_415:
[----:B------:R-:W-:-:S13]  /*12d20*/  ISETP.NE.AND P0, PT, R5, RZ, PT ;  /* 0x000000ff0500720c */ /* 0x000fda0003f05270 */
[----:B------:R-:W0:Y:S01]  /*12d30*/  @!P0 S2R R3, SR_CgaCtaId ;  /* 0x0000000000038919 */ /* 0x000e220000008800 */
[----:B------:R-:W-:-:S04]  /*12d40*/  @!P0 MOV R2, 0x400 ;  /* 0x0000040000028802 */ /* 0x000fc80000000f00 */
[----:B0-----:R-:W-:-:S05]  /*12d50*/  @!P0 LEA R2, R3, R2, 0x18 ;  /* 0x0000000203028211 */ /* 0x001fca00078ec0ff */
[----:B------:R2:W-:Y:S01]  /*12d60*/  @!P0 STS.128 [R2+0x19cd0], R16 ;  /* 0x019cd01002008388 */ /* 0x0005e20000000c00 */
[----:B------:R-:W-:Y:S06]  /*12d70*/  BAR.ARV 0x5, 0x200 ;  /* 0x0148000000007b1d */ /* 0x000fec0000002000 */
.L_x_408:
[----:B------:R3:W-:Y:S01]  /*12d80*/  STL [R1+0x24], RZ ;  /* 0x000024ff01007387 */ /* 0x0007e20000100800 */
[----:B------:R-:W-:Y:S01]  /*12d90*/  ULDC UR4, c[0x0][0xc14] ;  /* 0x0003050000047ab9 */ /* 0x000fe20000000800 */
[----:B------:R-:W-:Y:S01]  /*12da0*/  MOV R24, 0x1 ;  /* 0x0000000100187802 */ /* 0x000fe20000000f00 */
[----:B------:R-:W-:Y:S01]  /*12db0*/  IMAD.MOV.U32 R22, RZ, RZ, RZ ;  /* 0x000000ffff167224 */ /* 0x000fe200078e00ff */
[----:B-1----:R-:W-:-:S13]  /*12dc0*/  ISETP.GE.AND P0, PT, R19, UR4, PT ;  /* 0x0000000413007c0c */ /* 0x002fda000bf06270 */
[----:B---3--:R-:W-:Y:S05]  /*12dd0*/  @P0 BRA `(.L_x_416) ;  /* 0x0000005000d80947 */ /* 0x008fea0003800000 */
[----:B------:R-:W3:Y:S01]  /*12de0*/  LDL R8, [R1+0x20] ;  /* 0x0000200001087983 */ /* 0x000ee20000100800 */
[----:B------:R-:W1:Y:S01]  /*12df0*/  S2R R10, SR_TID.X ;  /* 0x00000000000a7919 */ /* 0x000e620000002100 */
[----:B------:R-:W4:Y:S01]  /*12e00*/  S2R R6, SR_TID.X ;  /* 0x0000000000067919 */ /* 0x000f220000002100 */
[----:B------:R-:W-:Y:S01]  /*12e10*/  IMAD.SHL.U32 R9, R0, 0x800, RZ ;  /* 0x0000080000097824 */ /* 0x000fe200078e00ff */
[----:B-1----:R-:W-:Y:S01]  /*12e20*/  SHF.R.U32.HI R4, RZ, 0x1, R10 ;  /* 0x00000001ff047819 */ /* 0x002fe2000001160a */
[----:B--2---:R-:W-:-:S03]  /*12e30*/  IMAD.SHL.U32 R2, R10, 0x20, RZ ;  /* 0x000000200a027824 */ /* 0x004fc600078e00ff */
[----:B------:R-:W-:Y:S02]  /*12e40*/  LOP3.LUT R5, R4, 0x20, RZ, 0xc0, !PT ;  /* 0x0000002004057812 */ /* 0x000fe400078ec0ff */
[----:B----4-:R-:W-:Y:S02]  /*12e50*/  LOP3.LUT R6, R6, 0x7f, RZ, 0xc0, !PT ;  /* 0x0000007f06067812 */ /* 0x010fe400078ec0ff */
[----:B0-----:R-:W-:Y:S02]  /*12e60*/  LOP3.LUT R3, R2, 0x80, RZ, 0xc0, !PT ;  /* 0x0000008002037812 */ /* 0x001fe400078ec0ff */
[----:B------:R-:W-:Y:S01]  /*12e70*/  LOP3.LUT R7, R5, 0x10, R10, 0xf8, !PT ;  /* 0x0000001005077812 */ /* 0x000fe200078ef80a */
[----:B------:R-:W-:Y:S01]  /*12e80*/  IMAD.SHL.U32 R5, R6, 0x10, RZ ;  /* 0x0000001006057824 */ /* 0x000fe200078e00ff */
[----:B------:R-:W-:Y:S01]  /*12e90*/  LOP3.LUT R3, R3, 0x10, R4, 0xf8, !PT ;  /* 0x0000001003037812 */ /* 0x000fe200078ef804 */
[----:B------:R-:W-:Y:S01]  /*12ea0*/  IMAD.SHL.U32 R6, R10, 0x4, RZ ;  /* 0x000000040a067824 */ /* 0x000fe200078e00ff */
[----:B------:R-:W-:Y:S01]  /*12eb0*/  LOP3.LUT R2, R2, 0x360, RZ, 0xc0, !PT ;  /* 0x0000036002027812 */ /* 0x000fe200078ec0ff */
[----:B------:R-:W-:-:S02]  /*12ec0*/  IMAD.SHL.U32 R0, R10, 0x80, RZ ;  /* 0x000000800a007824 */ /* 0x000fc400078e00ff */
[----:B------:R-:W-:Y:S01]  /*12ed0*/  IMAD.SHL.U32 R4, R10, 0x10, RZ ;  /* 0x000000100a047824 */ /* 0x000fe200078e00ff */
[----:B------:R-:W-:Y:S02]  /*12ee0*/  LOP3.LUT R2, R2, 0x400, R5, 0xf8, !PT ;  /* 0x0000040002027812 */ /* 0x000fe400078ef805 */
[----:B------:R-:W-:Y:S02]  /*12ef0*/  LOP3.LUT R3, R3, 0x10, R6, 0x78, !PT ;  /* 0x0000001003037812 */ /* 0x000fe400078e7806 */
[----:B------:R-:W-:Y:S02]  /*12f00*/  LOP3.LUT R7, R7, 0x380, R0, 0xf8, !PT ;  /* 0x0000038007077812 */ /* 0x000fe400078ef800 */
[----:B------:R-:W-:Y:S02]  /*12f10*/  LOP3.LUT R0, R0, 0x400, RZ, 0xc0, !PT ;  /* 0x0000040000007812 */ /* 0x000fe400078ec0ff */
[----:B------:R-:W-:Y:S02]  /*12f20*/  LOP3.LUT R2, R2, R3, RZ, 0xfc, !PT ;  /* 0x0000000302027212 */ /* 0x000fe400078efcff */
[----:B------:R-:W-:-:S02]  /*12f30*/  LOP3.LUT R0, R0, 0x800, R9, 0xf8, !PT ;  /* 0x0000080000007812 */ /* 0x000fc400078ef809 */
[----:B------:R-:W-:Y:S01]  /*12f40*/  LOP3.LUT R7, R7, 0x70, R4, 0x78, !PT ;  /* 0x0000007007077812 */ /* 0x000fe200078e7804 */
[----:B------:R3:W-:Y:S03]  /*12f50*/  STL [R1], R2 ;  /* 0x0000000201007387 */ /* 0x0007e60000100800 */
[----:B------:R-:W-:Y:S01]  /*12f60*/  LOP3.LUT R28, R0, R7, RZ, 0xfc, !PT ;  /* 0x00000007001c7212 */ /* 0x000fe200078efcff */
[----:B------:R-:W-:Y:S01]  /*12f70*/  IMAD.MOV.U32 R29, RZ, RZ, 0x40 ;  /* 0x00000040ff1d7424 */ /* 0x000fe200078e00ff */
[----:B------:R-:W-:Y:S01]  /*12f80*/  LOP3.LUT P0, RZ, R10, 0x4, RZ, 0xc0, !PT ;  /* 0x000000040aff7812 */ /* 0x000fe2000780c0ff */
[----:B------:R-:W-:Y:S01]  /*12f90*/  BSSY B7, `(.L_x_416) ;  /* 0x000051a000077945 */ /* 0x000fe20003800000 */
[----:B------:R-:W-:Y:S01]  /*12fa0*/  IMAD.MOV.U32 R25, RZ, RZ, 0x1 ;  /* 0x00000001ff197424 */ /* 0x000fe200078e00ff */
[----:B------:R-:W-:Y:S02]  /*12fb0*/  CS2R R22, SRZ ;  /* 0x0000000000167805 */ /* 0x000fe4000001ff00 */
[----:B------:R-:W-:Y:S01]  /*12fc0*/  SEL R29, R29, 0xffffffc0, !P0 ;  /* 0xffffffc01d1d7807 */ /* 0x000fe20004000000 */
[----:B------:R-:W-:Y:S01]  /*12fd0*/  IMAD.MOV.U32 R24, RZ, RZ, 0x1 ;  /* 0x00000001ff187424 */ /* 0x000fe200078e00ff */
[----:B------:R-:W-:Y:S01]  /*12fe0*/  ULDC UR36, c[0x0][0xc] ;  /* 0x0000030000247ab9 */ /* 0x000fe20000000800 */
[----:B------:R-:W-:Y:S01]  /*12ff0*/  ULDC.64 UR38, c[0x0][0x198] ;  /* 0x0000660000267ab9 */ /* 0x000fe20000000a00 */
[----:B---3--:R-:W-:-:S02]  /*13000*/  LOP3.LUT R2, R8, 0x1, RZ, 0xfc, !PT ;  /* 0x0000000108027812 */ /* 0x008fc400078efcff */
[----:B------:R-:W-:-:S03]  /*13010*/  LOP3.LUT R0, R8, 0x2, RZ, 0xfc, !PT ;  /* 0x0000000208007812 */ /* 0x000fc600078efcff */
[----:B------:R0:W-:Y:S04]  /*13020*/  STL [R1+0x30], R2 ;  /* 0x0000300201007387 */ /* 0x0001e80000100800 */
[----:B------:R0:W-:Y:S04]  /*13030*/  STL [R1+0x10], R0 ;  /* 0x0000100001007387 */ /* 0x0001e80000100800 */
[----:B------:R0:W-:Y:S02]  /*13040*/  STL [R1+0x24], RZ ;  /* 0x000024ff01007387 */ /* 0x0001e40000100800 */
.L_x_525:
[----:B0-----:R-:W0:Y:S02]  /*13050*/  LDC.64 R2, c[0x0][0xc60] ;  /* 0x00031800ff027b82 */ /* 0x001e240000000a00 */
[----:B0-----:R-:W-:-:S05]  /*13060*/  IMAD.WIDE R2, R19, 0x4, R2 ;  /* 0x0000000413027825 */ /* 0x001fca00078e0202 */
[----:B------:R-:W2:Y:S01]  /*13070*/  LDG.E R27, desc[UR40][R2.64] ;  /* 0x00000028021b7981 */ /* 0x000ea2000c1e1900 */
[----:B------:R-:W-:Y:S05]  /*13080*/  YIELD ;  /* 0x0000000000007946 */ /* 0x000fea0003800000 */
[----:B------:R-:W-:Y:S01]  /*13090*/  ULDC.64 UR4, c[0x0][0xa28] ;  /* 0x00028a0000047ab9 */ /* 0x000fe20000000a00 */
[----:B------:R-:W-:Y:S01]  /*130a0*/  ULDC.64 UR6, c[0x0][0xa00] ;  /* 0x0002800000067ab9 */ /* 0x000fe20000000a00 */
[----:B------:R-:W-:Y:S01]  /*130b0*/  ISETP.NE.U32.AND P0, PT, RZ, UR4, PT ;  /* 0x00000004ff007c0c */ /* 0x000fe2000bf05070 */
[----:B------:R-:W-:Y:S01]  /*130c0*/  IMAD.MOV.U32 R26, RZ, RZ, RZ ;  /* 0x000000ffff1a7224 */ /* 0x000fe200078e00ff */
[----:B------:R-:W-:-:S02]  /*130d0*/  ISETP.NE.U32.AND P2, PT, RZ, UR6, PT ;  /* 0x00000006ff007c0c */ /* 0x000fc4000bf45070 */
[----:B------:R-:W-:Y:S02]  /*130e0*/  ISETP.NE.AND.EX P1, PT, RZ, UR5, PT, P0 ;  /* 0x00000005ff007c0c */ /* 0x000fe4000bf25300 */
[----:B------:R-:W-:Y:S01]  /*130f0*/  ISETP.NE.AND.EX P0, PT, RZ, UR7, PT, P2 ;  /* 0x00000007ff007c0c */ /* 0x000fe2000bf05320 */
[----:B------:R-:W-:Y:S01]  /*13100*/  IMAD.MOV.U32 R6, RZ, RZ, RZ ;  /* 0x000000ffff067224 */ /* 0x000fe200078e00ff */
[----:B--2---:R-:W-:-:S11]  /*13110*/  SHF.R.S32.HI R0, RZ, 0x1f, R27 ;  /* 0x0000001fff007819 */ /* 0x004fd6000001141b */
[C---:B-1----:R-:W-:Y:S02]  /*13120*/  @P0 LEA R4, P3, R27.reuse, UR6, 0x2 ;  /* 0x000000061b040c11 */ /* 0x042fe4000f8610ff */
[C---:B------:R-:W-:Y:S02]  /*13130*/  @P1 LEA R2, P2, R27.reuse, UR4, 0x2 ;  /* 0x000000041b021c11 */ /* 0x040fe4000f8410ff */
[C-C-:B------:R-:W-:Y:S01]  /*13140*/  @P0 LEA.HI.X R5, R27.reuse, UR7, R0.reuse, 0x2, P3 ;  /* 0x000000071b050c11 */ /* 0x140fe200098f1400 */
[C---:B------:R-:W-:Y:S01]  /*13150*/  IMAD.SHL.U32 R10, R27.reuse, 0x4, RZ ;  /* 0x000000041b0a7824 */ /* 0x040fe200078e00ff */
[C-C-:B------:R-:W-:Y:S01]  /*13160*/  @P1 LEA.HI.X R3, R27.reuse, UR5, R0.reuse, 0x2, P2 ;  /* 0x000000051b031c11 */ /* 0x140fe200090f1400 */
[----:B------:R-:W-:Y:S01]  /*13170*/  ULDC.64 UR4, c[0x0][0xa10] ;  /* 0x0002840000047ab9 */ /* 0x000fe20000000a00 */
[----:B------:R-:W-:Y:S01]  /*13180*/  SHF.L.U64.HI R7, R27, 0x2, R0 ;  /* 0x000000021b077819 */ /* 0x000fe20000010200 */
[----:B------:R-:W2:Y:S01]  /*13190*/  @P0 LDG.E R6, desc[UR40][R4.64] ;  /* 0x0000002804060981 */ /* 0x000ea2000c1e1900 */
[----:B------:R-:W-:Y:S01]  /*131a0*/  ISETP.NE.U32.AND P2, PT, RZ, UR4, PT ;  /* 0x00000004ff007c0c */ /* 0x000fe2000bf45070 */
[----:B------:R-:W-:-:S02]  /*131b0*/  ULDC.64 UR6, c[0x0][0xa20] ;  /* 0x0002880000067ab9 */ /* 0x000fc40000000a00 */
[----:B------:R0:W5:Y:S01]  /*131c0*/  @P1 LDG.E R26, desc[UR40][R2.64] ;  /* 0x00000028021a1981 */ /* 0x000162000c1e1900 */
[----:B------:R-:W-:Y:S01]  /*131d0*/  ISETP.NE.AND.EX P1, PT, RZ, UR5, PT, P2 ;  /* 0x00000005ff007c0c */ /* 0x000fe2000bf25320 */
[----:B------:R-:W-:Y:S02]  /*131e0*/  IMAD.MOV.U32 R0, RZ, RZ, RZ ;  /* 0x000000ffff007224 */ /* 0x000fe400078e00ff */
[----:B------:R-:W-:Y:S01]  /*131f0*/  STL [R1+0x8], R10 ;  /* 0x0000080a01007387 */ /* 0x000fe20000100800 */
[----:B0-----:R-:W-:-:S04]  /*13200*/  IADD3 R2, P2, R10, UR4, RZ ;  /* 0x000000040a027c10 */ /* 0x001fc8000ff5e0ff */
[----:B------:R-:W-:Y:S01]  /*13210*/  IADD3.X R3, R7, UR5, RZ, P2, !PT ;  /* 0x0000000507037c10 */ /* 0x000fe200097fe4ff */
[----:B------:R-:W-:Y:S02]  /*13220*/  ULDC.64 UR4, c[0x0][0xa08] ;  /* 0x0002820000047ab9 */ /* 0x000fe40000000a00 */
[----:B------:R-:W-:Y:S02]  /*13230*/  ISETP.NE.U32.AND P0, PT, RZ, UR4, PT ;  /* 0x00000004ff007c0c */ /* 0x000fe4000bf05070 */
[----:B------:R-:W5:Y:S02]  /*13240*/  @P1 LDG.E R0, desc[UR40][R2.64] ;  /* 0x0000002802001981 */ /* 0x000f64000c1e1900 */
[----:B------:R-:W-:Y:S02]  /*13250*/  ISETP.NE.AND.EX P0, PT, RZ, UR5, PT, P0 ;  /* 0x00000005ff007c0c */ /* 0x000fe4000bf05300 */
[----:B------:R-:W5:Y:S04]  /*13260*/  @P1 LDG.E R9, desc[UR40][R2.64] ;  /* 0x0000002802091981 */ /* 0x000f68000c1e1900 */
[----:B------:R0:W5:Y:S04]  /*13270*/  @P1 LDG.E R8, desc[UR40][R2.64+0x4] ;  /* 0x0000042802081981 */ /* 0x000168000c1e1900 */
[----:B------:R-:W-:Y:S01]  /*13280*/  STL [R1+0xc], R7 ;  /* 0x00000c0701007387 */ /* 0x000fe20000100800 */
[----:B0-----:R-:W-:-:S04]  /*13290*/  IADD3 R2, P2, R10, UR4, RZ ;  /* 0x000000040a027c10 */ /* 0x001fc8000ff5e0ff */
[----:B------:R-:W-:Y:S01]  /*132a0*/  IADD3.X R3, R7, UR5, RZ, P2, !PT ;  /* 0x0000000507037c10 */ /* 0x000fe200097fe4ff */
[----:B------:R-:W-:Y:S01]  /*132b0*/  ULDC.64 UR4, c[0x0][0x3f8] ;  /* 0x0000fe0000047ab9 */ /* 0x000fe20000000a00 */
[----:B--2---:R0:W-:Y:S02]  /*132c0*/  STL [R1+0x2c], R6 ;  /* 0x00002c0601007387 */ /* 0x0041e40000100800 */
[----:B0-----:R-:W-:-:S06]  /*132d0*/  IMAD.MOV.U32 R6, RZ, RZ, RZ ;  /* 0x000000ffff067224 */ /* 0x001fcc00078e00ff */
[----:B------:R-:W5:Y:S01]  /*132e0*/  @P0 LDG.E R6, desc[UR40][R2.64] ;  /* 0x0000002802060981 */ /* 0x000f62000c1e1900 */
[----:B------:R-:W-:Y:S01]  /*132f0*/  ISETP.NE.U32.AND P2, PT, RZ, UR6, PT ;  /* 0x00000006ff007c0c */ /* 0x000fe2000bf45070 */
[----:B------:R-:W-:-:S03]  /*13300*/  UISETP.NE.U32.AND UP0, UPT, UR4, URZ, UPT ;  /* 0x0000003f0400728c */ /* 0x000fc6000bf05070 */
[----:B------:R-:W-:Y:S01]  /*13310*/  ISETP.NE.AND.EX P2, PT, RZ, UR7, PT, P2 ;  /* 0x00000007ff007c0c */ /* 0x000fe2000bf45320 */
[----:B------:R-:W-:Y:S01]  /*13320*/  UISETP.NE.AND.EX UP0, UPT, UR5, URZ, UPT, UP0 ;  /* 0x0000003f0500728c */ /* 0x000fe2000bf05300 */
[----:B------:R-:W-:Y:S02]  /*13330*/  ULDC UR4, c[0x0][0x404] ;  /* 0x0001010000047ab9 */ /* 0x000fe40000000800 */
[----:B------:R-:W-:Y:S01]  /*13340*/  ULDC UR5, c[0x0][0x2e0] ;  /* 0x0000b80000057ab9 */ /* 0x000fe20000000800 */
[----:B------:R-:W-:-:S04]  /*13350*/  USEL UR4, UR4, 0x1, UP0 ;  /* 0x0000000104047887 */ /* 0x000fc80008000000 */
[----:B------:R-:W-:-:S04]  /*13360*/  UIMAD UR4, UR4, UR5, URZ ;  /* 0x00000005040472a4 */ /* 0x000fc8000f8e023f */
[----:B------:R-:W-:-:S04]  /*13370*/  @P2 IADD3 R4, P3, R10, UR6, RZ ;  /* 0x000000060a042c10 */ /* 0x000fc8000ff7e0ff */
[----:B------:R-:W-:Y:S02]  /*13380*/  @P2 IADD3.X R5, R7, UR7, RZ, P3, !PT ;  /* 0x0000000707052c10 */ /* 0x000fe40009ffe4ff */
[----:B------:R-:W-:Y:S01]  /*13390*/  MOV R7, UR4 ;  /* 0x0000000400077c02 */ /* 0x000fe20008000f00 */
[----:B------:R-:W-:-:S05]  /*133a0*/  ULDC UR4, c[0x0][0x338] ;  /* 0x0000ce0000047ab9 */ /* 0x000fca0000000800 */
[----:B------:R0:W5:Y:S02]  /*133b0*/  @P2 LDG.E R7, desc[UR40][R4.64] ;  /* 0x0000002804072981 */ /* 0x000164000c1e1900 */
[----:B0-----:R-:W-:Y:S01]  /*133c0*/  IMAD.U32 R4, RZ, RZ, UR4 ;  /* 0x00000004ff047e24 */ /* 0x001fe2000f8e00ff */
[----:B------:R-:W-:Y:S06]  /*133d0*/  @P2 BRA `(.L_x_417) ;  /* 0x0000000000102947 */ /* 0x000fec0003800000 */
[----:B------:R-:W-:Y:S05]  /*133e0*/  @!P0 BRA `(.L_x_417) ;  /* 0x00000000000c8947 */ /* 0x000fea0003800000 */
[----:B-----5:R-:W2:Y:S04]  /*133f0*/  LDG.E R7, desc[UR40][R2.64] ;  /* 0x0000002802077981 */ /* 0x020ea8000c1e1900 */
[----:B------:R-:W2:Y:S02]  /*13400*/  LDG.E R2, desc[UR40][R2.64+0x4] ;  /* 0x0000042802027981 */ /* 0x000ea4000c1e1900 */
[----:B--2---:R-:W-:-:S07]  /*13410*/  IMAD.IADD R7, R2, 0x1, -R7 ;  /* 0x0000000102077824 */ /* 0x004fce00078e0a07 */
.L_x_417:
[----:B-----5:R-:W-:Y:S01]  /*13420*/  @P1 IMAD.IADD R4, R8, 0x1, -R9 ;  /* 0x0000000108041824 */ /* 0x020fe200078e0a09 */
[----:B------:R-:W-:Y:S01]  /*13430*/  BSSY B0, `(.L_x_418) ;  /* 0x0000161000007945 */ /* 0x000fe20003800000 */
[--C-:B------:R-:W-:Y:S02]  /*13440*/  IMAD.IADD R7, R7, 0x1, -R26.reuse ;  /* 0x0000000107077824 */ /* 0x100fe400078e0a1a */
[----:B------:R-:W-:Y:S02]  /*13450*/  IMAD.IADD R26, R6, 0x1, R26 ;  /* 0x00000001061a7824 */ /* 0x000fe400078e021a */
[----:B------:R-:W-:-:S05]  /*13460*/  IMAD.IADD R2, R7, 0x1, R4 ;  /* 0x0000000107027824 */ /* 0x000fca00078e0204 */
[----:B------:R0:W-:Y:S02]  /*13470*/  STL [R1+0x14], R2 ;  /* 0x0000140201007387 */ /* 0x0001e40000100800 */
[----:B0-----:R-:W-:-:S05]  /*13480*/  VIADD R2, R2, 0x7f ;  /* 0x0000007f02027836 */ /* 0x001fca0000000000 */
[----:B------:R-:W-:-:S04]  /*13490*/  SHF.R.S32.HI R3, RZ, 0x1f, R2 ;  /* 0x0000001fff037819 */ /* 0x000fc80000011402 */
[----:B------:R-:W-:-:S04]  /*134a0*/  LEA.HI R5, R3, R2, RZ, 0x7 ;  /* 0x0000000203057211 */ /* 0x000fc800078f38ff */
[----:B------:R-:W-:Y:S01]  /*134b0*/  LOP3.LUT R2, R5, 0xffffff80, RZ, 0xc0, !PT ;  /* 0xffffff8005027812 */ /* 0x000fe200078ec0ff */
[----:B------:R0:W-:Y:S03]  /*134c0*/  STL [R1+0x1c], R5 ;  /* 0x00001c0501007387 */ /* 0x0001e60000100800 */
[----:B------:R-:W-:Y:S01]  /*134d0*/  VIADDMNMX R2, R2, -R7, R4, PT ;  /* 0x8000000702027246 */ /* 0x000fe20003800104 */
[----:B------:R-:W-:-:S05]  /*134e0*/  IMAD.MOV R4, RZ, RZ, -R7 ;  /* 0x000000ffff047224 */ /* 0x000fca00078e0a07 */
[----:B------:R-:W-:-:S04]  /*134f0*/  VIMNMX R4, RZ, R4, !PT ;  /* 0x00000004ff047248 */ /* 0x000fc80007fe0100 */
[----:B------:R-:W-:-:S13]  /*13500*/  ISETP.GT.AND P0, PT, R2, R4, PT ;  /* 0x000000040200720c */ /* 0x000fda0003f04270 */
[----:B------:R-:W-:Y:S01]  /*13510*/  @P0 VIADD R3, R2, 0x7f ;  /* 0x0000007f02030836 */ /* 0x000fe20000000000 */
[----:B------:R-:W-:-:S04]  /*13520*/  SHF.R.U32.HI R2, RZ, 0x7, R4 ;  /* 0x00000007ff027819 */ /* 0x000fc80000011604 */
[----:B------:R-:W-:-:S04]  /*13530*/  @P0 SHF.R.S32.HI R4, RZ, 0x1f, R3 ;  /* 0x0000001fff040819 */ /* 0x000fc80000011403 */
[----:B------:R-:W-:Y:S01]  /*13540*/  @P0 LEA.HI R4, R4, R3, RZ, 0x7 ;  /* 0x0000000304040211 */ /* 0x000fe200078f38ff */
[----:B------:R-:W-:-:S03]  /*13550*/  IMAD.MOV.U32 R3, RZ, RZ, R2 ;  /* 0x000000ffff037224 */ /* 0x000fc600078e0002 */
[----:B------:R-:W-:Y:S02]  /*13560*/  @P0 SHF.R.S32.HI R3, RZ, 0x7, R4 ;  /* 0x00000007ff030819 */ /* 0x000fe40000011404 */
[----:B------:R-:W-:Y:S02]  /*13570*/  PLOP3.LUT P0, PT, PT, PT, PT, 0x80, 0x0 ;  /* 0x000000000000781c */ /* 0x000fe40003f0f070 */
[----:B------:R-:W-:-:S13]  /*13580*/  ISETP.GT.AND P2, PT, R3, R2, PT ;  /* 0x000000020300720c */ /* 0x000fda0003f44270 */
[----:B0-----:R-:W-:Y:S05]  /*13590*/  @!P2 BRA `(.L_x_419) ;  /* 0x000000140028a947 */ /* 0x001fea0003800000 */
[----:B------:R-:W0:Y:S01]  /*135a0*/  LDC R4, c[0x0][0x428] ;  /* 0x00010a00ff047b82 */ /* 0x000e220000000800 */
[----:B------:R-:W-:Y:S01]  /*135b0*/  UMOV UR4, 0xffffffff ;  /* 0xffffffff00047882 */ /* 0x000fe20000000000 */
[----:B------:R-:W-:Y:S01]  /*135c0*/  IMAD.MOV.U32 R5, RZ, RZ, R18 ;  /* 0x000000ffff057224 */ /* 0x000fe200078e0012 */
[----:B0-----:R-:W-:-:S13]  /*135d0*/  ISETP.NE.AND P0, PT, R4, 0x1, PT ;  /* 0x000000010400780c */ /* 0x001fda0003f05270 */
[----:B------:R-:W0:Y:S08]  /*135e0*/  @P0 LDC R4, c[0x0][0x42c] ;  /* 0x00010b00ff040b82 */ /* 0x000e300000000800 */
[----:B------:R-:W1:Y:S01]  /*135f0*/  @P0 LDC R6, c[0x0][0x430] ;  /* 0x00010c00ff060b82 */ /* 0x000e620000000800 */
[----:B0-----:R-:W-:-:S05]  /*13600*/  @P0 IMAD.HI.U32 R4, R18, R4, RZ ;  /* 0x0000000412040227 */ /* 0x001fca00078e00ff */
[----:B-1----:R-:W-:Y:S02]  /*13610*/  @P0 SHF.R.U32.HI R5, RZ, R6, R4 ;  /* 0x00000006ff050219 */ /* 0x002fe40000011604 */
[----:B------:R-:W-:Y:S01]  /*13620*/  SEL R4, R27, RZ, !P1 ;  /* 0x000000ff1b047207 */ /* 0x000fe20004800000 */
[----:B------:R-:W-:Y:S06]  /*13630*/  BRA.DIV UR4, `(.L_x_420) ;  /* 0x0000005604c87947 */ /* 0x000fec000b800000 */
[----:B------:R-:W0:Y:S02]  /*13640*/  S2R R6, SR_TID.X ;  /* 0x0000000000067919 */ /* 0x000e240000002100 */
[----:B0-----:R-:W-:-:S04]  /*13650*/  SHF.R.U32.HI R6, RZ, 0x5, R6 ;  /* 0x00000005ff067819 */ /* 0x001fc80000011606 */
[----:B------:R-:W-:-:S05]  /*13660*/  LOP3.LUT R6, R6, 0x3, RZ, 0xc0, !PT ;  /* 0x0000000306067812 */ /* 0x000fca00078ec0ff */
[----:B------:R0:W1:Y:S02]  /*13670*/  SHFL.IDX PT, R14, R6, RZ, 0x1f ;  /* 0x00001fff060e7589 */ /* 0x00006400000e0000 */
.L_x_572:
[----:B-1----:R-:W-:Y:S02]  /*13680*/  ISETP.NE.AND P0, PT, R14, RZ, PT ;  /* 0x000000ff0e00720c */ /* 0x002fe40003f05270 */
[----:B------:R-:W-:-:S11]  /*13690*/  PLOP3.LUT P6, PT, PT, PT, PT, 0x8, 0x0 ;  /* 0x000000000000781c */ /* 0x000fd60003fce170 */
[----:B------:R-:W-:Y:S05]  /*136a0*/  @P0 BRA `(.L_x_421) ;  /* 0x00000000000c0947 */ /* 0x000fea0003800000 */
[----:B------:R-:W-:-:S03]  /*136b0*/  UMOV UR4, 0xffffffff ;  /* 0xffffffff00047882 */ /* 0x000fc60000000000 */
[----:B------:R-:W-:Y:S05]  /*136c0*/  BRA.DIV UR4, `(.L_x_422) ;  /* 0x0000005604d87947 */ /* 0x000fea000b800000 */
[----:B------:R-:W-:-:S13]  /*136d0*/  ELECT P6, URZ, PT ;  /* 0x00000000003f782f */ /* 0x000fda00038c0000 */
.L_x_421:
[----:B0-----:R-:W2:Y:S01]  /*136e0*/  LDL R6, [R1+0x24] ;  /* 0x0000240001067983 */ /* 0x001ea20000100800 */
[----:B------:R-:W-:Y:S01]  /*136f0*/  MOV R8, 0x400 ;  /* 0x0000040000087802 */ /* 0x000fe20000000f00 */
[----:B------:R-:W-:Y:S01]  /*13700*/  BSSY B1, `(.L_x_423) ;  /* 0x000000a000017945 */ /* 0x000fe20003800000 */
[----:B--2---:R-:W-:-:S05]  /*13710*/  VIADD R7, R6, 0x1 ;  /* 0x0000000106077836 */ /* 0x004fca0000000000 */
[----:B------:R-:W-:-:S04]  /*13720*/  LEA.HI R6, R7, R7, RZ, 0x1 ;  /* 0x0000000707067211 */ /* 0x000fc800078f08ff */
[----:B------:R-:W-:-:S05]  /*13730*/  LOP3.LUT R6, R6, 0xfffffffe, RZ, 0xc0, !PT ;  /* 0xfffffffe06067812 */ /* 0x000fca00078ec0ff */
[----:B------:R-:W-:Y:S02]  /*13740*/  IMAD.IADD R7, R7, 0x1, -R6 ;  /* 0x0000000107077824 */ /* 0x000fe400078e0a06 */
[----:B------:R-:W0:Y:S03]  /*13750*/  S2R R6, SR_CgaCtaId ;  /* 0x0000000000067919 */ /* 0x000e260000008800 */
[----:B------:R-:W-:Y:S02]  /*13760*/  SHF.L.U32 R7, R7, 0x1f, RZ ;  /* 0x0000001f07077819 */ /* 0x000fe400000006ff */
[----:B0-----:R-:W-:-:S04]  /*13770*/  LEA R6, R6, R8, 0x18 ;  /* 0x0000000806067211 */ /* 0x001fc800078ec0ff */
[----:B------:R-:W0:Y:S02]  /*13780*/  SYNCS.PHASECHK.TRANS64.TRYWAIT P0, [R6+URZ+0x19c20], R7 ;  /* 0x019c2007060075a7 */ /* 0x000e24000800017f */
[----:B0-----:R-:W-:Y:S05]  /*13790*/  @!P0 BRA `(.L_x_424) ;  /* 0x0000005400c48947 */ /* 0x001fea0003800000 */
.L_x_575:
[----:B------:R-:W-:Y:S05]  /*137a0*/  BSYNC B1 ;  /* 0x0000000000017941 */ /* 0x000fea0003800000 */
.L_x_423:
[----:B------:R-:W-:Y:S04]  /*137b0*/  BSSY B1, `(.L_x_425) ;  /* 0x000008b000017945 */ /* 0x000fe80003800000 */
[----:B------:R-:W-:Y:S05]  /*137c0*/  @!P6 BRA `(.L_x_426) ;  /* 0x000000080024e947 */ /* 0x000fea0003800000 */
[----:B------:R-:W-:Y:S01]  /*137d0*/  IMAD R10, R23, 0x8, R6 ;  /* 0x00000008170a7824 */ /* 0x000fe200078e0206 */
[----:B------:R-:W-:Y:S01]  /*137e0*/  SHF.L.U32 R12, R25, 0x1f, RZ ;  /* 0x0000001f190c7819 */ /* 0x000fe200000006ff */
[----:B------:R-:W1:Y:S01]  /*137f0*/  S2R R8, SR_TID.X ;  /* 0x0000000000087919 */ /* 0x000e620000002100 */
[----:B------:R-:W-:Y:S02]  /*13800*/  BSSY B2, `(.L_x_427) ;  /* 0x0000005000027945 */ /* 0x000fe40003800000 */
[----:B------:R-:W2:Y:S01]  /*13810*/  SYNCS.PHASECHK.TRANS64.TRYWAIT P0, [R10+URZ+0x19ca0], R12 ;  /* 0x019ca00c0a0075a7 */ /* 0x000ea2000800017f */
[----:B-1----:R-:W-:-:S04]  /*13820*/  LOP3.LUT R8, R8, 0x7f, RZ, 0xc0, !PT ;  /* 0x0000007f08087812 */ /* 0x002fc800078ec0ff */
[----:B------:R-:W-:Y:S01]  /*13830*/  ISETP.NE.AND P1, PT, R8, RZ, PT ;  /* 0x000000ff0800720c */ /* 0x000fe20003f25270 */
[----:B--2---:R-:W-:-:S12]  /*13840*/  @!P0 BRA `(.L_x_428) ;  /* 0x0000005400ac8947 */ /* 0x004fd80003800000 */
.L_x_576:
[----:B------:R-:W-:Y:S05]  /*13850*/  BSYNC B2 ;  /* 0x0000000000027941 */ /* 0x000fea0003800000 */
.L_x_427:
[----:B------:R-:W-:Y:S04]  /*13860*/  BSSY B2, `(.L_x_429) ;  /* 0x0000009000027945 */ /* 0x000fe80003800000 */
[----:B------:R-:W-:Y:S05]  /*13870*/  @P1 BRA `(.L_x_430) ;  /* 0x00000000001c1947 */ /* 0x000fea0003800000 */
[----:B0-----:R-:W0:Y:S02]  /*13880*/  S2R R7, SR_TID.X ;  /* 0x0000000000077919 */ /* 0x001e240000002100 */
[----:B0-----:R-:W-:Y:S01]  /*13890*/  LOP3.LUT R8, R7, 0x1f, RZ, 0xc0, !PT ;  /* 0x0000001f07087812 */ /* 0x001fe200078ec0ff */
[----:B------:R-:W-:-:S03]  /*138a0*/  IMAD.MOV.U32 R7, RZ, RZ, 0x3000 ;  /* 0x00003000ff077424 */ /* 0x000fc600078e00ff */
[----:B------:R-:W-:Y:S01]  /*138b0*/  ISETP.NE.AND P0, PT, R8, RZ, PT ;  /* 0x000000ff0800720c */ /* 0x000fe20003f05270 */
[----:B------:R2:W-:-:S12]  /*138c0*/  SYNCS.ARRIVE.TRANS64 RZ, [R10+URZ+0x19c90], R7 ;  /* 0x019c90070aff79a7 */ /* 0x0005d8000800003f */
[----:B--2---:R-:W-:Y:S05]  /*138d0*/  @!P0 BRA `(.L_x_430) ;  /* 0x0000000000048947 */ /* 0x004fea0003800000 */
[----:B------:R-:W-:Y:S01]  /*138e0*/  BPT.TRAP 0x1 ;  /* 0x000000040000795c */ /* 0x000fe20000300000 */
.L_x_430:
[----:B------:R-:W-:Y:S05]  /*138f0*/  BSYNC B2 ;  /* 0x0000000000027941 */ /* 0x000fea0003800000 */
.L_x_429:
[----:B------:R-:W-:Y:S01]  /*13900*/  MOV R20, RZ ;  /* 0x000000ff00147202 */ /* 0x000fe20000000f00 */
[----:B------:R-:W-:Y:S01]  /*13910*/  IMAD R8, R3, 0x80, R0 ;  /* 0x0000008003087824 */ /* 0x000fe200078e0200 */
[----:B------:R-:W-:Y:S01]  /*13920*/  UIADD3 UR4, UP0, UR38, 0x570, URZ ;  /* 0x0000057026047890 */ /* 0x000fe2000ff1e03f */
[----:B------:R-:W-:Y:S01]  /*13930*/  IMAD R9, R23, 0x3000, R6 ;  /* 0x0000300017097824 */ /* 0x000fe200078e0206 */
[----:B------:R-:W-:Y:S01]  /*13940*/  R2UR UR10, R20 ;  /* 0x00000000140a72ca */ /* 0x000fe200000e0000 */
[----:B------:R-:W-:Y:S01]  /*13950*/  VIADD R8, R8, 0xffffff80 ;  /* 0xffffff8008087836 */ /* 0x000fe20000000000 */
[----:B------:R-:W-:Y:S01]  /*13960*/  PLOP3.LUT P0, PT, PT, PT, PT, 0x80, 0x0 ;  /* 0x000000000000781c */ /* 0x000fe20003f0f070 */
[----:B0-----:R-:W-:Y:S01]  /*13970*/  VIADD R7, R10, 0x19c90 ;  /* 0x00019c900a077836 */ /* 0x001fe20000000000 */
[----:B------:R-:W-:Y:S01]  /*13980*/  UIADD3.X UR5, URZ, UR39, URZ, UP0, !UPT ;  /* 0x000000273f057290 */ /* 0x000fe200087fe43f */
[----:B------:R-:W-:Y:S01]  /*13990*/  VIADD R11, R9, 0x13800 ;  /* 0x00013800090b7836 */ /* 0x000fe20000000000 */
[----:B------:R-:W-:Y:S01]  /*139a0*/  UMOV UR6, 0x0 ;  /* 0x0000000000067882 */ /* 0x000fe20000000000 */
[----:B------:R-:W-:-:S09]  /*139b0*/  UMOV UR7, 0x12f00000 ;  /* 0x12f0000000077882 */ /* 0x000fd20000000000 */
.L_x_431:
[----:B------:R-:W-:-:S13]  /*139c0*/  @P0 ELECT P2, URZ, PT ;  /* 0x00000000003f082f */ /* 0x000fda0003840000 */
[----:B------:R-:W-:Y:S02]  /*139d0*/  @P2 R2UR UR13, R4 ;  /* 0x00000000040d22ca */ /* 0x000fe400000e0000 */
[----:B------:R-:W-:Y:S02]  /*139e0*/  @P2 R2UR UR12, R5 ;  /* 0x00000000050c22ca */ /* 0x000fe400000e0000 */
[----:B------:R-:W-:Y:S02]  /*139f0*/  @P2 R2UR UR11, R8 ;  /* 0x00000000080b22ca */ /* 0x000fe400000e0000 */
[----:B------:R-:W-:Y:S02]  /*13a00*/  @P2 R2UR UR9, R7 ;  /* 0x00000000070922ca */ /* 0x000fe400000e0000 */
[----:B------:R-:W-:Y:S02]  /*13a10*/  @P2 R2UR UR8, R11 ;  /* 0x000000000b0822ca */ /* 0x000fe400000e0000 */
[----:B------:R-:W-:-:S02]  /*13a20*/  @P2 PLOP3.LUT P0, PT, P2, PT, PT, 0x8, 0x0 ;  /* 0x000000000000281c */ /* 0x000fc4000170e170 */
[----:B------:R-:W-:-:S09]  /*13a30*/  PLOP3.LUT P2, PT, PT, PT, PT, 0x8, 0x0 ;  /* 0x000000000000781c */ /* 0x000fd20003f4e170 */
[----:B------:R0:W-:Y:S02]  /*13a40*/  UTMALDG.4D [UR8], [UR4], desc[UR6] ;  /* 0x00000608040075b4 */ /* 0x0001e40008019000 */
[----:B0-----:R-:W-:Y:S05]  /*13a50*/  @P0 BRA.U.ANY `(.L_x_431) ;  /* 0xfffffffd00d80947 */ /* 0x001fea000393ffff */
[----:B------:R-:W-:Y:S01]  /*13a60*/  IMAD.MOV.U32 R15, RZ, RZ, 0x20 ;  /* 0x00000020ff0f7424 */ /* 0x000fe200078e00ff */
[----:B------:R-:W-:Y:S01]  /*13a70*/  PLOP3.LUT P0, PT, PT, PT, PT, 0x80, 0x0 ;  /* 0x000000000000781c */ /* 0x000fe20003f0f070 */
[----:B------:R-:W-:Y:S01]  /*13a80*/  VIADD R11, R9, 0x14800 ;  /* 0x00014800090b7836 */ /* 0x000fe20000000000 */
[----:B------:R-:W-:Y:S01]  /*13a90*/  UMOV UR6, 0x0 ;  /* 0x0000000000067882 */ /* 0x000fe20000000000 */
[----:B------:R-:W-:Y:S01]  /*13aa0*/  UMOV UR7, 0x12f00000 ;  /* 0x12f0000000077882 */ /* 0x000fe20000000000 */
[----:B------:R-:W-:-:S15]  /*13ab0*/  R2UR UR10, R15 ;  /* 0x000000000f0a72ca */ /* 0x000fde00000e0000 */
.L_x_432:
        /* <DEDUP_REMOVED lines=16> */
.L_x_433:
        /* <DEDUP_REMOVED lines=10> */
[----:B------:R-:W0:Y:S01]  /*13c60*/  SYNCS.PHASECHK.TRANS64.TRYWAIT P0, [R10+URZ+0x19cc0], R12 ;  /* 0x019cc00c0a0075a7 */ /* 0x000e22000800017f */
[----:B------:R-:W-:Y:S04]  /*13c70*/  BSSY B2, `(.L_x_434) ;  /* 0x0000002000027945 */ /* 0x000fe80003800000 */
[----:B0-----:R-:W-:Y:S05]  /*13c80*/  @!P0 BRA `(.L_x_435) ;  /* 0x0000005000b08947 */ /* 0x001fea0003800000 */
.L_x_577:
[----:B------:R-:W-:Y:S05]  /*13c90*/  BSYNC B2 ;  /* 0x0000000000027941 */ /* 0x000fea0003800000 */
.L_x_434:
[----:B------:R-:W-:Y:S01]  /*13ca0*/  BSSY B2, `(.L_x_436) ;  /* 0x000000b000027945 */ /* 0x000fe20003800000 */
[----:B01----:R-:W-:Y:S02]  /*13cb0*/  IMAD.MOV.U32 R12, RZ, RZ, 0x0 ;  /* 0x00000000ff0c7424 */ /* 0x003fe400078e00ff */
[----:B------:R-:W-:Y:S01]  /*13cc0*/  IMAD.MOV.U32 R13, RZ, RZ, 0x12f00000 ;  /* 0x12f00000ff0d7424 */ /* 0x000fe200078e00ff */
[----:B------:R-:W-:Y:S06]  /*13cd0*/  @P1 BRA `(.L_x_437) ;  /* 0x00000000001c1947 */ /* 0x000fec0003800000 */
[----:B------:R-:W0:Y:S02]  /*13ce0*/  S2R R7, SR_TID.X ;  /* 0x0000000000077919 */ /* 0x000e240000002100 */
[----:B0-----:R-:W-:Y:S01]  /*13cf0*/  LOP3.LUT R11, R7, 0x1f, RZ, 0xc0, !PT ;  /* 0x0000001f070b7812 */ /* 0x001fe200078ec0ff */
[----:B------:R-:W-:-:S03]  /*13d00*/  IMAD.MOV.U32 R7, RZ, RZ, 0x3000 ;  /* 0x00003000ff077424 */ /* 0x000fc600078e00ff */
[----:B------:R-:W-:Y:S01]  /*13d10*/  ISETP.NE.AND P0, PT, R11, RZ, PT ;  /* 0x000000ff0b00720c */ /* 0x000fe20003f05270 */
[----:B------:R0:W-:-:S12]  /*13d20*/  SYNCS.ARRIVE.TRANS64 RZ, [R10+URZ+0x19cb0], R7 ;  /* 0x019cb0070aff79a7 */ /* 0x0001d8000800003f */
[----:B0-----:R-:W-:Y:S05]  /*13d30*/  @!P0 BRA `(.L_x_437) ;  /* 0x0000000000048947 */ /* 0x001fea0003800000 */
[----:B------:R-:W-:Y:S01]  /*13d40*/  BPT.TRAP 0x1 ;  /* 0x000000040000795c */ /* 0x000fe20000300000 */
.L_x_437:
[----:B------:R-:W-:Y:S05]  /*13d50*/  BSYNC B2 ;  /* 0x0000000000027941 */ /* 0x000fea0003800000 */
.L_x_436:
[----:B------:R-:W-:Y:S01]  /*13d60*/  R2UR UR10, R20 ;  /* 0x00000000140a72ca */ /* 0x000fe200000e0000 */
[----:B------:R-:W-:Y:S01]  /*13d70*/  UIADD3 UR4, UP0, UR38, 0x670, URZ ;  /* 0x0000067026047890 */ /* 0x000fe2000ff1e03f */
[----:B------:R-:W-:Y:S01]  /*13d80*/  R2UR UR6, R12 ;  /* 0x000000000c0672ca */ /* 0x000fe200000e0000 */
[----:B------:R-:W-:Y:S01]  /*13d90*/  VIADD R10, R10, 0x19cb0 ;  /* 0x00019cb00a0a7836 */ /* 0x000fe20000000000 */
[----:B------:R-:W-:Y:S01]  /*13da0*/  R2UR UR7, R13 ;  /* 0x000000000d0772ca */ /* 0x000fe200000e0000 */
[----:B------:R-:W-:Y:S01]  /*13db0*/  VIADD R7, R9, 0x9000 ;  /* 0x0000900009077836 */ /* 0x000fe20000000000 */
[----:B------:R-:W-:Y:S01]  /*13dc0*/  PLOP3.LUT P0, PT, PT, PT, PT, 0x80, 0x0 ;  /* 0x000000000000781c */ /* 0x000fe20003f0f070 */
[----:B------:R-:W-:-:S12]  /*13dd0*/  UIADD3.X UR5, URZ, UR39, URZ, UP0, !UPT ;  /* 0x000000273f057290 */ /* 0x000fd800087fe43f */
.L_x_438:
        /* <DEDUP_REMOVED lines=10> */
[----:B------:R-:W-:Y:S01]  /*13e80*/  R2UR UR10, R15 ;  /* 0x000000000f0a72ca */ /* 0x000fe200000e0000 */
[----:B------:R-:W-:Y:S01]  /*13e90*/  VIADD R7, R9, 0xa000 ;  /* 0x0000a00009077836 */ /* 0x000fe20000000000 */
[----:B------:R-:W-:Y:S02]  /*13ea0*/  R2UR UR6, R12 ;  /* 0x000000000c0672ca */ /* 0x000fe400000e0000 */
[----:B------:R-:W-:Y:S02]  /*13eb0*/  R2UR UR7, R13 ;  /* 0x000000000d0772ca */ /* 0x000fe400000e0000 */
[----:B------:R-:W-:-:S13]  /*13ec0*/  PLOP3.LUT P0, PT, PT, PT, PT, 0x80, 0x0 ;  /* 0x000000000000781c */ /* 0x000fda0003f0f070 */
.L_x_439:
        /* <DEDUP_REMOVED lines=15> */
.L_x_440:
        /* <DEDUP_REMOVED lines=9> */
[----:B-1----:R-:W-:Y:S05]  /*14050*/  @P0 BRA.U.ANY `(.L_x_440) ;  /* 0xfffffffd00d80947 */ /* 0x002fea000393ffff */
.L_x_426:
[----:B------:R-:W-:Y:S05]  /*14060*/  BSYNC B1 ;  /* 0x0000000000017941 */ /* 0x000fea0003800000 */
.L_x_425:
[----:B------:R-:W-:Y:S01]  /*14070*/  VIADD R11, R3, 0xfffffffe ;  /* 0xfffffffe030b7836 */ /* 0x000fe20000000000 */
[----:B------:R-:W-:Y:S02]  /*14080*/  IADD3 R23, R23, 0x1, RZ ;  /* 0x0000000117177810 */ /* 0x000fe40007ffe0ff */
[----:B------:R-:W-:Y:S02]  /*14090*/  PLOP3.LUT P0, PT, PT, PT, PT, 0x8, 0x0 ;  /* 0x000000000000781c */ /* 0x000fe40003f0e170 */
[----:B------:R-:W-:Y:S02]  /*140a0*/  ISETP.GE.AND P2, PT, R11, R2, PT ;  /* 0x000000020b00720c */ /* 0x000fe40003f46270 */
[----:B------:R-:W-:-:S04]  /*140b0*/  ISETP.NE.AND P1, PT, R23, 0x2, PT ;  /* 0x000000021700780c */ /* 0x000fc80003f25270 */
[----:B------:R-:W-:Y:S02]  /*140c0*/  SEL R3, RZ, 0x1, P1 ;  /* 0x00000001ff037807 */ /* 0x000fe40000800000 */
[----:B------:R-:W-:Y:S02]  /*140d0*/  SEL R23, R23, RZ, P1 ;  /* 0x000000ff17177207 */ /* 0x000fe40000800000 */
[----:B------:R-:W-:-:S03]  /*140e0*/  LOP3.LUT R25, R25, R3, RZ, 0x3c, !PT ;  /* 0x0000000319197212 */ /* 0x000fc600078e3cff */
[----:B------:R-:W-:Y:S05]  /*140f0*/  @!P2 BRA `(.L_x_419) ;  /* 0x000000080050a947 */ /* 0x000fea0003800000 */
.L_x_457:
[----:B------:R-:W-:Y:S05]  /*14100*/  YIELD ;  /* 0x0000000000007946 */ /* 0x000fea0003800000 */
        /* <DEDUP_REMOVED lines=10> */
.L_x_578:
[----:B------:R-:W-:Y:S05]  /*141b0*/  BSYNC B2 ;  /* 0x0000000000027941 */ /* 0x000fea0003800000 */
.L_x_443:
[----:B------:R-:W-:Y:S04]  /*141c0*/  BSSY B2, `(.L_x_445) ;  /* 0x0000009000027945 */ /* 0x000fe80003800000 */
        /* <DEDUP_REMOVED lines=8> */
.L_x_446:
[----:B------:R-:W-:Y:S05]  /*14250*/  BSYNC B2 ;  /* 0x0000000000027941 */ /* 0x000fea0003800000 */
.L_x_445:
[----:B------:R-:W-:Y:S01]  /*14260*/  IMAD.MOV.U32 R14, RZ, RZ, RZ ;  /* 0x000000ffff0e7224 */ /* 0x000fe200078e00ff */
[----:B------:R-:W-:Y:S01]  /*14270*/  UIADD3 UR4, UP0, UR38, 0x570, URZ ;  /* 0x0000057026047890 */ /* 0x000fe2000ff1e03f */
[----:B------:R-:W-:Y:S01]  /*14280*/  IMAD R8, R23, 0x3000, R6 ;  /* 0x0000300017087824 */ /* 0x000fe200078e0206 */
[----:B------:R-:W-:Y:S01]  /*14290*/  PLOP3.LUT P1, PT, PT, PT, PT, 0x80, 0x0 ;  /* 0x000000000000781c */ /* 0x000fe20003f2f070 */
[----:B0-----:R-:W-:Y:S01]  /*142a0*/  IMAD R7, R11, 0x80, R0 ;  /* 0x000000800b077824 */ /* 0x001fe200078e0200 */
[----:B------:R-:W-:Y:S01]  /*142b0*/  R2UR UR10, R14 ;  /* 0x000000000e0a72ca */ /* 0x000fe200000e0000 */
[----:B------:R-:W-:Y:S01]  /*142c0*/  VIADD R3, R10, 0x19c90 ;  /* 0x00019c900a037836 */ /* 0x000fe20000000000 */
[----:B------:R-:W-:Y:S01]  /*142d0*/  UIADD3.X UR5, URZ, UR39, URZ, UP0, !UPT ;  /* 0x000000273f057290 */ /* 0x000fe200087fe43f */
[----:B------:R-:W-:Y:S01]  /*142e0*/  VIADD R12, R8, 0x13800 ;  /* 0x00013800080c7836 */ /* 0x000fe20000000000 */
[----:B------:R-:W-:Y:S01]  /*142f0*/  UMOV UR6, 0x0 ;  /* 0x0000000000067882 */ /* 0x000fe20000000000 */
[----:B------:R-:W-:-:S10]  /*14300*/  UMOV UR7, 0x12f00000 ;  /* 0x12f0000000077882 */ /* 0x000fd40000000000 */
.L_x_447:
        /* <DEDUP_REMOVED lines=16> */
.L_x_448:
        /* <DEDUP_REMOVED lines=16> */
.L_x_449:
        /* <DEDUP_REMOVED lines=13> */
.L_x_579:
[----:B------:R-:W-:Y:S05]  /*145e0*/  BSYNC B2 ;  /* 0x0000000000027941 */ /* 0x000fea0003800000 */
.L_x_450:
[----:B------:R-:W-:Y:S01]  /*145f0*/  BSSY B2, `(.L_x_452) ;  /* 0x000000b000027945 */ /* 0x000fe20003800000 */
[----:B------:R-:W-:Y:S02]  /*14600*/  IMAD.MOV.U32 R12, RZ, RZ, 0x0 ;  /* 0x00000000ff0c7424 */ /* 0x000fe400078e00ff */
[----:B------:R-:W-:Y:S01]  /*14610*/  IMAD.MOV.U32 R13, RZ, RZ, 0x12f00000 ;  /* 0x12f00000ff0d7424 */ /* 0x000fe200078e00ff */
[----:B------:R-:W-:Y:S06]  /*14620*/  @P2 BRA `(.L_x_453) ;  /* 0x00000000001c2947 */ /* 0x000fec0003800000 */
[----:B------:R-:W2:Y:S02]  /*14630*/  S2R R3, SR_TID.X ;  /* 0x0000000000037919 */ /* 0x000ea40000002100 */
[----:B--2---:R-:W-:Y:S01]  /*14640*/  LOP3.LUT R21, R3, 0x1f, RZ, 0xc0, !PT ;  /* 0x0000001f03157812 */ /* 0x004fe200078ec0ff */
[----:B------:R-:W-:-:S03]  /*14650*/  IMAD.MOV.U32 R3, RZ, RZ, 0x3000 ;  /* 0x00003000ff037424 */ /* 0x000fc600078e00ff */
[----:B------:R-:W-:Y:S01]  /*14660*/  ISETP.NE.AND P1, PT, R21, RZ, PT ;  /* 0x000000ff1500720c */ /* 0x000fe20003f25270 */
[----:B------:R2:W-:-:S12]  /*14670*/  SYNCS.ARRIVE.TRANS64 RZ, [R10+URZ+0x19cb0], R3 ;  /* 0x019cb0030aff79a7 */ /* 0x0005d8000800003f */
[----:B--2---:R-:W-:Y:S05]  /*14680*/  @!P1 BRA `(.L_x_453) ;  /* 0x0000000000049947 */ /* 0x004fea0003800000 */
[----:B------:R-:W-:Y:S01]  /*14690*/  BPT.TRAP 0x1 ;  /* 0x000000040000795c */ /* 0x000fe20000300000 */
.L_x_453:
[----:B------:R-:W-:Y:S05]  /*146a0*/  BSYNC B2 ;  /* 0x0000000000027941 */ /* 0x000fea0003800000 */
.L_x_452:
[----:B------:R-:W-:Y:S01]  /*146b0*/  R2UR UR10, R14 ;  /* 0x000000000e0a72ca */ /* 0x000fe200000e0000 */
[----:B------:R-:W-:Y:S01]  /*146c0*/  UIADD3 UR4, UP0, UR38, 0x670, URZ ;  /* 0x0000067026047890 */ /* 0x000fe2000ff1e03f */
[----:B------:R-:W-:Y:S01]  /*146d0*/  R2UR UR6, R12 ;  /* 0x000000000c0672ca */ /* 0x000fe200000e0000 */
[----:B01----:R-:W-:Y:S01]  /*146e0*/  VIADD R10, R10, 0x19cb0 ;  /* 0x00019cb00a0a7836 */ /* 0x003fe20000000000 */
[----:B------:R-:W-:Y:S01]  /*146f0*/  R2UR UR7, R13 ;  /* 0x000000000d0772ca */ /* 0x000fe200000e0000 */
[----:B------:R-:W-:Y:S01]  /*14700*/  UIADD3.X UR5, URZ, UR39, URZ, UP0, !UPT ;  /* 0x000000273f057290 */ /* 0x000fe200087fe43f */
[----:B------:R-:W-:Y:S02]  /*14710*/  PLOP3.LUT P1, PT, PT, PT, PT, 0x80, 0x0 ;  /* 0x000000000000781c */ /* 0x000fe40003f2f070 */
[----:B------:R-:W-:-:S11]  /*14720*/  IADD3 R3, R8, 0x9000, RZ ;  /* 0x0000900008037810 */ /* 0x000fd60007ffe0ff */
.L_x_454:
        /* <DEDUP_REMOVED lines=15> */
.L_x_455:
        /* <DEDUP_REMOVED lines=15> */
.L_x_456:
        /* <DEDUP_REMOVED lines=10> */
.L_x_442:
[----:B------:R-:W-:Y:S05]  /*149b0*/  BSYNC B1 ;  /* 0x0000000000017941 */ /* 0x000fea0003800000 */
.L_x_441:
[----:B------:R-:W-:Y:S01]  /*149c0*/  ISETP.GT.AND P2, PT, R11, R2, PT ;  /* 0x000000020b00720c */ /* 0x000fe20003f44270 */
[----:B------:R-:W-:Y:S02]  /*149d0*/  VIADD R23, R23, 0x1 ;  /* 0x0000000117177836 */ /* 0x000fe40000000000 */
[----:B------:R-:W-:-:S03]  /*149e0*/  VIADD R11, R11, 0xffffffff ;  /* 0xffffffff0b0b7836 */ /* 0x000fc60000000000 */
[----:B------:R-:W-:-:S04]  /*149f0*/  ISETP.NE.AND P1, PT, R23, 0x2, PT ;  /* 0x000000021700780c */ /* 0x000fc80003f25270 */
[----:B------:R-:W-:Y:S02]  /*14a00*/  SEL R3, RZ, 0x1, P1 ;  /* 0x00000001ff037807 */ /* 0x000fe40000800000 */
[----:B------:R-:W-:Y:S02]  /*14a10*/  SEL R23, R23, RZ, P1 ;  /* 0x000000ff17177207 */ /* 0x000fe40000800000 */
[----:B------:R-:W-:Y:S01]  /*14a20*/  LOP3.LUT R25, R25, R3, RZ, 0x3c, !PT ;  /* 0x0000000319197212 */ /* 0x000fe200078e3cff */
[----:B------:R-:W-:Y:S06]  /*14a30*/  @P2 BRA `(.L_x_457) ;  /* 0xfffffff400b02947 */ /* 0x000fec000383ffff */
.L_x_419:
[----:B------:R-:W-:Y:S05]  /*14a40*/  BSYNC B0 ;  /* 0x0000000000007941 */ /* 0x000fea0003800000 */
.L_x_418:
[----:B------:R-:W2:Y:S01]  /*14a50*/  LDL R3, [R1+0x14] ;  /* 0x0000140001037983 */ /* 0x000ea20000100800 */
[----:B------:R-:W-:Y:S05]  /*14a60*/  @!P0 WARPSYNC.ALL ;  /* 0x0000000000008948 */ /* 0x000fea0003800000 */
[----:B------:R-:W-:Y:S06]  /*14a70*/  @!P0 BAR.SYNC.DEFER_BLOCKING 0xc, 0x200 ;  /* 0x0308000000008b1d */ /* 0x000fec0000010000 */
[----:B------:R-:W-:Y:S01]  /*14a80*/  BSSY B6, `(.L_x_458) ;  /* 0x00002cc000067945 */ /* 0x000fe20003800000 */
[----:B--2---:R-:W-:-:S13]  /*14a90*/  ISETP.GT.AND P0, PT, R3, RZ, PT ;  /* 0x000000ff0300720c */ /* 0x004fda0003f04270 */
[----:B------:R-:W-:Y:S05]  /*14aa0*/  @P0 BRA `(.L_x_459) ;  /* 0x0000000000440947 */ /* 0x000fea0003800000 */
[----:B------:R-:W1:Y:S02]  /*14ab0*/  S2R R3, SR_TID.X ;  /* 0x0000000000037919 */ /* 0x000e640000002100 */
[----:B-1----:R-:W-:-:S04]  /*14ac0*/  LOP3.LUT R3, R3, 0x7f, RZ, 0xc0, !PT ;  /* 0x0000007f03037812 */ /* 0x002fc800078ec0ff */
[----:B------:R-:W-:-:S13]  /*14ad0*/  ISETP.NE.AND P0, PT, R3, RZ, PT ;  /* 0x000000ff0300720c */ /* 0x000fda0003f05270 */
[----:B------:R-:W-:Y:S05]  /*14ae0*/  @P0 BRA `(.L_x_460) ;  /* 0x0000002c00140947 */ /* 0x000fea0003800000 */
[----:B------:R-:W1:Y:S01]  /*14af0*/  S2R R5, SR_LANEID ;  /* 0x0000000000057919 */ /* 0x000e620000000000 */
[----:B------:R-:W-:Y:S01]  /*14b00*/  VOTEU.ANY UR4, UPT, PT ;  /* 0x0000000000047886 */ /* 0x000fe200038e0100 */
[----:B------:R-:W2:Y:S01]  /*14b10*/  LDC.64 R2, c[0x0][0xc38] ;  /* 0x00030e00ff027b82 */ /* 0x000ea20000000a00 */
[----:B------:R-:W1:Y:S02]  /*14b20*/  FLO.U32 R0, UR4 ;  /* 0x0000000400007d00 */ /* 0x000e6400080e0000 */
[----:B-1----:R-:W-:-:S06]  /*14b30*/  ISETP.EQ.U32.AND P0, PT, R0, R5, PT ;  /* 0x000000050000720c */ /* 0x002fcc0003f02070 */
[----:B------:R-:W2:Y:S07]  /*14b40*/  POPC R5, UR4 ;  /* 0x0000000400057d09 */ /* 0x000eae0008000000 */
[----:B--2---:R-:W2:Y:S01]  /*14b50*/  @P0 ATOMG.E.ADD.STRONG.GPU PT, R3, desc[UR40][R2.64], R5 ;  /* 0x00000005020309a8 */ /* 0x004ea200081ee1e8 */
[----:B------:R-:W1:Y:S02]  /*14b60*/  S2R R4, SR_LTMASK ;  /* 0x0000000000047919 */ /* 0x000e640000003900 */
[----:B-1----:R-:W-:-:S04]  /*14b70*/  LOP3.LUT R4, R4, UR4, RZ, 0xc0, !PT ;  /* 0x0000000404047c12 */ /* 0x002fc8000f8ec0ff */
[----:B0-----:R-:W0:Y:S01]  /*14b80*/  POPC R7, R4 ;  /* 0x0000000400077309 */ /* 0x001e220000000000 */
[----:B--2---:R-:W0:Y:S02]  /*14b90*/  SHFL.IDX PT, R0, R3, R0, 0x1f ;  /* 0x00001f0003007589 */ /* 0x004e2400000e0000 */
[----:B0-----:R-:W-:Y:S01]  /*14ba0*/  IADD3 R16, R0, UR36, R7 ;  /* 0x0000002400107c10 */ /* 0x001fe2000fffe007 */
[----:B------:R-:W-:Y:S06]  /*14bb0*/  BRA `(.L_x_460) ;  /* 0x0000002800e07947 */ /* 0x000fec0003800000 */
.L_x_459:
[----:B------:R-:W1:Y:S01]  /*14bc0*/  S2R R3, SR_CgaCtaId ;  /* 0x0000000000037919 */ /* 0x000e620000008800 */
[----:B------:R-:W-:-:S04]  /*14bd0*/  MOV R0, 0x400 ;  /* 0x0000040000007802 */ /* 0x000fc80000000f00 */
[----:B-1----:R-:W-:-:S05]  /*14be0*/  LEA R2, R3, R0, 0x18 ;  /* 0x0000000003027211 */ /* 0x002fca00078ec0ff */
[----:B------:R-:W-:-:S05]  /*14bf0*/  VIADD R0, R2, 0x13800 ;  /* 0x0001380002007836 */ /* 0x000fca0000000000 */
[----:B------:R-:W-:-:S13]  /*14c00*/  LOP3.LUT P0, RZ, R0, 0x9f, RZ, 0xc0, !PT ;  /* 0x0000009f00ff7812 */ /* 0x000fda000780c0ff */
[----:B------:R-:W-:Y:S05]  /*14c10*/  @!P0 BRA `(.L_x_461) ;  /* 0x0000000000408947 */ /* 0x000fea0003800000 */
[----:B------:R-:W-:Y:S01]  /*14c20*/  MOV R2, 0x0 ;  /* 0x0000000000027802 */ /* 0x000fe20000000f00 */
[----:B------:R-:W-:Y:S01]  /*14c30*/  ULDC.64 UR6, c[0x4][0x98] ;  /* 0x0100260000067ab9 */ /* 0x000fe20000000a00 */
[----:B------:R-:W-:Y:S01]  /*14c40*/  ULDC.64 UR8, c[0x4][0xa0] ;  /* 0x0100280000087ab9 */ /* 0x000fe20000000a00 */
[----:B------:R-:W-:Y:S01]  /*14c50*/  ULDC.64 UR4, c[0x4][0x8] ;  /* 0x0100020000047ab9 */ /* 0x000fe20000000a00 */
[----:B------:R-:W-:Y:S02]  /*14c60*/  IMAD.U32 R4, RZ, RZ, UR6 ;  /* 0x00000006ff047e24 */ /* 0x000fe4000f8e00ff */
[----:B------:R-:W1:Y:S01]  /*14c70*/  LDC.64 R2, c[0x4][R2] ;  /* 0x0100000002027b82 */ /* 0x000e620000000a00 */
[----:B------:R-:W-:Y:S02]  /*14c80*/  IMAD.U32 R5, RZ, RZ, UR7 ;  /* 0x00000007ff057e24 */ /* 0x000fe4000f8e00ff */
[----:B0-----:R-:W-:Y:S02]  /*14c90*/  IMAD.U32 R6, RZ, RZ, UR8 ;  /* 0x00000008ff067e24 */ /* 0x001fe4000f8e00ff */
        /* <DEDUP_REMOVED lines=8> */
.L_x_461:
[----:B------:R-:W2:Y:S01]  /*14d20*/  LDL.LU R2, [R1+0x28] ;  /* 0x0000280001027983 */ /* 0x000ea20000300800 */
[----:B------:R-:W-:Y:S01]  /*14d30*/  MOV R20, 0x400 ;  /* 0x0000040000147802 */ /* 0x000fe20000000f00 */
[----:B------:R-:W1:Y:S03]  /*14d40*/  S2R R21, SR_CgaCtaId ;  /* 0x0000000000157919 */ /* 0x000e660000008800 */
[----:B-1----:R-:W-:-:S05]  /*14d50*/  LEA R20, R21, R20, 0x18 ;  /* 0x0000001415147211 */ /* 0x002fca00078ec0ff */
[----:B------:R-:W-:-:S05]  /*14d60*/  VIADD R0, R20, 0x9000 ;  /* 0x0000900014007836 */ /* 0x000fca0000000000 */
[----:B------:R-:W-:Y:S02]  /*14d70*/  LOP3.LUT P0, RZ, R0, 0x9f, RZ, 0xc0, !PT ;  /* 0x0000009f00ff7812 */ /* 0x000fe4000780c0ff */
[----:B--2---:R-:W-:-:S11]  /*14d80*/  LOP3.LUT R2, R2, 0xfffffffe, RZ, 0xc0, !PT ;  /* 0xfffffffe02027812 */ /* 0x004fd600078ec0ff */
[----:B------:R-:W-:-:S05]  /*14d90*/  @P0 LOP3.LUT R2, R2, 0x1, RZ, 0xfc, !PT ;  /* 0x0000000102020812 */ /* 0x000fca00078efcff */
[----:B------:R1:W-:Y:S01]  /*14da0*/  STL [R1+0x28], R2 ;  /* 0x0000280201007387 */ /* 0x0003e20000100800 */
[----:B------:R-:W-:Y:S05]  /*14db0*/  @!P0 BRA `(.L_x_462) ;  /* 0x0000000000408947 */ /* 0x000fea0003800000 */
[----:B-1----:R-:W-:Y:S01]  /*14dc0*/  MOV R2, 0x0 ;  /* 0x0000000000027802 */ /* 0x002fe20000000f00 */
[----:B------:R-:W-:Y:S01]  /*14dd0*/  ULDC.64 UR6, c[0x4][0x98] ;  /* 0x0100260000067ab9 */ /* 0x000fe20000000a00 */
[----:B------:R-:W-:Y:S01]  /*14de0*/  ULDC.64 UR8, c[0x4][0xa0] ;  /* 0x0100280000087ab9 */ /* 0x000fe20000000a00 */
[----:B------:R-:W-:Y:S01]  /*14df0*/  ULDC.64 UR4, c[0x4][0x10] ;  /* 0x0100040000047ab9 */ /* 0x000fe20000000a00 */
[----:B------:R-:W-:Y:S01]  /*14e00*/  MOV R4, UR6 ;  /* 0x0000000600047c02 */ /* 0x000fe20008000f00 */
[----:B------:R-:W-:Y:S01]  /*14e10*/  IMAD.U32 R5, RZ, RZ, UR7 ;  /* 0x00000007ff057e24 */ /* 0x000fe2000f8e00ff */
[----:B------:R-:W1:Y:S01]  /*14e20*/  LDC.64 R2, c[0x4][R2] ;  /* 0x0100000002027b82 */ /* 0x000e620000000a00 */
[----:B0-----:R-:W-:Y:S02]  /*14e30*/  IMAD.U32 R6, RZ, RZ, UR8 ;  /* 0x00000008ff067e24 */ /* 0x001fe4000f8e00ff */
[----:B------:R-:W-:Y:S02]  /*14e40*/  IMAD.U32 R7, RZ, RZ, UR9 ;  /* 0x00000009ff077e24 */ /* 0x000fe4000f8e00ff */
[----:B------:R-:W-:-:S02]  /*14e50*/  IMAD.U32 R10, RZ, RZ, UR4 ;  /* 0x00000004ff0a7e24 */ /* 0x000fc4000f8e00ff */
[----:B------:R-:W-:Y:S02]  /*14e60*/  IMAD.U32 R11, RZ, RZ, UR5 ;  /* 0x00000005ff0b7e24 */ /* 0x000fe4000f8e00ff */
[----:B------:R-:W-:Y:S02]  /*14e70*/  IMAD.MOV.U32 R8, RZ, RZ, 0x70 ;  /* 0x00000070ff087424 */ /* 0x000fe400078e00ff */
[----:B------:R-:W-:Y:S02]  /*14e80*/  IMAD.MOV.U32 R12, RZ, RZ, 0x1 ;  /* 0x00000001ff0c7424 */ /* 0x000fe400078e00ff */
[----:B------:R-:W-:-:S07]  /*14e90*/  IMAD.MOV.U32 R13, RZ, RZ, RZ ;  /* 0x000000ffff0d7224 */ /* 0x000fce00078e00ff */
[----:B------:R-:W-:-:S07]  /*14ea0*/  LEPC R20, `(.L_x_462) ;  /* 0x000000001014794e */ /* 0x000fce0000000000 */
[----:B-1----:R-:W-:Y:S05]  /*14eb0*/  CALL.ABS.NOINC R2 ;  /* 0x0000000002007343 */ /* 0x002fea0003c00000 */
.L_x_462:
[----:B------:R-:W2:Y:S01]  /*14ec0*/  S2R R20, SR_CgaCtaId ;  /* 0x0000000000147919 */ /* 0x000ea20000008800 */
[----:B-1----:R-:W-:-:S04]  /*14ed0*/  MOV R2, 0x400 ;  /* 0x0000040000027802 */ /* 0x002fc80000000f00 */
[----:B--2---:R-:W-:-:S05]  /*14ee0*/  LEA R2, R20, R2, 0x18 ;  /* 0x0000000214027211 */ /* 0x004fca00078ec0ff */
[----:B------:R-:W-:-:S05]  /*14ef0*/  VIADD R0, R2, 0x3000 ;  /* 0x0000300002007836 */ /* 0x000fca0000000000 */
[----:B------:R-:W-:-:S13]  /*14f00*/  LOP3.LUT P0, RZ, R0, 0x3ff, RZ, 0xc0, !PT ;  /* 0x000003ff00ff7812 */ /* 0x000fda000780c0ff */
[----:B------:R-:W-:Y:S05]  /*14f10*/  @!P0 BRA `(.L_x_463) ;  /* 0x0000000000408947 */ /* 0x000fea0003800000 */
[----:B------:R-:W-:Y:S01]  /*14f20*/  MOV R2, 0x0 ;  /* 0x0000000000027802 */ /* 0x000fe20000000f00 */
[----:B------:R-:W-:Y:S01]  /*14f30*/  ULDC.64 UR6, c[0x4][0x98] ;  /* 0x0100260000067ab9 */ /* 0x000fe20000000a00 */
[----:B------:R-:W-:Y:S01]  /*14f40*/  ULDC.64 UR8, c[0x4][0xa0] ;  /* 0x0100280000087ab9 */ /* 0x000fe20000000a00 */
[----:B------:R-:W-:Y:S01]  /*14f50*/  ULDC.64 UR4, c[0x4][0x18] ;  /* 0x0100060000047ab9 */ /* 0x000fe20000000a00 */
[----:B------:R-:W-:Y:S01]  /*14f60*/  IMAD.U32 R4, RZ, RZ, UR6 ;  /* 0x00000006ff047e24 */ /* 0x000fe2000f8e00ff */
[----:B------:R-:W-:Y:S01]  /*14f70*/  MOV R8, 0x70 ;  /* 0x0000007000087802 */ /* 0x000fe20000000f00 */
[----:B------:R-:W1:Y:S01]  /*14f80*/  LDC.64 R2, c[0x4][R2] ;  /* 0x0100000002027b82 */ /* 0x000e620000000a00 */
[----:B------:R-:W-:Y:S02]  /*14f90*/  IMAD.U32 R5, RZ, RZ, UR7 ;  /* 0x00000007ff057e24 */ /* 0x000fe4000f8e00ff */
[----:B0-----:R-:W-:Y:S02]  /*14fa0*/  IMAD.U32 R6, RZ, RZ, UR8 ;  /* 0x00000008ff067e24 */ /* 0x001fe4000f8e00ff */
[----:B------:R-:W-:-:S02]  /*14fb0*/  IMAD.U32 R7, RZ, RZ, UR9 ;  /* 0x00000009ff077e24 */ /* 0x000fc4000f8e00ff */
[----:B------:R-:W-:Y:S02]  /*14fc0*/  IMAD.U32 R10, RZ, RZ, UR4 ;  /* 0x00000004ff0a7e24 */ /* 0x000fe4000f8e00ff */
[----:B------:R-:W-:Y:S02]  /*14fd0*/  IMAD.U32 R11, RZ, RZ, UR5 ;  /* 0x00000005ff0b7e24 */ /* 0x000fe4000f8e00ff */
[----:B------:R-:W-:Y:S02]  /*14fe0*/  IMAD.MOV.U32 R12, RZ, RZ, 0x1 ;  /* 0x00000001ff0c7424 */ /* 0x000fe400078e00ff */
[----:B------:R-:W-:-:S07]  /*14ff0*/  IMAD.MOV.U32 R13, RZ, RZ, RZ ;  /* 0x000000ffff0d7224 */ /* 0x000fce00078e00ff */
[----:B------:R-:W-:-:S07]  /*15000*/  LEPC R20, `(.L_x_463) ;  /* 0x000000001014794e */ /* 0x000fce0000000000 */
[----:B-1----:R-:W-:Y:S05]  /*15010*/  CALL.ABS.NOINC R2 ;  /* 0x0000000002007343 */ /* 0x002fea0003c00000 */
.L_x_463:
        /* <DEDUP_REMOVED lines=22> */
.L_x_464:
[----:B------:R-:W2:Y:S01]  /*15180*/  LDL.LU R2, [R1+0x8] ;  /* 0x0000080001027983 */ /* 0x000ea20000300800 */
[----:B------:R-:W-:Y:S01]  /*15190*/  ULDC.64 UR4, c[0x0][0x9f8] ;  /* 0x00027e0000047ab9 */ /* 0x000fe20000000a00 */
[----:B------:R-:W1:Y:S02]  /*151a0*/  LDC R0, c[0x0][0x428] ;  /* 0x00010a00ff007b82 */ /* 0x000e640000000800 */
[----:B------:R-:W3:Y:S04]  /*151b0*/  LDL.LU R20, [R1+0xc] ;  /* 0x00000c0001147983 */ /* 0x000ee80000300800 */
[----:B------:R-:W0:Y:S01]  /*151c0*/  LDL.LU R4, [R1+0x2c] ;  /* 0x00002c0001047983 */ /* 0x000e220000300800 */
[----:B------:R-:W-:-:S04]  /*151d0*/  ISETP.NE.U32.AND P0, PT, RZ, UR4, PT ;  /* 0x00000004ff007c0c */ /* 0x000fc8000bf05070 */
[----:B------:R-:W-:Y:S01]  /*151e0*/  ISETP.NE.AND.EX P0, PT, RZ, UR5, PT, P0 ;  /* 0x00000005ff007c0c */ /* 0x000fe2000bf05300 */
[----:B------:R-:W4:Y:S02]  /*151f0*/  S2R R21, SR_TID.X ;  /* 0x0000000000157919 */ /* 0x000f240000002100 */
[----:B----4-:R-:W-:-:S10]  /*15200*/  LOP3.LUT R21, R21, 0x7f, RZ, 0xc0, !PT ;  /* 0x0000007f15157812 */ /* 0x010fd400078ec0ff */
[----:B--2---:R-:W-:-:S04]  /*15210*/  @P0 IADD3 R2, P1, R2, UR4, RZ ;  /* 0x0000000402020c10 */ /* 0x004fc8000ff3e0ff */
[----:B---3--:R-:W-:Y:S01]  /*15220*/  @P0 IADD3.X R3, R20, UR5, RZ, P1, !PT ;  /* 0x0000000514030c10 */ /* 0x008fe20008ffe4ff */
[----:B------:R-:W-:Y:S01]  /*15230*/  IMAD.MOV.U32 R20, RZ, RZ, R27 ;  /* 0x000000ffff147224 */ /* 0x000fe200078e001b */
[----:B------:R-:W-:-:S05]  /*15240*/  ULDC.64 UR4, c[0x0][0xa00] ;  /* 0x0002800000047ab9 */ /* 0x000fca0000000a00 */
[----:B------:R2:W5:Y:S01]  /*15250*/  @P0 LDG.E R20, desc[UR40][R2.64] ;  /* 0x0000002802140981 */ /* 0x000562000c1e1900 */
[----:B-1----:R-:W-:Y:S01]  /*15260*/  ISETP.NE.AND P0, PT, R0, 0x1, PT ;  /* 0x000000010000780c */ /* 0x002fe20003f05270 */
[----:B0-----:R-:W-:Y:S01]  /*15270*/  IMAD R6, R17, 0xc0, R4 ;  /* 0x000000c011067824 */ /* 0x001fe200078e0204 */
[----:B------:R-:W-:Y:S01]  /*15280*/  ISETP.NE.AND P1, PT, R21, RZ, PT ;  /* 0x000000ff1500720c */ /* 0x000fe20003f25270 */
[----:B------:R-:W-:-:S03]  /*15290*/  IMAD.MOV.U32 R0, RZ, RZ, R18 ;  /* 0x000000ffff007224 */ /* 0x000fc600078e0012 */
[----:B------:R-:W-:-:S07]  /*152a0*/  PLOP3.LUT P3, PT, P1, PT, PT, 0x8, 0x0 ;  /* 0x000000000000781c */ /* 0x000fce0000f6e170 */
[----:B------:R-:W0:Y:S02]  /*152b0*/  @P0 LDC R5, c[0x0][0x42c] ;  /* 0x00010b00ff050b82 */ /* 0x000e240000000800 */
[----:B------:R-:W-:-:S05]  /*152c0*/  VOTEU.ALL UP1, P1 ;  /* 0x00000000003f7886 */ /* 0x000fca0000820000 */
[----:B------:R-:W-:Y:S01]  /*152d0*/  @!UP1 UIADD3 UR8, UP0, UR38, 0x270, URZ ;  /* 0x0000027026089890 */ /* 0x000fe2000ff1e03f */
[----:B------:R-:W1:Y:S03]  /*152e0*/  @P0 LDC R4, c[0x0][0x430] ;  /* 0x00010c00ff040b82 */ /* 0x000e660000000800 */
[----:B------:R-:W-:-:S03]  /*152f0*/  @!UP1 UIADD3.X UR9, URZ, UR39, URZ, UP0, !UPT ;  /* 0x000000273f099290 */ /* 0x000fc600087fe43f */
[----:B------:R-:W-:Y:S01]  /*15300*/  VOTEU.ALL UP0, P1 ;  /* 0x00000000003f7886 */ /* 0x000fe20000800000 */
[----:B0-----:R-:W-:-:S05]  /*15310*/  @P0 IMAD.HI.U32 R5, R18, R5, RZ ;  /* 0x0000000512050227 */ /* 0x001fca00078e00ff */
[----:B-1----:R-:W-:Y:S02]  /*15320*/  @P0 SHF.R.U32.HI R0, RZ, R4, R5 ;  /* 0x00000004ff000219 */ /* 0x002fe40000011605 */
[----:B------:R-:W-:-:S04]  /*15330*/  ISETP.NE.U32.AND P0, PT, RZ, UR4, PT ;  /* 0x00000004ff007c0c */ /* 0x000fc8000bf05070 */
[----:B------:R-:W-:-:S04]  /*15340*/  ISETP.NE.AND.EX P2, PT, RZ, UR5, PT, P0 ;  /* 0x00000005ff007c0c */ /* 0x000fc8000bf45300 */
[----:B--2---:R-:W-:-:S09]  /*15350*/  SEL R7, R27, RZ, !P2 ;  /* 0x000000ff1b077207 */ /* 0x004fd20005000000 */
.L_x_465:
[----:B------:R-:W-:Y:S02]  /*15360*/  PLOP3.LUT P0, PT, P0, P3, PT, 0xa2, 0x0 ;  /* 0x000000000000781c */ /* 0x000fe40000707472 */
[----:B------:R-:W-:Y:S01]  /*15370*/  @P3 R2UR P0, UR7, R7 ;  /* 0x00000000070732ca */ /* 0x000fe20000000000 */
[----:B------:R-:W-:-:S07]  /*15380*/  UMOV UR4, URZ ;  /* 0x0000003f00047c82 */ /* 0x000fce0008000000 */
[----:B------:R-:W-:Y:S02]  /*15390*/  PLOP3.LUT P0, PT, P0, P3, PT, 0xa2, 0x0 ;  /* 0x000000000000781c */ /* 0x000fe40000707472 */
[----:B------:R-:W-:-:S08]  /*153a0*/  @P3 R2UR.OR P0, UR6, R18 ;  /* 0x00000000120632ca */ /* 0x000fd00000100000 */
[----:B------:R-:W-:Y:S02]  /*153b0*/  PLOP3.LUT P0, PT, P0, P3, PT, 0xa2, 0x0 ;  /* 0x000000000000781c */ /* 0x000fe40000707472 */
[----:B------:R-:W-:-:S08]  /*153c0*/  @P3 R2UR.OR P0, UR5, R6 ;  /* 0x00000000060532ca */ /* 0x000fd00000100000 */
[----:B------:R-:W-:-:S05]  /*153d0*/  @P3 PLOP3.LUT P3, PT, P0, PT, PT, 0x80, 0x0 ;  /* 0x000000000000381c */ /* 0x000fca000076f070 */
[----:B------:R0:W-:Y:S08]  /*153e0*/  @!UP0 UTMAPF.L2.4D [UR4], [UR8] ;  /* 0x00000004080085b8 */ /* 0x0001f00008018000 */
[----:B0-----:R-:W-:Y:S05]  /*153f0*/  @P3 BRA.U.ANY `(.L_x_465) ;  /* 0xfffffffd00d83947 */ /* 0x001fea000393ffff */
[----:B------:R-:W-:Y:S01]  /*15400*/  PLOP3.LUT P2, PT, P1, PT, PT, 0x8, 0x0 ;  /* 0x000000000000781c */ /* 0x000fe20000f4e170 */
[----:B------:R-:W-:Y:S01]  /*15410*/  VOTEU.ALL UP0, P1 ;  /* 0x00000000003f7886 */ /* 0x000fe20000800000 */
[----:B------:R-:W-:-:S11]  /*15420*/  UMOV UR4, 0x20 ;  /* 0x0000002000047882 */ /* 0x000fd60000000000 */
.L_x_466:
[----:B------:R-:W-:Y:S02]  /*15430*/  PLOP3.LUT P0, PT, P0, P2, PT, 0xa2, 0x0 ;  /* 0x000000000000781c */ /* 0x000fe40000705472 */
[----:B------:R-:W-:-:S08]  /*15440*/  @P2 R2UR P0, UR7, R7 ;  /* 0x00000000070722ca */ /* 0x000fd00000000000 */
        /* <DEDUP_REMOVED lines=10> */
.L_x_467:
        /* <DEDUP_REMOVED lines=9> */
[----:B------:R-:W0:Y:S01]  /*15580*/  LDC.64 R4, c[0x0][0x3f8] ;  /* 0x0000fe00ff047b82 */ /* 0x000e220000000a00 */
[----:B------:R-:W-:Y:S01]  /*15590*/  ULDC.64 UR4, c[0x0][0xa08] ;  /* 0x0002820000047ab9 */ /* 0x000fe20000000a00 */
[----:B-----5:R-:W-:Y:S02]  /*155a0*/  SHF.R.S32.HI R17, RZ, 0x1f, R20 ;  /* 0x0000001fff117819 */ /* 0x020fe40000011414 */
[----:B0-----:R-:W-:Y:S01]  /*155b0*/  LOP3.LUT P0, RZ, R4, UR4, RZ, 0xfc, !PT ;  /* 0x0000000404ff7c12 */ /* 0x001fe2000f80fcff */
[----:B------:R-:W-:-:S03]  /*155c0*/  UMOV UR4, 0xffffffff ;  /* 0xffffffff00047882 */ /* 0x000fc60000000000 */
[----:B------:R-:W-:-:S04]  /*155d0*/  LOP3.LUT P0, RZ, R5, UR5, RZ, 0xfc, P0 ;  /* 0x0000000505ff7c12 */ /* 0x000fc8000800fcff */
[----:B------:R-:W-:Y:S01]  /*155e0*/  SEL R2, R20, RZ, !P0 ;  /* 0x000000ff14027207 */ /* 0x000fe20004000000 */
[----:B------:R-:W-:Y:S08]  /*155f0*/  BRA.DIV UR4, `(.L_x_468) ;  /* 0x0000003a04907947 */ /* 0x000ff0000b800000 */
[----:B------:R-:W0:Y:S02]  /*15600*/  S2R R3, SR_TID.X ;  /* 0x0000000000037919 */ /* 0x000e240000002100 */
[----:B0-----:R-:W-:-:S04]  /*15610*/  SHF.R.U32.HI R3, RZ, 0x5, R3 ;  /* 0x00000005ff037819 */ /* 0x001fc80000011603 */
[----:B------:R-:W-:-:S05]  /*15620*/  LOP3.LUT R3, R3, 0x3, RZ, 0xc0, !PT ;  /* 0x0000000303037812 */ /* 0x000fca00078ec0ff */
[----:B------:R0:W1:Y:S02]  /*15630*/  SHFL.IDX PT, R14, R3, RZ, 0x1f ;  /* 0x00001fff030e7589 */ /* 0x00006400000e0000 */
.L_x_582:
[----:B-1----:R-:W-:Y:S02]  /*15640*/  ISETP.NE.AND P0, PT, R14, RZ, PT ;  /* 0x000000ff0e00720c */ /* 0x002fe40003f05270 */
[----:B------:R-:W-:-:S11]  /*15650*/  PLOP3.LUT P6, PT, PT, PT, PT, 0x8, 0x0 ;  /* 0x000000000000781c */ /* 0x000fd60003fce170 */
[----:B------:R-:W-:Y:S05]  /*15660*/  @P0 BRA `(.L_x_469) ;  /* 0x0000000800400947 */ /* 0x000fea0003800000 */
[----:B------:R-:W-:-:S03]  /*15670*/  UMOV UR4, 0xffffffff ;  /* 0xffffffff00047882 */ /* 0x000fc60000000000 */
[----:B------:R-:W-:Y:S05]  /*15680*/  BRA.DIV UR4, `(.L_x_470) ;  /* 0x0000003a04a07947 */ /* 0x000fea000b800000 */
[----:B------:R-:W-:-:S13]  /*15690*/  ELECT P6, URZ, PT ;  /* 0x00000000003f782f */ /* 0x000fda00038c0000 */
.L_x_585:
[----:B------:R-:W-:Y:S05]  /*156a0*/  @!P6 BRA `(.L_x_471) ;  /* 0x000000040098e947 */ /* 0x000fea0003800000 */
[----:B0-----:R-:W2:Y:S01]  /*156b0*/  LDL R3, [R1+0x1c] ;  /* 0x00001c0001037983 */ /* 0x001ea20000100800 */
[----:B------:R-:W-:-:S04]  /*156c0*/  ISETP.NE.U32.AND P0, PT, R4, RZ, PT ;  /* 0x000000ff0400720c */ /* 0x000fc80003f05070 */
[----:B------:R-:W-:Y:S02]  /*156d0*/  ISETP.NE.AND.EX P0, PT, R5, RZ, PT, P0 ;  /* 0x000000ff0500720c */ /* 0x000fe40003f05300 */
[----:B--2---:R-:W-:-:S11]  /*156e0*/  LEA.HI.SX32 R8, R3, 0xffffffff, 0x19 ;  /* 0xffffffff03087811 */ /* 0x004fd600078fcaff */
[----:B------:R-:W-:Y:S05]  /*156f0*/  @!P0 BRA `(.L_x_472) ;  /* 0x0000000000448947 */ /* 0x000fea0003800000 */
[----:B------:R-:W0:Y:S01]  /*15700*/  LDC R10, c[0x0][0x41c] ;  /* 0x00010700ff0a7b82 */ /* 0x000e220000000800 */
[----:B------:R-:W-:Y:S01]  /*15710*/  ULDC.64 UR4, c[0x0][0x408] ;  /* 0x0001020000047ab9 */ /* 0x000fe20000000a00 */
[----:B0-----:R-:W-:-:S13]  /*15720*/  ISETP.NE.AND P0, PT, R10, 0x1, PT ;  /* 0x000000010a00780c */ /* 0x001fda0003f05270 */
[----:B------:R-:W0:Y:S02]  /*15730*/  @P0 LDC.64 R2, c[0x0][0x420] ;  /* 0x00010800ff020b82 */ /* 0x000e240000000a00 */
[----:B0-----:R-:W-:-:S04]  /*15740*/  @P0 IMAD.HI.U32 R9, R8, R2, RZ ;  /* 0x0000000208090227 */ /* 0x001fc800078e00ff */
[----:B------:R-:W-:Y:S01]  /*15750*/  IMAD.MOV.U32 R2, RZ, RZ, R8 ;  /* 0x000000ffff027224 */ /* 0x000fe200078e0008 */
[----:B------:R-:W-:Y:S01]  /*15760*/  @P0 SHF.R.U32.HI R2, RZ, R3, R9 ;  /* 0x00000003ff020219 */ /* 0x000fe20000011609 */
[----:B------:R-:W-:-:S03]  /*15770*/  IMAD R9, R17, UR4, RZ ;  /* 0x0000000411097c24 */ /* 0x000fc6000f8e02ff */
[----:B------:R-:W-:Y:S01]  /*15780*/  IADD3 R3, -R2, RZ, RZ ;  /* 0x000000ff02037210 */ /* 0x000fe20007ffe1ff */
[----:B------:R-:W-:-:S04]  /*15790*/  IMAD R9, R20, UR5, R9 ;  /* 0x0000000514097c24 */ /* 0x000fc8000f8e0209 */
[----:B------:R-:W-:Y:S01]  /*157a0*/  IMAD R8, R10, R3, R8 ;  /* 0x000000030a087224 */ /* 0x000fe200078e0208 */
[----:B------:R-:W-:-:S03]  /*157b0*/  SHF.R.S32.HI R3, RZ, 0x1f, R2 ;  /* 0x0000001fff037819 */ /* 0x000fc60000011402 */
[----:B------:R-:W-:-:S04]  /*157c0*/  IMAD.WIDE.U32 R2, R20, UR4, R2 ;  /* 0x0000000414027c25 */ /* 0x000fc8000f8e0002 */
[----:B------:R-:W-:Y:S01]  /*157d0*/  IMAD.IADD R3, R3, 0x1, R9 ;  /* 0x0000000103037824 */ /* 0x000fe200078e0209 */
[----:B------:R-:W-:-:S04]  /*157e0*/  LEA R4, P0, R2, R4, 0x2 ;  /* 0x0000000402047211 */ /* 0x000fc800078010ff */
[----:B------:R-:W-:-:S05]  /*157f0*/  LEA.HI.X R5, R2, R5, R3, 0x2, P0 ;  /* 0x0000000502057211 */ /* 0x000fca00000f1403 */
[----:B------:R0:W5:Y:S04]  /*15800*/  LDG.E R2, desc[UR40][R4.64] ;  /* 0x0000002804027981 */ /* 0x000168000c1e1900 */
.L_x_472:
[----:B0-----:R-:W0:Y:S01]  /*15810*/  S2R R5, SR_CgaCtaId ;  /* 0x0000000000057919 */ /* 0x001e220000008800 */
[----:B------:R-:W-:Y:S01]  /*15820*/  MOV R4, 0x400 ;  /* 0x0000040000047802 */ /* 0x000fe20000000f00 */
[----:B------:R-:W1:Y:S03]  /*15830*/  S2R R3, SR_TID.X ;  /* 0x0000000000037919 */ /* 0x000e660000002100 */
[----:B0-----:R-:W-:Y:S02]  /*15840*/  LEA R4, R5, R4, 0x18 ;  /* 0x0000000405047211 */ /* 0x001fe400078ec0ff */
[----:B-1----:R-:W-:-:S03]  /*15850*/  LOP3.LUT R3, R3, 0x7f, RZ, 0xc0, !PT ;  /* 0x0000007f03037812 */ /* 0x002fc600078ec0ff */
[----:B------:R-:W-:Y:S01]  /*15860*/  IMAD R5, R22, 0x8, R4 ;  /* 0x0000000816057824 */ /* 0x000fe200078e0204 */
[----:B------:R-:W-:Y:S02]  /*15870*/  SHF.L.U32 R4, R24, 0x1f, RZ ;  /* 0x0000001f18047819 */ /* 0x000fe400000006ff */
[----:B------:R-:W-:Y:S02]  /*15880*/  ISETP.NE.AND P0, PT, R3, RZ, PT ;  /* 0x000000ff0300720c */ /* 0x000fe40003f05270 */
[----:B------:R-:W0:Y:S02]  /*15890*/  SYNCS.PHASECHK.TRANS64.TRYWAIT P2, [R5+URZ+0x19c80], R4 ;  /* 0x019c8004050075a7 */ /* 0x000e24000804017f */
[----:B0-----:R-:W-:Y:S09]  /*158a0*/  @!P2 BRA `(.L_x_473) ;  /* 0x000000380038a947 */ /* 0x001ff20003800000 */
.L_x_586:
[----:B------:R-:W-:Y:S05]  /*158b0*/  @P0 BRA `(.L_x_474) ;  /* 0x00000000001c0947 */ /* 0x000fea0003800000 */
[----:B------:R-:W1:Y:S02]  /*158c0*/  S2R R3, SR_TID.X ;  /* 0x0000000000037919 */ /* 0x000e640000002100 */
[----:B-1----:R-:W-:Y:S01]  /*158d0*/  LOP3.LUT R9, R3, 0x1f, RZ, 0xc0, !PT ;  /* 0x0000001f03097812 */ /* 0x002fe200078ec0ff */
[----:B------:R-:W-:-:S03]  /*158e0*/  IMAD.MOV.U32 R3, RZ, RZ, 0x3000 ;  /* 0x00003000ff037424 */ /* 0x000fc600078e00ff */
[----:B------:R-:W-:Y:S01]  /*158f0*/  ISETP.NE.AND P2, PT, R9, RZ, PT ;  /* 0x000000ff0900720c */ /* 0x000fe20003f45270 */
[----:B------:R1:W-:-:S12]  /*15900*/  SYNCS.ARRIVE.TRANS64 RZ, [R5+URZ+0x19c70], R3 ;  /* 0x019c700305ff79a7 */ /* 0x0003d8000800003f */
[----:B-1----:R-:W-:Y:S05]  /*15910*/  @!P2 BRA `(.L_x_474) ;  /* 0x000000000004a947 */ /* 0x002fea0003800000 */
[----:B------:R-:W-:Y:S01]  /*15920*/  BPT.TRAP 0x1 ;  /* 0x000000040000795c */ /* 0x000fe20000300000 */
.L_x_474:
[----:B------:R-:W1:Y:S01]  /*15930*/  S2R R9, SR_CgaCtaId ;  /* 0x0000000000097919 */ /* 0x000e620000008800 */
[----:B------:R-:W-:Y:S01]  /*15940*/  MOV R3, 0x400 ;  /* 0x0000040000037802 */ /* 0x000fe20000000f00 */
[----:B------:R-:W-:Y:S01]  /*15950*/  IMAD R8, R8, 0x80, R26 ;  /* 0x0000008008087824 */ /* 0x000fe200078e021a */
[----:B------:R-:W-:Y:S01]  /*15960*/  R2UR UR9, R5 ;  /* 0x00000000050972ca */ /* 0x000fe200000e0000 */
[----:B------:R-:W-:Y:S01]  /*15970*/  UIADD3 UR4, UP0, UR38, 0x470, URZ ;  /* 0x0000047026047890 */ /* 0x000fe2000ff1e03f */
[----:B------:R-:W-:Y:S01]  /*15980*/  R2UR UR12, R0 ;  /* 0x00000000000c72ca */ /* 0x000fe200000e0000 */
[----:B------:R-:W-:Y:S01]  /*15990*/  UMOV UR10, URZ ;  /* 0x0000003f000a7c82 */ /* 0x000fe20008000000 */
[----:B-----5:R-:W-:Y:S01]  /*159a0*/  R2UR UR13, R2 ;  /* 0x00000000020d72ca */ /* 0x020fe200000e0000 */
[----:B------:R-:W-:Y:S01]  /*159b0*/  UIADD3.X UR5, URZ, UR39, URZ, UP0, !UPT ;  /* 0x000000273f057290 */ /* 0x000fe200087fe43f */
[----:B------:R-:W-:Y:S01]  /*159c0*/  R2UR UR11, R8 ;  /* 0x00000000080b72ca */ /* 0x000fe200000e0000 */
[----:B------:R-:W-:Y:S01]  /*159d0*/  UMOV UR6, 0x0 ;  /* 0x0000000000067882 */ /* 0x000fe20000000000 */
[----:B------:R-:W-:Y:S01]  /*159e0*/  UMOV UR7, 0x14f00000 ;  /* 0x14f0000000077882 */ /* 0x000fe20000000000 */
[----:B------:R-:W-:-:S04]  /*159f0*/  UMOV UR16, 0x20 ;  /* 0x0000002000107882 */ /* 0x000fc80000000000 */
[----:B------:R-:W-:Y:S01]  /*15a00*/  UIADD3 UR9, UR9, 0x19c70, URZ ;  /* 0x00019c7009097890 */ /* 0x000fe2000fffe03f */
[----:B-1----:R-:W-:-:S05]  /*15a10*/  LEA R3, R9, R3, 0x18 ;  /* 0x0000000309037211 */ /* 0x002fca00078ec0ff */
[----:B------:R-:W-:-:S05]  /*15a20*/  IMAD R3, R22, 0x3000, R3 ;  /* 0x0000300016037824 */ /* 0x000fca00078e0203 */
[----:B------:R-:W-:-:S13]  /*15a30*/  R2UR UR15, R3 ;  /* 0x00000000030f72ca */ /* 0x000fda00000e0000 */
[----:B------:R-:W-:Y:S02]  /*15a40*/  UIADD3 UR8, UR15, 0x9000, URZ ;  /* 0x000090000f087890 */ /* 0x000fe4000fffe03f */
[----:B------:R-:W-:Y:S02]  /*15a50*/  UIADD3 UR14, UR15, 0xa000, URZ ;  /* 0x0000a0000f0e7890 */ /* 0x000fe4000fffe03f */
[----:B------:R-:W-:-:S05]  /*15a60*/  UIADD3 UR15, UR15, 0xb000, URZ ;  /* 0x0000b0000f0f7890 */ /* 0x000fca000fffe03f */
[----:B------:R1:W-:Y:S02]  /*15a70*/  UTMALDG.4D [UR8], [UR4], desc[UR6] ;  /* 0x00000608040075b4 */ /* 0x0003e40008019000 */
[----:B-1----:R-:W-:Y:S01]  /*15a80*/  UMOV UR8, UR14 ;  /* 0x0000000e00087c82 */ /* 0x002fe20008000000 */
[----:B------:R-:W-:Y:S01]  /*15a90*/  UMOV UR10, UR16 ;  /* 0x00000010000a7c82 */ /* 0x000fe20008000000 */
[----:B------:R-:W-:Y:S01]  /*15aa0*/  UMOV UR14, 0x40 ;  /* 0x00000040000e7882 */ /* 0x000fe20000000000 */
[----:B------:R1:W-:Y:S02]  /*15ab0*/  UTMALDG.4D [UR8], [UR4], desc[UR6] ;  /* 0x00000608040075b4 */ /* 0x0003e40008019000 */
[----:B-1----:R-:W-:Y:S01]  /*15ac0*/  UMOV UR8, UR15 ;  /* 0x0000000f00087c82 */ /* 0x002fe20008000000 */
[----:B------:R-:W-:Y:S02]  /*15ad0*/  UMOV UR10, UR14 ;  /* 0x0000000e000a7c82 */ /* 0x000fe40008000000 */
[----:B------:R1:W-:Y:S01]  /*15ae0*/  UTMALDG.4D [UR8], [UR4], desc[UR6] ;  /* 0x00000608040075b4 */ /* 0x0003e20008019000 */
[----:B------:R-:W2:Y:S02]  /*15af0*/  SYNCS.PHASECHK.TRANS64.TRYWAIT P2, [R5+URZ+0x19c40], R4 ;  /* 0x019c4004050075a7 */ /* 0x000ea4000804017f */
[----:B-12---:R-:W-:Y:S05]  /*15b00*/  @!P2 BRA `(.L_x_475) ;  /* 0x0000003400b4a947 */ /* 0x006fea0003800000 */
.L_x_587:
        /* <DEDUP_REMOVED lines=8> */
.L_x_476:
        /* <DEDUP_REMOVED lines=24> */
.L_x_471:
[----:B01----:R-:W0:Y:S01]  /*15d10*/  S2R R5, SR_CgaCtaId ;  /* 0x0000000000057919 */ /* 0x003e220000008800 */
[----:B------:R-:W-:Y:S01]  /*15d20*/  MOV R4, 0x400 ;  /* 0x0000040000047802 */ /* 0x000fe20000000f00 */
[----:B------:R-:W-:Y:S05]  /*15d30*/  WARPSYNC.ALL ;  /* 0x0000000000007948 */ /* 0x000fea0003800000 */
[----:B------:R-:W-:Y:S01]  /*15d40*/  BAR.SYNC.DEFER_BLOCKING 0x8, 0x1a0 ;  /* 0x0206800000007b1d */ /* 0x000fe20000010000 */
[----:B------:R-:W-:-:S13]  /*15d50*/  ELECT P0, URZ, PT ;  /* 0x00000000003f782f */ /* 0x000fda0003800000 */
[C---:B------:R-:W-:Y:S01]  /*15d60*/  @P0 R2UR UR13, R7.reuse ;  /* 0x00000000070d02ca */ /* 0x040fe200000e0000 */
[----:B------:R-:W-:Y:S01]  /*15d70*/  UIADD3 UR4, UP0, UR38, 0x270, URZ ;  /* 0x0000027026047890 */ /* 0x000fe2000ff1e03f */
[----:B------:R-:W-:Y:S02]  /*15d80*/  @P0 R2UR UR12, R18 ;  /* 0x00000000120c02ca */ /* 0x000fe400000e0000 */
[----:B------:R-:W-:Y:S01]  /*15d90*/  @P0 R2UR UR11, R6 ;  /* 0x00000000060b02ca */ /* 0x000fe200000e0000 */
[----:B------:R-:W-:Y:S01]  /*15da0*/  UIADD3.X UR5, URZ, UR39, URZ, UP0, !UPT ;  /* 0x000000273f057290 */ /* 0x000fe200087fe43f */
[----:B------:R-:W-:Y:S01]  /*15db0*/  @P0 R2UR UR21, R7 ;  /* 0x00000000071502ca */ /* 0x000fe200000e0000 */
[----:B------:R-:W-:Y:S01]  /*15dc0*/  UMOV UR6, 0x0 ;  /* 0x0000000000067882 */ /* 0x000fe20000000000 */
[----:B------:R-:W-:Y:S01]  /*15dd0*/  UMOV UR7, 0x12f00000 ;  /* 0x12f0000000077882 */ /* 0x000fe20000000000 */
[----:B------:R-:W-:Y:S01]  /*15de0*/  UMOV UR10, URZ ;  /* 0x0000003f000a7c82 */ /* 0x000fe20008000000 */
[----:B------:R-:W-:Y:S01]  /*15df0*/  @P0 R2UR UR20, R18 ;  /* 0x00000000121402ca */ /* 0x000fe200000e0000 */
[----:B------:R-:W-:Y:S01]  /*15e00*/  UMOV UR14, 0x0 ;  /* 0x00000000000e7882 */ /* 0x000fe20000000000 */
[----:B------:R-:W-:Y:S01]  /*15e10*/  @P0 IMAD.MOV.U32 R3, RZ, RZ, 0x4800 ;  /* 0x00004800ff030424 */ /* 0x000fe200078e00ff */
[----:B------:R-:W-:Y:S01]  /*15e20*/  @P0 R2UR UR19, R6 ;  /* 0x00000000061302ca */ /* 0x000fe200000e0000 */
[----:B------:R-:W-:Y:S01]  /*15e30*/  UMOV UR15, 0x12f00000 ;  /* 0x12f00000000f7882 */ /* 0x000fe20000000000 */
[----:B------:R-:W-:Y:S01]  /*15e40*/  UMOV UR18, 0x20 ;  /* 0x0000002000127882 */ /* 0x000fe20000000000 */
[----:B------:R-:W-:Y:S01]  /*15e50*/  UMOV UR22, 0x0 ;  /* 0x0000000000167882 */ /* 0x000fe20000000000 */
[----:B------:R-:W-:Y:S01]  /*15e60*/  UMOV UR23, 0x12f00000 ;  /* 0x12f0000000177882 */ /* 0x000fe20000000000 */
[----:B0-----:R-:W-:-:S04]  /*15e70*/  LEA R4, R5, R4, 0x18 ;  /* 0x0000000405047211 */ /* 0x001fc800078ec0ff */
[----:B------:R-:W-:Y:S01]  /*15e80*/  R2UR UR24, R4 ;  /* 0x00000000041872ca */ /* 0x000fe200000e0000 */
[----:B------:R1:W-:-:S12]  /*15e90*/  @P0 SYNCS.ARRIVE.TRANS64 RZ, [R4+URZ+0x19c00], R3 ;  /* 0x019c000304ff09a7 */ /* 0x0003d8000800003f */
[----:B------:R-:W-:Y:S02]  /*15ea0*/  UIADD3 UR8, UR24, 0xf000, URZ ;  /* 0x0000f00018087890 */ /* 0x000fe4000fffe03f */
[----:B------:R-:W-:Y:S02]  /*15eb0*/  UIADD3 UR9, UR24, 0x19c00, URZ ;  /* 0x00019c0018097890 */ /* 0x000fe4000fffe03f */
[----:B------:R-:W-:-:S05]  /*15ec0*/  UIADD3 UR16, UR24, 0x10800, URZ ;  /* 0x0001080018107890 */ /* 0x000fca000fffe03f */
[----:B------:R-:W-:Y:S02]  /*15ed0*/  UMOV UR17, UR9 ;  /* 0x0000000900117c82 */ /* 0x000fe40008000000 */
[----:B------:R0:W-:Y:S02]  /*15ee0*/  UTMALDG.4D [UR8], [UR4], desc[UR6] ;  /* 0x00000608040075b4 */ /* 0x0001e40008019000 */
[----:B------:R1:W-:Y:S01]  /*15ef0*/  UTMALDG.4D [UR16], [UR4], desc[UR14] ;  /* 0x00000e10040075b4 */ /* 0x0003e20008019000 */
[----:B0-----:R-:W-:Y:S01]  /*15f00*/  @P0 R2UR UR13, R7 ;  /* 0x00000000070d02ca */ /* 0x001fe200000e0000 */
[----:B------:R-:W-:Y:S01]  /*15f10*/  UIADD3 UR8, UR24, 0x12000, URZ ;  /* 0x0001200018087890 */ /* 0x000fe2000fffe03f */
[----:B------:R-:W-:Y:S01]  /*15f20*/  @P0 R2UR UR12, R18 ;  /* 0x00000000120c02ca */ /* 0x000fe200000e0000 */
[----:B------:R-:W-:Y:S01]  /*15f30*/  UMOV UR10, 0x40 ;  /* 0x00000040000a7882 */ /* 0x000fe20000000000 */
[----:B------:R-:W-:-:S13]  /*15f40*/  @P0 R2UR UR11, R6 ;  /* 0x00000000060b02ca */ /* 0x000fda00000e0000 */
[----:B------:R1:W-:Y:S02]  /*15f50*/  UTMALDG.4D [UR8], [UR4], desc[UR22] ;  /* 0x00001608040075b4 */ /* 0x0003e40008019000 */
[----:B-1----:R-:W-:Y:S01]  /*15f60*/  NOP ;  /* 0x0000000000007918 */ /* 0x002fe20000000000 */
.L_x_469:
[----:B------:R-:W2:Y:S04]  /*15f70*/  LDL.LU R7, [R1+0x24] ;  /* 0x0000240001077983 */ /* 0x000ea80000300800 */
[----:B------:R-:W3:Y:S01]  /*15f80*/  LDL.LU R4, [R1+0x14] ;  /* 0x0000140001047983 */ /* 0x000ee20000300800 */
[----:B------:R-:W-:Y:S01]  /*15f90*/  MOV R5, 0x400 ;  /* 0x0000040000057802 */ /* 0x000fe20000000f00 */
[----:B------:R-:W-:Y:S01]  /*15fa0*/  BSSY B0, `(.L_x_477) ;  /* 0x000000c000007945 */ /* 0x000fe20003800000 */
[----:B------:R-:W1:Y:S02]  /*15fb0*/  S2R R6, SR_CgaCtaId ;  /* 0x0000000000067919 */ /* 0x000e640000008800 */
[----:B-1----:R-:W-:Y:S01]  /*15fc0*/  LEA R5, R6, R5, 0x18 ;  /* 0x0000000506057211 */ /* 0x002fe200078ec0ff */
[----:B--2---:R-:W-:Y:S01]  /*15fd0*/  VIADD R7, R7, 0x1 ;  /* 0x0000000107077836 */ /* 0x004fe20000000000 */
[----:B---3--:R-:W-:-:S04]  /*15fe0*/  ISETP.GE.AND P2, PT, R4, 0x81, PT ;  /* 0x000000810400780c */ /* 0x008fc80003f46270 */
[----:B------:R1:W-:Y:S01]  /*15ff0*/  STL [R1+0x24], R7 ;  /* 0x0000240701007387 */ /* 0x0003e20000100800 */
[----:B0-----:R-:W-:-:S04]  /*16000*/  LEA.HI R3, R7, R7, RZ, 0x1 ;  /* 0x0000000707037211 */ /* 0x001fc800078f08ff */
[----:B------:R-:W-:-:S05]  /*16010*/  LOP3.LUT R3, R3, 0xfffffffe, RZ, 0xc0, !PT ;  /* 0xfffffffe03037812 */ /* 0x000fca00078ec0ff */
[----:B------:R-:W-:-:S05]  /*16020*/  IMAD.IADD R3, R7, 0x1, -R3 ;  /* 0x0000000107037824 */ /* 0x000fca00078e0a03 */
[----:B------:R-:W-:-:S04]  /*16030*/  SHF.L.U32 R3, R3, 0x1f, RZ ;  /* 0x0000001f03037819 */ /* 0x000fc800000006ff */
[----:B------:R-:W0:Y:S02]  /*16040*/  SYNCS.PHASECHK.TRANS64.TRYWAIT P0, [R5+URZ+0x19c20], R3 ;  /* 0x019c2003050075a7 */ /* 0x000e24000800017f */
[----:B01----:R-:W-:Y:S05]  /*16050*/  @!P0 BRA `(.L_x_478) ;  /* 0x0000003000748947 */ /* 0x003fea0003800000 */
.L_x_588:
[----:B------:R-:W-:Y:S05]  /*16060*/  BSYNC B0 ;  /* 0x0000000000007941 */ /* 0x000fea0003800000 */
.L_x_477:
[----:B------:R-:W-:Y:S05]  /*16070*/  @!P2 BRA `(.L_x_479) ;  /* 0x00000010001ca947 */ /* 0x000fea0003800000 */
[----:B0-----:R-:W2:Y:S01]  /*16080*/  LDL.LU R4, [R1+0x1c] ;  /* 0x00001c0001047983 */ /* 0x001ea20000300800 */
[----:B------:R-:W-:Y:S02]  /*16090*/  IMAD.MOV.U32 R6, RZ, RZ, R22 ;  /* 0x000000ffff067224 */ /* 0x000fe400078e0016 */
[----:B------:R-:W-:Y:S01]  /*160a0*/  IMAD.MOV.U32 R7, RZ, RZ, R24 ;  /* 0x000000ffff077224 */ /* 0x000fe200078e0018 */
[----:B--2---:R-:W-:-:S07]  /*160b0*/  LEA.HI.SX32 R12, R4, 0xfffffffe, 0x19 ;  /* 0xfffffffe040c7811 */ /* 0x004fce00078fcaff */
.L_x_503:
[----:B------:R-:W-:Y:S01]  /*160c0*/  VIADD R22, R6, 0x1 ;  /* 0x0000000106167836 */ /* 0x000fe20000000000 */
[----:B------:R-:W-:Y:S05]  /*160d0*/  YIELD ;  /* 0x0000000000007946 */ /* 0x000fea0003800000 */
[----:B------:R-:W-:Y:S01]  /*160e0*/  ISETP.NE.AND P0, PT, R22, 0x2, PT ;  /* 0x000000021600780c */ /* 0x000fe20003f05270 */
[----:B------:R-:W-:Y:S03]  /*160f0*/  BSSY B0, `(.L_x_480) ;  /* 0x00000a9000007945 */ /* 0x000fe60003800000 */
[----:B------:R-:W-:-:S02]  /*16100*/  SEL R24, RZ, 0x1, P0 ;  /* 0x00000001ff187807 */ /* 0x000fc40000000000 */
[----:B------:R-:W-:Y:S02]  /*16110*/  SEL R22, R22, RZ, P0 ;  /* 0x000000ff16167207 */ /* 0x000fe40000000000 */
[----:B------:R-:W-:Y:S01]  /*16120*/  LOP3.LUT R24, R7, R24, RZ, 0x3c, !PT ;  /* 0x0000001807187212 */ /* 0x000fe200078e3cff */
[----:B01----:R-:W-:Y:S06]  /*16130*/  @!P6 BRA `(.L_x_481) ;  /* 0x000000080090e947 */ /* 0x003fec0003800000 */
[----:B------:R-:W-:Y:S01]  /*16140*/  ULDC.64 UR4, c[0x0][0x3f8] ;  /* 0x0000fe0000047ab9 */ /* 0x000fe20000000a00 */
[----:B------:R-:W-:Y:S01]  /*16150*/  IMAD.MOV.U32 R8, RZ, RZ, R12 ;  /* 0x000000ffff087224 */ /* 0x000fe200078e000c */
[----:B------:R-:W-:-:S04]  /*16160*/  ISETP.NE.U32.AND P0, PT, RZ, UR4, PT ;  /* 0x00000004ff007c0c */ /* 0x000fc8000bf05070 */
[----:B------:R-:W-:-:S13]  /*16170*/  ISETP.NE.AND.EX P0, PT, RZ, UR5, PT, P0 ;  /* 0x00000005ff007c0c */ /* 0x000fda000bf05300 */
        /* <DEDUP_REMOVED lines=9> */
[--C-:B------:R-:W-:Y:S01]  /*16210*/  SHF.R.S32.HI R3, RZ, 0x1f, R2.reuse ;  /* 0x0000001fff037819 */ /* 0x100fe20000011402 */
[----:B------:R-:W-:Y:S02]  /*16220*/  IMAD.MOV R8, RZ, RZ, -R2 ;  /* 0x000000ffff087224 */ /* 0x000fe400078e0a02 */
[C---:B------:R-:W-:Y:S02]  /*16230*/  IMAD R4, R20.reuse, UR7, R4 ;  /* 0x0000000714047c24 */ /* 0x040fe4000f8e0204 */
[----:B------:R-:W-:-:S04]  /*16240*/  IMAD.WIDE.U32 R2, R20, UR6, R2 ;  /* 0x0000000614027c25 */ /* 0x000fc8000f8e0002 */
[----:B------:R-:W-:Y:S01]  /*16250*/  IMAD.IADD R3, R4, 0x1, R3 ;  /* 0x0000000104037824 */ /* 0x000fe200078e0203 */
[----:B------:R-:W-:Y:S01]  /*16260*/  LEA R4, P0, R2, UR4, 0x2 ;  /* 0x0000000402047c11 */ /* 0x000fe2000f8010ff */
[----:B------:R-:W-:-:S03]  /*16270*/  IMAD R8, R5, R8, R12 ;  /* 0x0000000805087224 */ /* 0x000fc600078e020c */
[----:B------:R-:W-:-:S05]  /*16280*/  LEA.HI.X R5, R2, UR5, R3, 0x2, P0 ;  /* 0x0000000502057c11 */ /* 0x000fca00080f1403 */
[----:B------:R0:W5:Y:S04]  /*16290*/  LDG.E R2, desc[UR40][R4.64] ;  /* 0x0000002804027981 */ /* 0x000168000c1e1900 */
.L_x_482:
[----:B0-----:R-:W0:Y:S01]  /*162a0*/  S2R R4, SR_CgaCtaId ;  /* 0x0000000000047919 */ /* 0x001e220000008800 */
[----:B------:R-:W-:Y:S01]  /*162b0*/  MOV R3, 0x400 ;  /* 0x0000040000037802 */ /* 0x000fe20000000f00 */
[----:B------:R-:W-:Y:S01]  /*162c0*/  BSSY B1, `(.L_x_483) ;  /* 0x0000009000017945 */ /* 0x000fe20003800000 */
[----:B------:R-:W1:Y:S02]  /*162d0*/  S2R R5, SR_TID.X ;  /* 0x0000000000057919 */ /* 0x000e640000002100 */
[----:B0-----:R-:W-:Y:S02]  /*162e0*/  LEA R3, R4, R3, 0x18 ;  /* 0x0000000304037211 */ /* 0x001fe400078ec0ff */
[----:B------:R-:W-:Y:S02]  /*162f0*/  SHF.L.U32 R4, R24, 0x1f, RZ ;  /* 0x0000001f18047819 */ /* 0x000fe400000006ff */
[----:B------:R-:W-:Y:S02]  /*16300*/  LEA R3, R22, R3, 0x3 ;  /* 0x0000000316037211 */ /* 0x000fe400078e18ff */
[----:B-1----:R-:W-:-:S02]  /*16310*/  LOP3.LUT R5, R5, 0x7f, RZ, 0xc0, !PT ;  /* 0x0000007f05057812 */ /* 0x002fc400078ec0ff */
[----:B------:R-:W0:Y:S02]  /*16320*/  SYNCS.PHASECHK.TRANS64.TRYWAIT P0, [R3+URZ+0x19c80], R4 ;  /* 0x019c8004030075a7 */ /* 0x000e24000800017f */
[----:B------:R-:W-:Y:S01]  /*16330*/  ISETP.NE.AND P2, PT, R5, RZ, PT ;  /* 0x000000ff0500720c */ /* 0x000fe20003f45270 */
[----:B0-----:R-:W-:-:S12]  /*16340*/  @!P0 BRA `(.L_x_484) ;  /* 0x0000002c00d88947 */ /* 0x001fd80003800000 */
.L_x_589:
[----:B------:R-:W-:Y:S05]  /*16350*/  BSYNC B1 ;  /* 0x0000000000017941 */ /* 0x000fea0003800000 */
.L_x_483:
[----:B------:R-:W-:Y:S04]  /*16360*/  BSSY B1, `(.L_x_485) ;  /* 0x0000009000017945 */ /* 0x000fe80003800000 */
        /* <DEDUP_REMOVED lines=8> */
.L_x_486:
[----:B------:R-:W-:Y:S05]  /*163f0*/  BSYNC B1 ;  /* 0x0000000000017941 */ /* 0x000fea0003800000 */
.L_x_485:
[----:B------:R-:W1:Y:S01]  /*16400*/  S2R R9, SR_CgaCtaId ;  /* 0x0000000000097919 */ /* 0x000e620000008800 */
[----:B------:R-:W-:Y:S01]  /*16410*/  IMAD.MOV.U32 R14, RZ, RZ, RZ ;  /* 0x000000ffff0e7224 */ /* 0x000fe200078e00ff */
[----:B------:R-:W-:Y:S01]  /*16420*/  MOV R5, 0x400 ;  /* 0x0000040000057802 */ /* 0x000fe20000000f00 */
[----:B------:R-:W-:Y:S01]  /*16430*/  UIADD3 UR4, UP0, UR38, 0x470, URZ ;  /* 0x0000047026047890 */ /* 0x000fe2000ff1e03f */
[----:B------:R-:W-:Y:S01]  /*16440*/  PLOP3.LUT P0, PT, PT, PT, PT, 0x80, 0x0 ;  /* 0x000000000000781c */ /* 0x000fe20003f0f070 */
[----:B------:R-:W-:Y:S01]  /*16450*/  IMAD R8, R8, 0x80, R26 ;  /* 0x0000008008087824 */ /* 0x000fe200078e021a */
[----:B------:R-:W-:Y:S01]  /*16460*/  R2UR UR10, R14 ;  /* 0x000000000e0a72ca */ /* 0x000fe200000e0000 */
[----:B------:R-:W-:Y:S01]  /*16470*/  UIADD3.X UR5, URZ, UR39, URZ, UP0, !UPT ;  /* 0x000000273f057290 */ /* 0x000fe200087fe43f */
[----:B------:R-:W-:Y:S01]  /*16480*/  UMOV UR6, 0x0 ;  /* 0x0000000000067882 */ /* 0x000fe20000000000 */
[----:B------:R-:W-:Y:S01]  /*16490*/  UMOV UR7, 0x14f00000 ;  /* 0x14f0000000077882 */ /* 0x000fe20000000000 */
[----:B-1----:R-:W-:-:S05]  /*164a0*/  LEA R5, R9, R5, 0x18 ;  /* 0x0000000509057211 */ /* 0x002fca00078ec0ff */
[----:B------:R-:W-:Y:S02]  /*164b0*/  IMAD R9, R22, 0x3000, R5 ;  /* 0x0000300016097824 */ /* 0x000fe400078e0205 */
[----:B------:R-:W-:Y:S02]  /*164c0*/  VIADD R5, R3, 0x19c70 ;  /* 0x00019c7003057836 */ /* 0x000fe40000000000 */
[----:B------:R-:W-:-:S07]  /*164d0*/  VIADD R10, R9, 0x9000 ;  /* 0x00009000090a7836 */ /* 0x000fce0000000000 */
.L_x_487:
[----:B------:R-:W-:-:S13]  /*164e0*/  @P0 ELECT P3, URZ, PT ;  /* 0x00000000003f082f */ /* 0x000fda0003860000 */
[----:B-----5:R-:W-:Y:S02]  /*164f0*/  @P3 R2UR UR13, R2 ;  /* 0x00000000020d32ca */ /* 0x020fe400000e0000 */
        /* <DEDUP_REMOVED lines=8> */
[----:B------:R-:W-:Y:S01]  /*16580*/  IMAD.MOV.U32 R13, RZ, RZ, 0x20 ;  /* 0x00000020ff0d7424 */ /* 0x000fe200078e00ff */
[----:B------:R-:W-:Y:S01]  /*16590*/  PLOP3.LUT P0, PT, PT, PT, PT, 0x80, 0x0 ;  /* 0x000000000000781c */ /* 0x000fe20003f0f070 */
[----:B------:R-:W-:Y:S01]  /*165a0*/  VIADD R10, R9, 0xa000 ;  /* 0x0000a000090a7836 */ /* 0x000fe20000000000 */
[----:B------:R-:W-:Y:S01]  /*165b0*/  UMOV UR6, 0x0 ;  /* 0x0000000000067882 */ /* 0x000fe20000000000 */
[----:B------:R-:W-:Y:S01]  /*165c0*/  UMOV UR7, 0x14f00000 ;  /* 0x14f0000000077882 */ /* 0x000fe20000000000 */
[----:B------:R-:W-:-:S15]  /*165d0*/  R2UR UR10, R13 ;  /* 0x000000000d0a72ca */ /* 0x000fde00000e0000 */
.L_x_488:
        /* <DEDUP_REMOVED lines=16> */
.L_x_489:
        /* <DEDUP_REMOVED lines=10> */
[----:B------:R-:W1:Y:S01]  /*16780*/  SYNCS.PHASECHK.TRANS64.TRYWAIT P0, [R3+URZ+0x19c40], R4 ;  /* 0x019c4004030075a7 */ /* 0x000e62000800017f */
[----:B------:R-:W-:Y:S04]  /*16790*/  BSSY B1, `(.L_x_490) ;  /* 0x0000002000017945 */ /* 0x000fe80003800000 */
[----:B-1----:R-:W-:Y:S05]  /*167a0*/  @!P0 BRA `(.L_x_491) ;  /* 0x0000002800d48947 */ /* 0x002fea0003800000 */
.L_x_590:
[----:B------:R-:W-:Y:S05]  /*167b0*/  BSYNC B1 ;  /* 0x0000000000017941 */ /* 0x000fea0003800000 */
.L_x_490:
        /* <DEDUP_REMOVED lines=11> */
.L_x_493:
[----:B------:R-:W-:Y:S05]  /*16870*/  BSYNC B1 ;  /* 0x0000000000017941 */ /* 0x000fea0003800000 */
.L_x_492:
        /* <DEDUP_REMOVED lines=8> */
.L_x_494:
        /* <DEDUP_REMOVED lines=15> */
.L_x_495:
        /* <DEDUP_REMOVED lines=10> */
[----:B------:R-:W-:Y:S02]  /*16a90*/  R2UR UR10, R11 ;  /* 0x000000000b0a72ca */ /* 0x000fe400000e0000 */
[----:B------:R-:W-:Y:S02]  /*16aa0*/  R2UR UR6, R4 ;  /* 0x00000000040672ca */ /* 0x000fe400000e0000 */
[----:B------:R-:W-:Y:S02]  /*16ab0*/  R2UR UR7, R5 ;  /* 0x00000000050772ca */ /* 0x000fe400000e0000 */
[----:B------:R-:W-:Y:S02]  /*16ac0*/  PLOP3.LUT P0, PT, PT, PT, PT, 0x80, 0x0 ;  /* 0x000000000000781c */ /* 0x000fe40003f0f070 */
[----:B------:R-:W-:-:S11]  /*16ad0*/  IADD3 R9, R9, 0x15800, RZ ;  /* 0x0001580009097810 */ /* 0x000fd60007ffe0ff */
.L_x_496:
        /* <DEDUP_REMOVED lines=10> */
.L_x_481:
[----:B------:R-:W-:Y:S05]  /*16b80*/  BSYNC B0 ;  /* 0x0000000000007941 */ /* 0x000fea0003800000 */
.L_x_480:
[----:B------:R-:W2:Y:S02]  /*16b90*/  LDL R4, [R1+0x30] ;  /* 0x0000300001047983 */ /* 0x000ea40000100800 */
[----:B--2---:R-:W-:-:S13]  /*16ba0*/  ISETP.NE.AND P0, PT, R4, 0x3, PT ;  /* 0x000000030400780c */ /* 0x004fda0003f05270 */
[----:B------:R-:W-:Y:S05]  /*16bb0*/  @!P0 BRA `(.L_x_497) ;  /* 0x0000000000048947 */ /* 0x000fea0003800000 */
[----:B------:R-:W-:Y:S01]  /*16bc0*/  BPT.TRAP 0x1 ;  /* 0x000000040000795c */ /* 0x000fe20000300000 */
.L_x_497:
[----:B------:R-:W2:Y:S01]  /*16bd0*/  LDL R3, [R1+0x10] ;  /* 0x0000100001037983 */ /* 0x000ea20000100800 */
[----:B------:R-:W-:Y:S01]  /*16be0*/  MOV R5, 0x400 ;  /* 0x0000040000057802 */ /* 0x000fe20000000f00 */
[----:B------:R-:W0:Y:S01]  /*16bf0*/  S2R R8, SR_CgaCtaId ;  /* 0x0000000000087919 */ /* 0x000e220000008800 */
[----:B------:R-:W-:-:S04]  /*16c00*/  LOP3.LUT R4, R7, 0x1, RZ, 0x3c, !PT ;  /* 0x0000000107047812 */ /* 0x000fc800078e3cff */
[----:B------:R-:W-:Y:S02]  /*16c10*/  SHF.L.U32 R4, R4, 0x1f, RZ ;  /* 0x0000001f04047819 */ /* 0x000fe400000006ff */
[----:B0-----:R-:W-:-:S05]  /*16c20*/  LEA R5, R8, R5, 0x18 ;  /* 0x0000000508057211 */ /* 0x001fca00078ec0ff */
[----:B------:R-:W-:-:S04]  /*16c30*/  IMAD R13, R6, 0x8, R5 ;  /* 0x00000008060d7824 */ /* 0x000fc800078e0205 */
[----:B------:R-:W0:Y:S01]  /*16c40*/  SYNCS.PHASECHK.TRANS64.TRYWAIT P2, [R13+URZ+0x19c70], R4 ;  /* 0x019c70040d0075a7 */ /* 0x000e22000804017f */
[----:B------:R-:W-:Y:S01]  /*16c50*/  BSSY B0, `(.L_x_498) ;  /* 0x0000003000007945 */ /* 0x000fe20003800000 */
[----:B--2---:R-:W-:-:S03]  /*16c60*/  ISETP.NE.AND P0, PT, R3, 0x3, PT ;  /* 0x000000030300780c */ /* 0x004fc60003f05270 */
[----:B0-----:R-:W-:Y:S10]  /*16c70*/  @!P2 BRA `(.L_x_499) ;  /* 0x0000002400b4a947 */ /* 0x001ff40003800000 */
.L_x_591:
[----:B------:R-:W-:Y:S05]  /*16c80*/  BSYNC B0 ;  /* 0x0000000000007941 */ /* 0x000fea0003800000 */
.L_x_498:
[----:B------:R-:W-:Y:S05]  /*16c90*/  @!P0 BRA `(.L_x_500) ;  /* 0x0000000000048947 */ /* 0x000fea0003800000 */
[----:B------:R-:W-:Y:S01]  /*16ca0*/  BPT.TRAP 0x1 ;  /* 0x000000040000795c */ /* 0x000fe20000300000 */
.L_x_500:
[----:B0-----:R-:W-:Y:S01]  /*16cb0*/  SHF.L.U32 R4, R7, 0x1f, RZ ;  /* 0x0000001f07047819 */ /* 0x001fe200000006ff */
[----:B------:R-:W-:-:S03]  /*16cc0*/  IMAD R10, R6, 0x3000, RZ ;  /* 0x00003000060a7824 */ /* 0x000fc600078e02ff */
[----:B------:R-:W0:Y:S02]  /*16cd0*/  SYNCS.PHASECHK.TRANS64.TRYWAIT P2, [R13+URZ+0x19c60], R4 ;  /* 0x019c60040d0075a7 */ /* 0x000e24000804017f */
[----:B0-----:R-:W-:Y:S05]  /*16ce0*/  @!P2 BRA `(.L_x_501) ;  /* 0x0000002400aca947 */ /* 0x001fea0003800000 */
.L_x_592:
[----:B------:R-:W2:Y:S01]  /*16cf0*/  LDL R3, [R1] ;  /* 0x0000000001037983 */ /* 0x000ea20000100800 */
[----:B------:R-:W-:Y:S01]  /*16d00*/  MOV R15, 0x400 ;  /* 0x00000400000f7802 */ /* 0x000fe20000000f00 */
[----:B------:R-:W-:Y:S05]  /*16d10*/  WARPSYNC.ALL ;  /* 0x0000000000007948 */ /* 0x000fea0003800000 */
[----:B------:R-:W1:Y:S01]  /*16d20*/  S2R R18, SR_CgaCtaId ;  /* 0x0000000000127919 */ /* 0x000e620000008800 */
[----:B------:R-:W-:Y:S02]  /*16d30*/  LOP3.LUT R14, R10, R28, RZ, 0xfc, !PT ;  /* 0x0000001c0a0e7212 */ /* 0x000fe400078efcff */
[----:B-1----:R-:W-:-:S05]  /*16d40*/  LEA R15, R18, R15, 0x18 ;  /* 0x0000000f120f7211 */ /* 0x002fca00078ec0ff */
[----:B------:R-:W-:Y:S01]  /*16d50*/  IMAD.IADD R14, R15, 0x1, R14 ;  /* 0x000000010f0e7824 */ /* 0x000fe200078e020e */
[----:B--2---:R-:W-:-:S05]  /*16d60*/  LOP3.LUT R3, R10, R3, RZ, 0xfc, !PT ;  /* 0x000000030a037212 */ /* 0x004fca00078efcff */
[----:B------:R-:W-:-:S05]  /*16d70*/  IMAD.IADD R3, R15, 0x1, R3 ;  /* 0x000000010f037824 */ /* 0x000fca00078e0203 */
[----:B0-----:R-:W0:Y:S02]  /*16d80*/  LDSM.16.MT88.4 R4, [R3+0x9000] ;  /* 0x009000000304783b */ /* 0x001e240000004200 */
[C-C-:B0-----:R-:W-:Y:S02]  /*16d90*/  PRMT R8, R4.reuse, 0x6420, R5.reuse ;  /* 0x0000642004087816 */ /* 0x141fe40000000005 */
[----:B------:R-:W-:Y:S02]  /*16da0*/  PRMT R9, R4, 0x7531, R5 ;  /* 0x0000753104097816 */ /* 0x000fe40000000005 */
[C-C-:B------:R-:W-:Y:S02]  /*16db0*/  PRMT R10, R6.reuse, 0x6420, R7.reuse ;  /* 0x00006420060a7816 */ /* 0x140fe40000000007 */
[----:B------:R-:W-:-:S05]  /*16dc0*/  PRMT R11, R6, 0x7531, R7 ;  /* 0x00007531060b7816 */ /* 0x000fca0000000007 */
[----:B------:R-:W-:Y:S04]  /*16dd0*/  STSM.16.M88.4 [R14+0x3000], R8 ;  /* 0x003000080e007844 */ /* 0x000fe80000000200 */
[----:B------:R-:W0:Y:S02]  /*16de0*/  LDSM.16.MT88.4 R4, [R3+0xa000] ;  /* 0x00a000000304783b */ /* 0x000e240000004200 */
[C-C-:B0-----:R-:W-:Y:S02]  /*16df0*/  PRMT R8, R4.reuse, 0x6420, R5.reuse ;  /* 0x0000642004087816 */ /* 0x141fe40000000005 */
[----:B------:R-:W-:Y:S02]  /*16e00*/  PRMT R9, R4, 0x7531, R5 ;  /* 0x0000753104097816 */ /* 0x000fe40000000005 */
[----:B------:R-:W-:-:S02]  /*16e10*/  PRMT R10, R6, 0x6420, R7 ;  /* 0x00006420060a7816 */ /* 0x000fc40000000007 */
[----:B------:R-:W-:-:S05]  /*16e20*/  PRMT R11, R6, 0x7531, R7 ;  /* 0x00007531060b7816 */ /* 0x000fca0000000007 */
[----:B------:R-:W-:Y:S04]  /*16e30*/  STSM.16.M88.4 [R14+0x4000], R8 ;  /* 0x004000080e007844 */ /* 0x000fe80000000200 */
[----:B------:R-:W0:Y:S02]  /*16e40*/  LDSM.16.MT88.4 R4, [R3+0xb000] ;  /* 0x00b000000304783b */ /* 0x000e240000004200 */
[C-C-:B0-----:R-:W-:Y:S02]  /*16e50*/  PRMT R8, R4.reuse, 0x6420, R5.reuse ;  /* 0x0000642004087816 */ /* 0x141fe40000000005 */
[----:B------:R-:W-:Y:S02]  /*16e60*/  PRMT R9, R4, 0x7531, R5 ;  /* 0x0000753104097816 */ /* 0x000fe40000000005 */
[----:B------:R-:W-:-:S02]  /*16e70*/  PRMT R10, R6, 0x6420, R7 ;  /* 0x00006420060a7816 */ /* 0x000fc40000000007 */
[----:B------:R-:W-:-:S05]  /*16e80*/  PRMT R11, R6, 0x7531, R7 ;  /* 0x00007531060b7816 */ /* 0x000fca0000000007 */
[----:B------:R0:W-:Y:S04]  /*16e90*/  STSM.16.M88.4 [R14+0x5000], R8 ;  /* 0x005000080e007844 */ /* 0x0001e80000000200 */
[----:B------:R-:W1:Y:S01]  /*16ea0*/  LDSM.16.MT88.4 R4, [R3+0x9800] ;  /* 0x009800000304783b */ /* 0x000e620000004200 */
[----:B0-----:R-:W-:Y:S02]  /*16eb0*/  IADD3 R14, R29, 0x3000, R14 ;  /* 0x000030001d0e7810 */ /* 0x001fe40007ffe00e */
[C-C-:B-1----:R-:W-:Y:S02]  /*16ec0*/  PRMT R8, R4.reuse, 0x6420, R5.reuse ;  /* 0x0000642004087816 */ /* 0x142fe40000000005 */
[----:B------:R-:W-:Y:S02]  /*16ed0*/  PRMT R9, R4, 0x7531, R5 ;  /* 0x0000753104097816 */ /* 0x000fe40000000005 */
[----:B------:R-:W-:-:S02]  /*16ee0*/  PRMT R10, R6, 0x6420, R7 ;  /* 0x00006420060a7816 */ /* 0x000fc40000000007 */
[----:B------:R-:W-:-:S05]  /*16ef0*/  PRMT R11, R6, 0x7531, R7 ;  /* 0x00007531060b7816 */ /* 0x000fca0000000007 */
[----:B------:R-:W-:Y:S04]  /*16f00*/  STSM.16.M88.4 [R14], R8 ;  /* 0x000000080e007844 */ /* 0x000fe80000000200 */
        /* <DEDUP_REMOVED lines=20> */
.L_x_502:
[----:B-1----:R1:W-:Y:S01]  /*17050*/  SYNCS.ARRIVE.TRANS64.A1T0 RZ, [R13+URZ+0x19c50], RZ ;  /* 0x019c50ff0dff79a7 */ /* 0x0023e2000810003f */
        /* <DEDUP_REMOVED lines=9> */
.L_x_479:
[----:B01----:R-:W2:Y:S01]  /*170f0*/  LDL R3, [R1+0x30] ;  /* 0x0000300001037983 */ /* 0x003ea20000100800 */
[----:B------:R-:W-:Y:S01]  /*17100*/  BSSY B0, `(.L_x_504) ;  /* 0x000000f000007945 */ /* 0x000fe20003800000 */
[----:B--2---:R-:W-:-:S03]  /*17110*/  ISETP.NE.AND P2, PT, R3, 0x3, PT ;  /* 0x000000030300780c */ /* 0x004fc60003f45270 */
[----:B------:R-:W-:Y:S10]  /*17120*/  @P1 BRA `(.L_x_505) ;  /* 0x0000000000301947 */ /* 0x000ff40003800000 */
[----:B------:R-:W0:Y:S01]  /*17130*/  S2R R5, SR_LANEID ;  /* 0x0000000000057919 */ /* 0x000e220000000000 */
[----:B------:R-:W-:Y:S01]  /*17140*/  VOTEU.ANY UR4, UPT, PT ;  /* 0x0000000000047886 */ /* 0x000fe200038e0100 */
[----:B------:R-:W1:Y:S01]  /*17150*/  LDC.64 R2, c[0x0][0xc38] ;  /* 0x00030e00ff027b82 */ /* 0x000e620000000a00 */
[----:B------:R-:W0:Y:S02]  /*17160*/  FLO.U32 R0, UR4 ;  /* 0x0000000400007d00 */ /* 0x000e2400080e0000 */
[----:B0-----:R-:W-:-:S06]  /*17170*/  ISETP.EQ.U32.AND P0, PT, R0, R5, PT ;  /* 0x000000050000720c */ /* 0x001fcc0003f02070 */
[----:B------:R-:W1:Y:S07]  /*17180*/  POPC R5, UR4 ;  /* 0x0000000400057d09 */ /* 0x000e6e0008000000 */
[----:B-1----:R-:W2:Y:S01]  /*17190*/  @P0 ATOMG.E.ADD.STRONG.GPU PT, R3, desc[UR40][R2.64], R5 ;  /* 0x00000005020309a8 */ /* 0x002ea200081ee1e8 */
[----:B------:R-:W0:Y:S02]  /*171a0*/  S2R R4, SR_LTMASK ;  /* 0x0000000000047919 */ /* 0x000e240000003900 */
[----:B0-----:R-:W-:-:S04]  /*171b0*/  LOP3.LUT R4, R4, UR4, RZ, 0xc0, !PT ;  /* 0x0000000404047c12 */ /* 0x001fc8000f8ec0ff */
[----:B------:R-:W0:Y:S01]  /*171c0*/  POPC R7, R4 ;  /* 0x0000000400077309 */ /* 0x000e220000000000 */
[----:B--2---:R-:W0:Y:S02]  /*171d0*/  SHFL.IDX PT, R0, R3, R0, 0x1f ;  /* 0x00001f0003007589 */ /* 0x004e2400000e0000 */
[----:B0-----:R-:W-:-:S07]  /*171e0*/  IADD3 R16, R0, UR36, R7 ;  /* 0x0000002400107c10 */ /* 0x001fce000fffe007 */
.L_x_505:
[----:B------:R-:W-:Y:S05]  /*171f0*/  BSYNC B0 ;  /* 0x0000000000007941 */ /* 0x000fea0003800000 */
.L_x_504:
[----:B------:R-:W-:Y:S05]  /*17200*/  @!P2 BRA `(.L_x_506) ;  /* 0x000000000004a947 */ /* 0x000fea0003800000 */
[----:B------:R-:W-:Y:S01]  /*17210*/  BPT.TRAP 0x1 ;  /* 0x000000040000795c */ /* 0x000fe20000300000 */
.L_x_506:
        /* <DEDUP_REMOVED lines=11> */
.L_x_593:
[----:B------:R-:W-:Y:S05]  /*172d0*/  BSYNC B0 ;  /* 0x0000000000007941 */ /* 0x000fea0003800000 */
.L_x_507:
[----:B------:R-:W-:Y:S05]  /*172e0*/  @!P2 BRA `(.L_x_509) ;  /* 0x000000000004a947 */ /* 0x000fea0003800000 */
[----:B------:R-:W-:Y:S01]  /*172f0*/  BPT.TRAP 0x1 ;  /* 0x000000040000795c */ /* 0x000fe20000300000 */
.L_x_509:
[----:B0-----:R-:W-:-:S04]  /*17300*/  SHF.L.U32 R0, R24, 0x1f, RZ ;  /* 0x0000001f18007819 */ /* 0x001fc800000006ff */
[----:B------:R-:W0:Y:S02]  /*17310*/  SYNCS.PHASECHK.TRANS64.TRYWAIT P0, [R3+URZ+0x19c60], R0 ;  /* 0x019c6000030075a7 */ /* 0x000e24000800017f */
[----:B0-----:R-:W-:Y:S05]  /*17320*/  @!P0 BRA `(.L_x_510) ;  /* 0x0000002000448947 */ /* 0x001fea0003800000 */
.L_x_594:
[----:B------:R-:W0:Y:S01]  /*17330*/  LDL R2, [R1] ;  /* 0x0000000001027983 */ /* 0x000e220000100800 */
[----:B------:R-:W-:Y:S01]  /*17340*/  IMAD R9, R22, 0x3000, RZ ;  /* 0x0000300016097824 */ /* 0x000fe200078e02ff */
[----:B------:R-:W-:Y:S01]  /*17350*/  MOV R8, 0x400 ;  /* 0x0000040000087802 */ /* 0x000fe20000000f00 */
[----:B------:R-:W-:Y:S05]  /*17360*/  WARPSYNC.ALL ;  /* 0x0000000000007948 */ /* 0x000fea0003800000 */
[----:B------:R-:W1:Y:S02]  /*17370*/  S2R R10, SR_CgaCtaId ;  /* 0x00000000000a7919 */ /* 0x000e640000008800 */
[----:B-1----:R-:W-:-:S02]  /*17380*/  LEA R8, R10, R8, 0x18 ;  /* 0x000000080a087211 */ /* 0x002fc400078ec0ff */
[C---:B0-----:R-:W-:Y:S02]  /*17390*/  LOP3.LUT R0, R9.reuse, R2, RZ, 0xfc, !PT ;  /* 0x0000000209007212 */ /* 0x041fe400078efcff */
[----:B------:R-:W-:-:S03]  /*173a0*/  LOP3.LUT R2, R9, R28, RZ, 0xfc, !PT ;  /* 0x0000001c09027212 */ /* 0x000fc600078efcff */
[C---:B------:R-:W-:Y:S02]  /*173b0*/  IMAD.IADD R0, R8.reuse, 0x1, R0 ;  /* 0x0000000108007824 */ /* 0x040fe400078e0200 */
[----:B------:R-:W-:-:S03]  /*173c0*/  IMAD.IADD R2, R8, 0x1, R2 ;  /* 0x0000000108027824 */ /* 0x000fc600078e0202 */
[----:B------:R-:W0:Y:S02]  /*173d0*/  LDSM.16.MT88.4 R4, [R0+0x9000] ;  /* 0x009000000004783b */ /* 0x000e240000004200 */
        /* <DEDUP_REMOVED lines=44> */
.L_x_511:
[----:B-1----:R1:W-:Y:S01]  /*176a0*/  SYNCS.ARRIVE.TRANS64.A1T0 RZ, [R3+URZ+0x19c50], RZ ;  /* 0x019c50ff03ff79a7 */ /* 0x0023e2000810003f */
[----:B------:R-:W-:Y:S02]  /*176b0*/  @!P1 VIADD R0, R3, 0x19c80 ;  /* 0x00019c8003009836 */ /* 0x000fe40000000000 */
[----:B------:R-:W-:-:S03]  /*176c0*/  VIADD R22, R22, 0x1 ;  /* 0x0000000116167836 */ /* 0x000fc60000000000 */
[----:B------:R-:W-:Y:S01]  /*176d0*/  @!P1 PRMT R0, RZ, 0x654, R0 ;  /* 0x00000654ff009816 */ /* 0x000fe20000000000 */
[----:B------:R-:W-:Y:S01]  /*176e0*/  BAR.SYNC.DEFER_BLOCKING 0x2, 0x80 ;  /* 0x0082000000007b1d */ /* 0x000fe20000010000 */
[----:B------:R-:W-:-:S04]  /*176f0*/  ISETP.NE.AND P0, PT, R22, 0x2, PT ;  /* 0x000000021600780c */ /* 0x000fc80003f05270 */
[----:B-1----:R-:W-:Y:S02]  /*17700*/  SEL R3, RZ, 0x1, P0 ;  /* 0x00000001ff037807 */ /* 0x002fe40000000000 */
[----:B------:R-:W-:Y:S02]  /*17710*/  SEL R22, R22, RZ, P0 ;  /* 0x000000ff16167207 */ /* 0x000fe40000000000 */
[----:B------:R-:W-:Y:S01]  /*17720*/  LOP3.LUT R24, R24, R3, RZ, 0x3c, !PT ;  /* 0x0000000318187212 */ /* 0x000fe200078e3cff */
[----:B------:R1:W-:Y:S06]  /*17730*/  @!P1 SYNCS.ARRIVE.TRANS64.RED.A1T0 RZ, [R0+URZ], RZ ;  /* 0x000000ff00ff99a7 */ /* 0x0003ec000810043f */
.L_x_460:
[----:B------:R-:W-:Y:S05]  /*17740*/  BSYNC B6 ;  /* 0x0000000000067941 */ /* 0x000fea0003800000 */
.L_x_458:
[----:B-1----:R-:W2:Y:S02]  /*17750*/  LDL R0, [R1+0x28] ;  /* 0x0000280001007983 */ /* 0x002ea40000100800 */
[----:B--2---:R-:W-:-:S13]  /*17760*/  LOP3.LUT P0, RZ, R0, 0x2, RZ, 0xc0, !PT ;  /* 0x0000000200ff7812 */ /* 0x004fda000780c0ff */
[----:B------:R-:W-:Y:S05]  /*17770*/  @!P0 BRA `(.L_x_512) ;  /* 0x0000000000208947 */ /* 0x000fea0003800000 */
[----:B------:R-:W-:Y:S05]  /*17780*/  WARPSYNC.ALL ;  /* 0x0000000000007948 */ /* 0x000fea0003800000 */
[----:B------:R-:W1:Y:S08]  /*17790*/  S2UR UR5, SR_CgaCtaId ;  /* 0x00000000000579c3 */ /* 0x000e700000008800 */
[----:B------:R-:W-:Y:S06]  /*177a0*/  BAR.SYNC.DEFER_BLOCKING 0x5, 0x200 ;  /* 0x0148000000007b1d */ /* 0x000fec0000010000 */
[----:B------:R-:W-:-:S02]  /*177b0*/  UMOV UR4, 0x400 ;  /* 0x0000040000047882 */ /* 0x000fc40000000000 */
[----:B-1----:R-:W-:-:S09]  /*177c0*/  ULEA UR4, UR5, UR4, 0x18 ;  /* 0x0000000405047291 */ /* 0x002fd2000f8ec03f */
[----:B------:R-:W2:Y:S01]  /*177d0*/  LDS.128 R16, [UR4+0x19cd0] ;  /* 0x019cd004ff107984 */ /* 0x000ea20008000c00 */
[----:B------:R-:W-:Y:S06]  /*177e0*/  BAR.ARV 0x4, 0x200 ;  /* 0x0108000000007b1d */ /* 0x000fec0000002000 */
[----:B------:R-:W-:Y:S05]  /*177f0*/  BRA `(.L_x_513) ;  /* 0x0000000800407947 */ /* 0x000fea0003800000 */
.L_x_512:
[----:B------:R-:W0:Y:S01]  /*17800*/  S2R R0, SR_TID.X ;  /* 0x0000000000007919 */ /* 0x000e220000002100 */
[----:B------:R-:W-:Y:S01]  /*17810*/  UMOV UR4, 0xffffffff ;  /* 0xffffffff00047882 */ /* 0x000fe20000000000 */
[----:B0-----:R-:W-:-:S04]  /*17820*/  LOP3.LUT R8, R0, 0x1f, RZ, 0xc0, !PT ;  /* 0x0000001f00087812 */ /* 0x001fc800078ec0ff */
[----:B------:R-:W-:Y:S01]  /*17830*/  ISETP.NE.AND P0, PT, R8, 0x1f, PT ;  /* 0x0000001f0800780c */ /* 0x000fe20003f05270 */
[----:B------:R-:W-:-:S12]  /*17840*/  BRA.DIV UR4, `(.L_x_514) ;  /* 0x0000001e04107947 */ /* 0x000fd8000b800000 */
[----:B------:R-:W-:Y:S01]  /*17850*/  IMAD.IADD R5, R19, 0x1, R8 ;  /* 0x0000000113057824 */ /* 0x000fe200078e0208 */
[----:B------:R-:W-:-:S04]  /*17860*/  ULDC UR4, c[0x0][0xc14] ;  /* 0x0003050000047ab9 */ /* 0x000fc80000000800 */
[----:B------:R-:W-:-:S13]  /*17870*/  ISETP.GE.OR P1, PT, R5, UR4, !P0 ;  /* 0x0000000405007c0c */ /* 0x000fda000c726670 */
[----:B------:R-:W0:Y:S02]  /*17880*/  @!P1 LDC.64 R2, c[0x0][0xc58] ;  /* 0x00031600ff029b82 */ /* 0x000e240000000a00 */
[----:B0-----:R-:W-:-:S06]  /*17890*/  @!P1 IMAD.WIDE R2, R5, 0x4, R2 ;  /* 0x0000000405029825 */ /* 0x001fcc00078e0202 */
[----:B------:R-:W2:Y:S01]  /*178a0*/  @!P1 LDG.E R2, desc[UR40][R2.64] ;  /* 0x0000002802029981 */ /* 0x000ea2000c1e1900 */
[----:B------:R-:W-:Y:S01]  /*178b0*/  IMAD.MOV.U32 R5, RZ, RZ, RZ ;  /* 0x000000ffff057224 */ /* 0x000fe200078e00ff */
[C---:B------:R-:W-:Y:S02]  /*178c0*/  ISETP.GE.U32.AND P2, PT, R8.reuse, 0x2, PT ;  /* 0x000000020800780c */ /* 0x040fe40003f46070 */
[C---:B------:R-:W-:Y:S01]  /*178d0*/  ISETP.GE.U32.AND P3, PT, R8.reuse, 0x4, PT ;  /* 0x000000040800780c */ /* 0x040fe20003f66070 */
[----:B------:R-:W-:Y:S01]  /*178e0*/  SHFL.IDX PT, R0, R16, RZ, 0x1f ;  /* 0x00001fff10007589 */ /* 0x000fe200000e0000 */
[C---:B------:R-:W-:Y:S02]  /*178f0*/  ISETP.GE.U32.AND P4, PT, R8.reuse, 0x8, PT ;  /* 0x000000080800780c */ /* 0x040fe40003f86070 */
[C---:B------:R-:W-:Y:S01]  /*17900*/  ISETP.GE.U32.AND P5, PT, R8.reuse, 0x10, PT ;  /* 0x000000100800780c */ /* 0x040fe20003fa6070 */
[----:B------:R-:W-:Y:S01]  /*17910*/  SHFL.IDX PT, R4, R16, 0x1, 0x1f ;  /* 0x00201f0010047f89 */ /* 0x000fe200000e0000 */
[----:B--2---:R-:W-:Y:S01]  /*17920*/  @!P1 IMAD.MOV.U32 R5, RZ, RZ, R2 ;  /* 0x000000ffff059224 */ /* 0x004fe200078e0002 */
[----:B------:R-:W-:-:S04]  /*17930*/  ISETP.NE.AND P1, PT, R8, RZ, PT ;  /* 0x000000ff0800720c */ /* 0x000fc80003f25270 */
[----:B------:R-:W0:Y:S02]  /*17940*/  SHFL.UP PT, R14, R5, 0x1, RZ ;  /* 0x04200000050e7989 */ /* 0x000e2400000e00ff */
[----:B0-----:R-:W-:-:S04]  /*17950*/  SEL R6, R14, RZ, P1 ;  /* 0x000000ff0e067207 */ /* 0x001fc80000800000 */
[----:B------:R-:W-:-:S05]  /*17960*/  IADD3 R6, R5, R6, RZ ;  /* 0x0000000605067210 */ /* 0x000fca0007ffe0ff */
        /* <DEDUP_REMOVED lines=12> */
[----:B------:R0:W1:Y:S02]  /*17a30*/  SHFL.IDX PT, R14, R2, 0x1f, 0x1f ;  /* 0x03e01f00020e7f89 */ /* 0x00006400000e0000 */
.L_x_604:
[----:B------:R-:W-:Y:S02]  /*17a40*/  ULDC UR4, c[0x0][0xc10] ;  /* 0x0003040000047ab9 */ /* 0x000fe40000000800 */
[----:B------:R-:W-:-:S04]  /*17a50*/  IMAD.U32 R16, RZ, RZ, UR4 ;  /* 0x00000004ff107e24 */ /* 0x000fc8000f8e00ff */
[----:B-1----:R-:W-:-:S04]  /*17a60*/  IMAD R14, R14, R16, RZ ;  /* 0x000000100e0e7224 */ /* 0x002fc800078e02ff */
[----:B------:R-:W-:-:S05]  /*17a70*/  IMAD.IADD R7, R4, 0x1, R14 ;  /* 0x0000000104077824 */ /* 0x000fca00078e020e */
[----:B------:R-:W-:-:S13]  /*17a80*/  ISETP.GT.AND P6, PT, R7, R0, PT ;  /* 0x000000000700720c */ /* 0x000fda0003fc4270 */
[----:B------:R-:W-:Y:S05]  /*17a90*/  @P6 BRA `(.L_x_515) ;  /* 0x00000000009c6947 */ /* 0x000fea0003800000 */
.L_x_520:
[----:B0-----:R-:W0:Y:S01]  /*17aa0*/  LDC R2, c[0x0][0xc14] ;  /* 0x00030500ff027b82 */ /* 0x001e220000000800 */
[----:B------:R-:W-:-:S05]  /*17ab0*/  VIADD R19, R19, 0x1f ;  /* 0x0000001f13137836 */ /* 0x000fca0000000000 */
[----:B0-----:R-:W-:-:S13]  /*17ac0*/  ISETP.GE.AND P6, PT, R19, R2, PT ;  /* 0x000000021300720c */ /* 0x001fda0003fc6270 */
[----:B------:R-:W-:Y:S05]  /*17ad0*/  @P6 BRA `(.L_x_516) ;  /* 0x0000000400446947 */ /* 0x000fea0003800000 */
[----:B------:R-:W0:Y:S01]  /*17ae0*/  S2R R3, SR_TID.X ;  /* 0x0000000000037919 */ /* 0x000e220000002100 */
[----:B------:R-:W-:Y:S01]  /*17af0*/  BSSY B0, `(.L_x_517) ;  /* 0x0000009000007945 */ /* 0x000fe20003800000 */
[----:B------:R-:W-:Y:S01]  /*17b00*/  IMAD.MOV.U32 R5, RZ, RZ, RZ ;  /* 0x000000ffff057224 */ /* 0x000fe200078e00ff */
[----:B0-----:R-:W-:-:S05]  /*17b10*/  LOP3.LUT R3, R3, 0x1f, RZ, 0xc0, !PT ;  /* 0x0000001f03037812 */ /* 0x001fca00078ec0ff */
[----:B------:R-:W-:-:S05]  /*17b20*/  IMAD.IADD R9, R19, 0x1, R3 ;  /* 0x0000000113097824 */ /* 0x000fca00078e0203 */
[----:B------:R-:W-:-:S13]  /*17b30*/  ISETP.GE.OR P6, PT, R9, R2, !P0 ;  /* 0x000000020900720c */ /* 0x000fda00047c6670 */
[----:B------:R-:W-:Y:S05]  /*17b40*/  @P6 BRA `(.L_x_518) ;  /* 0x00000000000c6947 */ /* 0x000fea0003800000 */
[----:B------:R-:W0:Y:S02]  /*17b50*/  LDC.64 R2, c[0x0][0xc58] ;  /* 0x00031600ff027b82 */ /* 0x000e240000000a00 */
[----:B0-----:R-:W-:-:S05]  /*17b60*/  IMAD.WIDE R2, R9, 0x4, R2 ;  /* 0x0000000409027825 */ /* 0x001fca00078e0202 */
[----:B------:R0:W5:Y:S02]  /*17b70*/  LDG.E R5, desc[UR40][R2.64] ;  /* 0x0000002802057981 */ /* 0x000164000c1e1900 */
.L_x_518:
[----:B------:R-:W-:Y:S05]  /*17b80*/  BSYNC B0 ;  /* 0x0000000000007941 */ /* 0x000fea0003800000 */
.L_x_517:
[----:B------:R-:W-:-:S03]  /*17b90*/  UMOV UR4, 0xffffffff ;  /* 0xffffffff00047882 */ /* 0x000fc60000000000 */
[----:B------:R-:W-:Y:S05]  /*17ba0*/  BRA.DIV UR4, `(.L_x_519) ;  /* 0x0000001e045c7947 */ /* 0x000fea000b800000 */
[----:B-----5:R-:W1:Y:S02]  /*17bb0*/  SHFL.UP PT, R14, R5, 0x1, RZ ;  /* 0x04200000050e7989 */ /* 0x020e6400000e00ff */
[----:B-1----:R-:W-:-:S05]  /*17bc0*/  SEL R14, R14, RZ, P1 ;  /* 0x000000ff0e0e7207 */ /* 0x002fca0000800000 */
        /* <DEDUP_REMOVED lines=14> */
.L_x_612:
[----:B------:R-:W-:Y:S02]  /*17cb0*/  ULDC UR4, c[0x0][0xc10] ;  /* 0x0003040000047ab9 */ /* 0x000fe40000000800 */
[----:B------:R-:W-:-:S04]  /*17cc0*/  IMAD.U32 R16, RZ, RZ, UR4 ;  /* 0x00000004ff107e24 */ /* 0x000fc8000f8e00ff */
[----:B-1----:R-:W-:-:S05]  /*17cd0*/  IMAD R14, R14, R16, RZ ;  /* 0x000000100e0e7224 */ /* 0x002fca00078e02ff */
[----:B------:R-:W-:-:S04]  /*17ce0*/  IADD3 R7, R14, R7, RZ ;  /* 0x000000070e077210 */ /* 0x000fc80007ffe0ff */
[----:B------:R-:W-:-:S13]  /*17cf0*/  ISETP.GT.AND P6, PT, R7, R0, PT ;  /* 0x000000000700720c */ /* 0x000fda0003fc4270 */
[----:B------:R-:W-:Y:S05]  /*17d00*/  @!P6 BRA `(.L_x_520) ;  /* 0xfffffffc0064e947 */ /* 0x000fea000383ffff */
.L_x_515:
[----:B------:R-:W-:Y:S01]  /*17d10*/  IMAD.IADD R7, R7, 0x1, -R14 ;  /* 0x0000000107077824 */ /* 0x000fe200078e0a0e */
[----:B------:R-:W-:-:S03]  /*17d20*/  UMOV UR4, 0xffffffff ;  /* 0xffffffff00047882 */ /* 0x000fc60000000000 */
[----:B------:R-:W-:-:S05]  /*17d30*/  IMAD R3, R2, R16, R7 ;  /* 0x0000001002037224 */ /* 0x000fca00078e0207 */
[----:B------:R-:W-:Y:S01]  /*17d40*/  ISETP.GT.AND P6, PT, R3, R0, PT ;  /* 0x000000000300720c */ /* 0x000fe20003fc4270 */
[----:B------:R-:W-:-:S12]  /*17d50*/  BRA.DIV UR4, `(.L_x_521) ;  /* 0x0000001e04ac7947 */ /* 0x000fd8000b800000 */
[----:B------:R-:W-:-:S04]  /*17d60*/  VOTE.ANY R3, PT, !P6 ;  /* 0x0000000000037806 */ /* 0x000fc800070e0100 */
[----:B------:R-:W1:Y:S02]  /*17d70*/  POPC R4, R3 ;  /* 0x0000000300047309 */ /* 0x000e640000000000 */
[----:B-1----:R1:W2:Y:S02]  /*17d80*/  SHFL.IDX PT, R5, R5, R4, 0x1f ;  /* 0x00001f0405057589 */ /* 0x0022a400000e0000 */
.L_x_616:
[----:B------:R-:W-:Y:S01]  /*17d90*/  ISETP.NE.AND P0, PT, R3, RZ, PT ;  /* 0x000000ff0300720c */ /* 0x000fe20003f05270 */
[----:B------:R-:W-:-:S12]  /*17da0*/  IMAD.MOV.U32 R14, RZ, RZ, RZ ;  /* 0x000000ffff0e7224 */ /* 0x000fd800078e00ff */
[----:B------:R-:W-:Y:S05]  /*17db0*/  @!P0 BRA `(.L_x_522) ;  /* 0x0000000000108947 */ /* 0x000fea0003800000 */
[----:B------:R-:W-:Y:S01]  /*17dc0*/  UMOV UR4, 0xffffffff ;  /* 0xffffffff00047882 */ /* 0x000fe20000000000 */
[----:B------:R-:W-:Y:S02]  /*17dd0*/  VIADD R12, R4, 0xffffffff ;  /* 0xffffffff040c7836 */ /* 0x000fe40000000000 */
[----:B------:R-:W-:Y:S05]  /*17de0*/  BRA.DIV UR4, `(.L_x_523) ;  /* 0x0000001e04d07947 */ /* 0x000fea000b800000 */
[----:B------:R3:W4:Y:S02]  /*17df0*/  SHFL.IDX PT, R14, R2, R12, 0x1f ;  /* 0x00001f0c020e7589 */ /* 0x00072400000e0000 */
.L_x_522:
[----:B--2---:R-:W-:Y:S01]  /*17e00*/  IABS R6, R5 ;  /* 0x0000000500067213 */ /* 0x004fe20000000000 */
[----:B----4-:R-:W-:Y:S02]  /*17e10*/  IMAD R16, R14, R16, R7 ;  /* 0x000000100e107224 */ /* 0x010fe400078e0207 */
[----:B------:R-:W-:Y:S01]  /*17e20*/  IMAD.IADD R19, R4, 0x1, R19 ;  /* 0x0000000104137824 */ /* 0x000fe200078e0213 */
[----:B------:R-:W2:Y:S01]  /*17e30*/  I2F.RP R8, R6 ;  /* 0x0000000600087306 */ /* 0x000ea20000209400 */
[----:B------:R-:W-:-:S07]  /*17e40*/  IMAD.IADD R0, R0, 0x1, -R16 ;  /* 0x0000000100007824 */ /* 0x000fce00078e0a10 */
[----:B--2---:R-:W0:Y:S02]  /*17e50*/  MUFU.RCP R8, R8 ;  /* 0x0000000800087308 */ /* 0x004e240000001000 */
[----:B0--3--:R-:W-:-:S06]  /*17e60*/  VIADD R2, R8, 0xffffffe ;  /* 0x0ffffffe08027836 */ /* 0x009fcc0000000000 */
[----:B------:R0:W2:Y:S02]  /*17e70*/  F2I.FTZ.U32.TRUNC.NTZ R3, R2 ;  /* 0x0000000200037305 */ /* 0x0000a4000021f000 */
[----:B0-----:R-:W-:Y:S02]  /*17e80*/  IMAD.MOV.U32 R2, RZ, RZ, RZ ;  /* 0x000000ffff027224 */ /* 0x001fe400078e00ff */
[----:B--2---:R-:W-:-:S04]  /*17e90*/  IMAD.MOV R7, RZ, RZ, -R3 ;  /* 0x000000ffff077224 */ /* 0x004fc800078e0a03 */
[----:B------:R-:W-:-:S04]  /*17ea0*/  IMAD R7, R7, R6, RZ ;  /* 0x0000000607077224 */ /* 0x000fc800078e02ff */
        /* <DEDUP_REMOVED lines=15> */
[----:B------:R-:W-:-:S05]  /*17fa0*/  @!P1 LOP3.LUT R3, RZ, R5, RZ, 0x33, !PT ;  /* 0x00000005ff039212 */ /* 0x000fca00078e33ff */
[--C-:B------:R-:W-:Y:S02]  /*17fb0*/  IMAD.MOV R17, RZ, RZ, -R3.reuse ;  /* 0x000000ffff117224 */ /* 0x100fe400078e0a03 */
[----:B------:R-:W-:Y:S02]  /*17fc0*/  IMAD.MOV.U32 R18, RZ, RZ, R3 ;  /* 0x000000ffff127224 */ /* 0x000fe400078e0003 */
[----:B------:R-:W-:Y:S01]  /*17fd0*/  IMAD R17, R5, R17, R0 ;  /* 0x0000001105117224 */ /* 0x000fe200078e0200 */
[----:B------:R-:W-:Y:S06]  /*17fe0*/  BRA `(.L_x_524) ;  /* 0x00000000001c7947 */ /* 0x000fec0003800000 */
.L_x_516:
[----:B------:R-:W-:Y:S01]  /*17ff0*/  UMOV UR4, URZ ;  /* 0x0000003f00047c82 */ /* 0x000fe20008000000 */
[----:B------:R-:W-:Y:S01]  /*18000*/  UMOV UR5, URZ ;  /* 0x0000003f00057c82 */ /* 0x000fe20008000000 */
[----:B------:R-:W-:Y:S01]  /*18010*/  ULDC UR6, c[0x0][0xc14] ;  /* 0x0003050000067ab9 */ /* 0x000fe20000000800 */
[----:B------:R-:W-:Y:S01]  /*18020*/  MOV R16, R0 ;  /* 0x0000000000107202 */ /* 0x000fe20000000f00 */
[----:B------:R-:W-:Y:S02]  /*18030*/  IMAD.U32 R17, RZ, RZ, UR4 ;  /* 0x00000004ff117e24 */ /* 0x000fe4000f8e00ff */
[----:B------:R-:W-:Y:S02]  /*18040*/  IMAD.U32 R18, RZ, RZ, UR5 ;  /* 0x00000005ff127e24 */ /* 0x000fe4000f8e00ff */
[----:B------:R-:W-:-:S07]  /*18050*/  IMAD.U32 R19, RZ, RZ, UR6 ;  /* 0x00000006ff137e24 */ /* 0x000fce000f8e00ff */
.L_x_524:
[----:B------:R-:W0:Y:S01]  /*18060*/  S2R R0, SR_TID.X ;  /* 0x0000000000007919 */ /* 0x000e220000002100 */
[----:B------:R-:W-:Y:S05]  /*18070*/  WARPSYNC.ALL ;  /* 0x0000000000007948 */ /* 0x000fea0003800000 */
[----:B------:R-:W-:Y:S01]  /*18080*/  BAR.SYNC.DEFER_BLOCKING 0x4, 0x200 ;  /* 0x0108000000007b1d */ /* 0x000fe20000010000 */
[----:B0-----:R-:W-:-:S04]  /*18090*/  LOP3.LUT R0, R0, 0x1f, RZ, 0xc0, !PT ;  /* 0x0000001f00007812 */ /* 0x001fc800078ec0ff */
[----:B------:R-:W-:-:S13]  /*180a0*/  ISETP.NE.AND P0, PT, R0, RZ, PT ;  /* 0x000000ff0000720c */ /* 0x000fda0003f05270 */
[----:B------:R-:W0:Y:S01]  /*180b0*/  @!P0 S2R R3, SR_CgaCtaId ;  /* 0x0000000000038919 */ /* 0x000e220000008800 */
[----:B------:R-:W-:-:S04]  /*180c0*/  @!P0 MOV R0, 0x400 ;  /* 0x0000040000008802 */ /* 0x000fc80000000f00 */
[----:B0-----:R-:W-:-:S05]  /*180d0*/  @!P0 LEA R0, R3, R0, 0x18 ;  /* 0x0000000003008211 */ /* 0x001fca00078ec0ff */
[----:B------:R0:W-:Y:S01]  /*180e0*/  @!P0 STS.128 [R0+0x19cd0], R16 ;  /* 0x019cd01000008388 */ /* 0x0001e20000000c00 */
[----:B------:R-:W-:Y:S06]  /*180f0*/  BAR.ARV 0x5, 0x200 ;  /* 0x0148000000007b1d */ /* 0x000fec0000002000 */
.L_x_513:
[----:B------:R-:W-:Y:S02]  /*18100*/  ULDC UR4, c[0x0][0xc14] ;  /* 0x0003050000047ab9 */ /* 0x000fe40000000800 */
[----:B--2---:R-:W-:-:S13]  /*18110*/  ISETP.GE.AND P0, PT, R19, UR4, PT ;  /* 0x0000000413007c0c */ /* 0x004fda000bf06270 */
[----:B------:R-:W-:Y:S05]  /*18120*/  @!P0 BRA `(.L_x_525) ;  /* 0xffffffac00c88947 */ /* 0x000fea000383ffff */
[----:B------:R-:W-:Y:S05]  /*18130*/  BSYNC B7 ;  /* 0x0000000000077941 */ /* 0x000fea0003800000 */
.L_x_416:
[----:B0-----:R-:W3:Y:S01]  /*18140*/  LDL.LU R0, [R1+0x24] ;  /* 0x0000240001007983 */ /* 0x001ee20000300800 */
[----:B------:R-:W-:Y:S01]  /*18150*/  BSSY B0, `(.L_x_526) ;  /* 0x000000b000007945 */ /* 0x000fe20003800000 */
[----:B------:R-:W0:Y:S01]  /*18160*/  S2R R5, SR_CgaCtaId ;  /* 0x0000000000057919 */ /* 0x000e220000008800 */
[----:B---3--:R-:W-:-:S05]  /*18170*/  VIADD R0, R0, 0x1 ;  /* 0x0000000100007836 */ /* 0x008fca0000000000 */
[----:B--2---:R-:W-:-:S04]  /*18180*/  LEA.HI R2, R0, R0, RZ, 0x1 ;  /* 0x0000000000027211 */ /* 0x004fc800078f08ff */
[----:B------:R-:W-:Y:S02]  /*18190*/  LOP3.LUT R3, R2, 0xfffffffe, RZ, 0xc0, !PT ;  /* 0xfffffffe02037812 */ /* 0x000fe400078ec0ff */
[----:B------:R-:W-:-:S03]  /*181a0*/  MOV R2, 0x400 ;  /* 0x0000040000027802 */ /* 0x000fc60000000f00 */
[----:B------:R-:W-:Y:S01]  /*181b0*/  IMAD.IADD R0, R0, 0x1, -R3 ;  /* 0x0000000100007824 */ /* 0x000fe200078e0a03 */
[----:B0-----:R-:W-:-:S04]  /*181c0*/  LEA R9, R5, R2, 0x18 ;  /* 0x0000000205097211 */ /* 0x001fc800078ec0ff */
[----:B------:R-:W-:-:S04]  /*181d0*/  SHF.L.U32 R0, R0, 0x1f, RZ ;  /* 0x0000001f00007819 */ /* 0x000fc800000006ff */
[----:B------:R-:W0:Y:S02]  /*181e0*/  SYNCS.PHASECHK.TRANS64.TRYWAIT P0, [R9+URZ+0x19c20], R0 ;  /* 0x019c2000090075a7 */ /* 0x000e24000800017f */
[----:B0-----:R-:W-:Y:S05]  /*181f0*/  @!P0 BRA `(.L_x_527) ;  /* 0x0000001800f08947 */ /* 0x001fea0003800000 */
.L_x_619:
[----:B------:R-:W-:Y:S05]  /*18200*/  BSYNC B0 ;  /* 0x0000000000007941 */ /* 0x000fea0003800000 */
.L_x_526:
[----:B------:R-:W-:-:S03]  /*18210*/  UMOV UR4, 0xffffffff ;  /* 0xffffffff00047882 */ /* 0x000fc60000000000 */
[----:B------:R-:W-:Y:S05]  /*18220*/  BRA.DIV UR4, `(.L_x_528) ;  /* 0x0000001a04f87947 */ /* 0x000fea000b800000 */
[----:B0-----:R-:W0:Y:S02]  /*18230*/  S2R R0, SR_TID.X ;  /* 0x0000000000007919 */ /* 0x001e240000002100 */
[----:B0-----:R-:W-:-:S04]  /*18240*/  SHF.R.U32.HI R0, RZ, 0x5, R0 ;  /* 0x00000005ff007819 */ /* 0x001fc80000011600 */
[----:B------:R-:W-:-:S05]  /*18250*/  LOP3.LUT R0, R0, 0x3, RZ, 0xc0, !PT ;  /* 0x0000000300007812 */ /* 0x000fca00078ec0ff */
[----:B------:R0:W2:Y:S02]  /*18260*/  SHFL.IDX PT, R14, R0, RZ, 0x1f ;  /* 0x00001fff000e7589 */ /* 0x0000a400000e0000 */
.L_x_622:
[----:B--2---:R-:W-:-:S13]  /*18270*/  ISETP.NE.AND P0, PT, R14, RZ, PT ;  /* 0x000000ff0e00720c */ /* 0x004fda0003f05270 */
[----:B------:R-:W-:Y:S05]  /*18280*/  @P0 BRA `(.L_x_285) ;  /* 0x0000000000a40947 */ /* 0x000fea0003800000 */
[----:B------:R-:W-:-:S03]  /*18290*/  UMOV UR4, 0xffffffff ;  /* 0xffffffff00047882 */ /* 0x000fc60000000000 */
[----:B------:R-:W-:Y:S05]  /*182a0*/  BRA.DIV UR4, `(.L_x_529) ;  /* 0x0000001e040c7947 */ /* 0x000fea000b800000 */
[----:B------:R-:W-:-:S13]  /*182b0*/  ELECT P6, URZ, PT ;  /* 0x00000000003f782f */ /* 0x000fda00038c0000 */
.L_x_625:
[----:B------:R-:W-:Y:S05]  /*182c0*/  @!P6 BRA `(.L_x_285) ;  /* 0x000000000094e947 */ /* 0x000fea0003800000 */
[----:B0-----:R-:W2:Y:S02]  /*182d0*/  LDL.LU R0, [R1+0x20] ;  /* 0x0000200001007983 */ /* 0x001ea40000300800 */
[----:B--2---:R-:W-:-:S04]  /*182e0*/  LOP3.LUT R0, R0, 0x2, RZ, 0xfc, !PT ;  /* 0x0000000200007812 */ /* 0x004fc800078efcff */
[----:B------:R-:W-:-:S13]  /*182f0*/  ISETP.NE.AND P0, PT, R0, 0x3, PT ;  /* 0x000000030000780c */ /* 0x000fda0003f05270 */
[----:B------:R-:W-:Y:S05]  /*18300*/  @!P0 BRA `(.L_x_530) ;  /* 0x0000000000048947 */ /* 0x000fea0003800000 */
[----:B------:R-:W-:Y:S01]  /*18310*/  BPT.TRAP 0x1 ;  /* 0x000000040000795c */ /* 0x000fe20000300000 */
.L_x_530:
[----:B------:R-:W-:Y:S01]  /*18320*/  VIADD R3, R9, 0x19c40 ;  /* 0x00019c4009037836 */ /* 0x000fe20000000000 */
[----:B------:R-:W-:Y:S01]  /*18330*/  SHF.L.U32 R2, R24, 0x1f, RZ ;  /* 0x0000001f18027819 */ /* 0x000fe200000006ff */
[C---:B------:R-:W-:Y:S02]  /*18340*/  VIADD R0, R22.reuse, 0x1 ;  /* 0x0000000116007836 */ /* 0x040fe40000000000 */
[----:B------:R-:W-:-:S03]  /*18350*/  IMAD R7, R22, 0x8, R3 ;  /* 0x0000000816077824 */ /* 0x000fc600078e0203 */
[C---:B------:R-:W-:Y:S01]  /*18360*/  ISETP.NE.AND P2, PT, R0.reuse, 0x2, PT ;  /* 0x000000020000780c */ /* 0x040fe20003f45270 */
[----:B------:R-:W0:Y:S03]  /*18370*/  SYNCS.PHASECHK.TRANS64.TRYWAIT P1, [R7+URZ], R2 ;  /* 0x00000002070075a7 */ /* 0x000e26000802017f */
[----:B------:R-:W-:Y:S02]  /*18380*/  SEL R5, RZ, 0x1, P2 ;  /* 0x00000001ff057807 */ /* 0x000fe40001000000 */
[----:B-1----:R-:W-:Y:S02]  /*18390*/  SEL R4, R0, RZ, P2 ;  /* 0x000000ff00047207 */ /* 0x002fe40001000000 */
[----:B------:R-:W-:-:S03]  /*183a0*/  LOP3.LUT R0, R24, R5, RZ, 0x3c, !PT ;  /* 0x0000000518007212 */ /* 0x000fc600078e3cff */
[----:B------:R-:W-:Y:S01]  /*183b0*/  IMAD R3, R4, 0x8, R3 ;  /* 0x0000000804037824 */ /* 0x000fe200078e0203 */
[----:B------:R-:W-:Y:S01]  /*183c0*/  SHF.L.U32 R0, R0, 0x1f, RZ ;  /* 0x0000001f00007819 */ /* 0x000fe200000006ff */
[----:B0-----:R-:W-:Y:S06]  /*183d0*/  @!P1 BRA `(.L_x_531) ;  /* 0x0000001800e09947 */ /* 0x001fec0003800000 */
.L_x_626:
[----:B------:R-:W1:Y:S02]  /*183e0*/  SYNCS.PHASECHK.TRANS64.TRYWAIT P1, [R3+URZ], R0 ;  /* 0x00000000030075a7 */ /* 0x000e64000802017f */
[----:B-1----:R-:W-:Y:S05]  /*183f0*/  @!P1 BRA `(.L_x_532) ;  /* 0x0000001800ec9947 */ /* 0x002fea0003800000 */
.L_x_627:
[----:B------:R-:W-:Y:S05]  /*18400*/  @!P0 BRA `(.L_x_533) ;  /* 0x0000000000048947 */ /* 0x000fea0003800000 */
[----:B------:R-:W-:Y:S01]  /*18410*/  BPT.TRAP 0x1 ;  /* 0x000000040000795c */ /* 0x000fe20000300000 */
.L_x_533:
[----:B-1----:R-:W-:-:S04]  /*18420*/  IMAD R3, R22, 0x8, R9 ;  /* 0x0000000816037824 */ /* 0x002fc800078e0209 */
[----:B------:R-:W1:Y:S02]  /*18430*/  SYNCS.PHASECHK.TRANS64.TRYWAIT P1, [R3+URZ+0x19c60], R2 ;  /* 0x019c6002030075a7 */ /* 0x000e64000802017f */
[----:B-1----:R-:W-:Y:S05]  /*18440*/  @!P1 BRA `(.L_x_534) ;  /* 0x0000001800ec9947 */ /* 0x002fea0003800000 */
.L_x_628:
[----:B------:R-:W-:Y:S05]  /*18450*/  @!P0 BRA `(.L_x_535) ;  /* 0x0000000000048947 */ /* 0x000fea0003800000 */
[----:B------:R-:W-:Y:S01]  /*18460*/  BPT.TRAP 0x1 ;  /* 0x000000040000795c */ /* 0x000fe20000300000 */
.L_x_535:
[----:B------:R-:W-:-:S04]  /*18470*/  IMAD R5, R4, 0x8, R9 ;  /* 0x0000000804057824 */ /* 0x000fc800078e0209 */
[----:B------:R-:W2:Y:S02]  /*18480*/  SYNCS.PHASECHK.TRANS64.TRYWAIT P1, [R5+URZ+0x19c60], R0 ;  /* 0x019c6000050075a7 */ /* 0x000ea4000802017f */
[----:B--2---:R-:W-:Y:S05]  /*18490*/  @!P1 BRA `(.L_x_536) ;  /* 0x0000001800ec9947 */ /* 0x004fea0003800000 */
.L_x_629:
[----:B------:R-:W-:Y:S05]  /*184a0*/  @!P0 BRA `(.L_x_537) ;  /* 0x0000000000048947 */ /* 0x000fea0003800000 */
[----:B------:R-:W-:Y:S01]  /*184b0*/  BPT.TRAP 0x1 ;  /* 0x000000040000795c */ /* 0x000fe20000300000 */
.L_x_537:
[----:B------:R-:W3:Y:S02]  /*184c0*/  SYNCS.PHASECHK.TRANS64.TRYWAIT P0, [R3+URZ+0x19c80], R2 ;  /* 0x019c8002030075a7 */ /* 0x000ee4000800017f */
[----:B---3--:R-:W-:Y:S05]  /*184d0*/  @!P0 BRA `(.L_x_538) ;  /* 0x0000001800f08947 */ /* 0x008fea0003800000 */
.L_x_539:
[----:B----4-:R4:W0:Y:S02]  /*184e0*/  SYNCS.PHASECHK.TRANS64.TRYWAIT P0, [R5+URZ+0x19c80], R0 ;  /* 0x019c8000050075a7 */ /* 0x010824000800017f */
[----:B0-----:R-:W-:Y:S05]  /*184f0*/  @!P0 NANOSLEEP.SYNCS 0x989680 ;  /* 0x009896800000895d */ /* 0x001fea0003900000 */
[----:B------:R-:W0:Y:S02]  /*18500*/  @!P0 SYNCS.PHASECHK.TRANS64 P0, [R5+URZ+0x19c80], R0 ;  /* 0x019c8000050085a7 */ /* 0x000e24000800007f */
[----:B0-----:R-:W-:Y:S05]  /*18510*/  @!P0 BRA `(.L_x_539) ;  /* 0xfffffffc00f08947 */ /* 0x001fea000383ffff */
.L_x_285:
[----:B------:R-:W-:Y:S05]  /*18520*/  BSYNC B8 ;  /* 0x0000000000087941 */ /* 0x000fea0003800000 */
.L_x_282:
[----:B------:R-:W-:Y:S05]  /*18530*/  EXIT ;  /* 0x000000000000794d */ /* 0x000fea0003800000 */
.L_x_301:
[----:B0-----:R0:W1:Y:S02]  /*18540*/  SYNCS.PHASECHK.TRANS64.TRYWAIT P5, [R89+URZ+0x19c90], R92 ;  /* 0x019c905c590075a7 */ /* 0x00106400080a017f */
[----:B-1----:R-:W-:Y:S05]  /*18550*/  @!P5 NANOSLEEP.SYNCS 0x989680 ;  /* 0x009896800000d95d */ /* 0x002fea0003900000 */
[----:B------:R-:W1:Y:S02]  /*18560*/  @!P5 SYNCS.PHASECHK.TRANS64 P5, [R89+URZ+0x19c90], R92 ;  /* 0x019c905c5900d5a7 */ /* 0x000e6400080a007f */
[----:B-1----:R-:W-:Y:S05]  /*18570*/  @!P5 BRA `(.L_x_301) ;  /* 0xfffffffc00f0d947 */ /* 0x002fea000383ffff */
[----:B------:R-:W-:Y:S05]  /*18580*/  BRA `(.L_x_540) ;  /* 0xfffffea000687947 */ /* 0x000fea000383ffff */
.L_x_317:
[----:B-1----:R1:W2:Y:S02]  /*18590*/  SYNCS.PHASECHK.TRANS64.TRYWAIT P5, [R89+URZ+0x19c90], R92 ;  /* 0x019c905c590075a7 */ /* 0x0022a400080a017f */
[----:B--2---:R-:W-:Y:S05]  /*185a0*/  @!P5 NANOSLEEP.SYNCS 0x989680 ;  /* 0x009896800000d95d */ /* 0x004fea0003900000 */
[----:B------:R-:W2:Y:S02]  /*185b0*/  @!P5 SYNCS.PHASECHK.TRANS64 P5, [R89+URZ+0x19c90], R92 ;  /* 0x019c905c5900d5a7 */ /* 0x000ea400080a007f */
[----:B--2---:R-:W-:Y:S05]  /*185c0*/  @!P5 BRA `(.L_x_317) ;  /* 0xfffffffc00f0d947 */ /* 0x004fea000383ffff */
[----:B------:R-:W-:Y:S05]  /*185d0*/  BRA `(.L_x_541) ;  /* 0xfffffeb800587947 */ /* 0x000fea000383ffff */
.L_x_326:
[----:B0-----:R0:W1:Y:S02]  /*185e0*/  SYNCS.PHASECHK.TRANS64.TRYWAIT P5, [R89+URZ+0x19c90], R92 ;  /* 0x019c905c590075a7 */ /* 0x00106400080a017f */
[----:B-1----:R-:W-:Y:S05]  /*185f0*/  @!P5 NANOSLEEP.SYNCS 0x989680 ;  /* 0x009896800000d95d */ /* 0x002fea0003900000 */
[----:B------:R-:W1:Y:S02]  /*18600*/  @!P5 SYNCS.PHASECHK.TRANS64 P5, [R89+URZ+0x19c90], R92 ;  /* 0x019c905c5900d5a7 */ /* 0x000e6400080a007f */
[----:B-1----:R-:W-:Y:S05]  /*18610*/  @!P5 BRA `(.L_x_326) ;  /* 0xfffffffc00f0d947 */ /* 0x002fea000383ffff */
[----:B------:R-:W-:Y:S05]  /*18620*/  BRA `(.L_x_542) ;  /* 0xfffffed800507947 */ /* 0x000fea000383ffff */
.L_x_330:
[----:B--2---:R2:W3:Y:S02]  /*18630*/  SYNCS.PHASECHK.TRANS64.TRYWAIT P5, [R89+URZ+0x19cb0], R92 ;  /* 0x019cb05c590075a7 */ /* 0x0044e400080a017f */
[----:B---3--:R-:W-:Y:S05]  /*18640*/  @!P5 NANOSLEEP.SYNCS 0x989680 ;  /* 0x009896800000d95d */ /* 0x008fea0003900000 */
[----:B------:R-:W3:Y:S02]  /*18650*/  @!P5 SYNCS.PHASECHK.TRANS64 P5, [R89+URZ+0x19cb0], R92 ;  /* 0x019cb05c5900d5a7 */ /* 0x000ee400080a007f */
[----:B---3--:R-:W-:Y:S05]  /*18660*/  @!P5 BRA `(.L_x_330) ;  /* 0xfffffffc00f0d947 */ /* 0x008fea000383ffff */
[----:B------:R-:W-:Y:S05]  /*18670*/  BRA `(.L_x_543) ;  /* 0xfffffed800c07947 */ /* 0x000fea000383ffff */
.L_x_350:
[----:B------:R-:W-:Y:S01]  /*18680*/  BSSY B1, `(.L_x_544) ;  /* 0x0000008000017945 */ /* 0x000fe20003800000 */
[----:B------:R-:W-:Y:S02]  /*18690*/  IMAD.MOV.U32 R13, RZ, RZ, R40 ;  /* 0x000000ffff0d7224 */ /* 0x000fe400078e0028 */
[----:B------:R-:W-:Y:S02]  /*186a0*/  IMAD.MOV.U32 R12, RZ, RZ, RZ ;  /* 0x000000ffff0c7224 */ /* 0x000fe400078e00ff */
[----:B------:R-:W-:Y:S02]  /*186b0*/  IMAD.MOV.U32 R11, RZ, RZ, 0x1e1f ;  /* 0x00001e1fff0b7424 */ /* 0x000fe400078e00ff */
[----:B------:R-:W-:-:S07]  /*186c0*/  IMAD.MOV.U32 R15, RZ, RZ, -0x1 ;  /* 0xffffffffff0f7424 */ /* 0x000fce00078e00ff */
[----:B0----5:R-:W-:Y:S05]  /*186d0*/  WARPSYNC.COLLECTIVE R15, `(.L_x_545) ;  /* 0x000000000f087348 */ /* 0x021fea0003c00000 */
[----:B------:R1:W2:Y:S02]  /*186e0*/  SHFL.IDX P6, R14, R13, R12, R11 ;  /* 0x0000000c0d0e7389 */ /* 0x0002a400000c000b */
[----:B012--5:R-:W-:Y:S01]  /*186f0*/  ENDCOLLECTIVE ;  /* 0x000000000000791b */ /* 0x027fe20003800000 */
.L_x_545:
[----:B------:R-:W-:Y:S05]  /*18700*/  BSYNC B1 ;  /* 0x0000000000017941 */ /* 0x000fea0003800000 */
.L_x_544:
[----:B------:R-:W-:Y:S05]  /*18710*/  BRA `(.L_x_546) ;  /* 0xfffffee800d87947 */ /* 0x000fea000383ffff */
.L_x_351:
[----:B------:R-:W-:Y:S01]  /*18720*/  BSSY B1, `(.L_x_547) ;  /* 0x0000008000017945 */ /* 0x000fe20003800000 */
[----:B------:R-:W-:Y:S01]  /*18730*/  MOV R13, R36 ;  /* 0x00000024000d7202 */ /* 0x000fe20000000f00 */
[----:B------:R-:W-:Y:S02]  /*18740*/  IMAD.MOV.U32 R12, RZ, RZ, RZ ;  /* 0x000000ffff0c7224 */ /* 0x000fe400078e00ff */
[----:B------:R-:W-:Y:S02]  /*18750*/  IMAD.MOV.U32 R11, RZ, RZ, 0x1e1f ;  /* 0x00001e1fff0b7424 */ /* 0x000fe400078e00ff */
[----:B------:R-:W-:-:S07]  /*18760*/  IMAD.MOV.U32 R15, RZ, RZ, -0x1 ;  /* 0xffffffffff0f7424 */ /* 0x000fce00078e00ff */
[----:B0----5:R-:W-:Y:S05]  /*18770*/  WARPSYNC.COLLECTIVE R15, `(.L_x_548) ;  /* 0x000000000f087348 */ /* 0x021fea0003c00000 */
[----:B------:R1:W2:Y:S02]  /*18780*/  SHFL.IDX P6, R14, R13, R12, R11 ;  /* 0x0000000c0d0e7389 */ /* 0x0002a400000c000b */
[----:B012--5:R-:W-:Y:S01]  /*18790*/  ENDCOLLECTIVE ;  /* 0x000000000000791b */ /* 0x027fe20003800000 */
.L_x_548:
[----:B------:R-:W-:Y:S05]  /*187a0*/  BSYNC B1 ;  /* 0x0000000000017941 */ /* 0x000fea0003800000 */
.L_x_547:
[----:B------:R-:W-:Y:S05]  /*187b0*/  BRA `(.L_x_549) ;  /* 0xfffffee800b87947 */ /* 0x000fea000383ffff */
.L_x_352:
        /* <DEDUP_REMOVED lines=8> */
.L_x_551:
[----:B------:R-:W-:Y:S05]  /*18840*/  BSYNC B1 ;  /* 0x0000000000017941 */ /* 0x000fea0003800000 */
.L_x_550:
[----:B------:R-:W-:Y:S05]  /*18850*/  BRA `(.L_x_552) ;  /* 0xfffffee800987947 */ /* 0x000fea000383ffff */
.L_x_353:
        /* <DEDUP_REMOVED lines=8> */
.L_x_554:
[----:B------:R-:W-:Y:S05]  /*188e0*/  BSYNC B1 ;  /* 0x0000000000017941 */ /* 0x000fea0003800000 */
.L_x_553:
[----:B------:R-:W-:Y:S05]  /*188f0*/  BRA `(.L_x_555) ;  /* 0xfffffee800787947 */ /* 0x000fea000383ffff */
.L_x_355:
[----:B-1----:R1:W2:Y:S02]  /*18900*/  SYNCS.PHASECHK.TRANS64.TRYWAIT P0, [R18+URZ+0x19c00], R3 ;  /* 0x019c0003120075a7 */ /* 0x0022a4000800017f */
[----:B--2---:R-:W-:Y:S05]  /*18910*/  @!P0 NANOSLEEP.SYNCS 0x989680 ;  /* 0x009896800000895d */ /* 0x004fea0003900000 */
[----:B------:R-:W2:Y:S02]  /*18920*/  @!P0 SYNCS.PHASECHK.TRANS64 P0, [R18+URZ+0x19c00], R3 ;  /* 0x019c0003120085a7 */ /* 0x000ea4000800007f */
[----:B--2---:R-:W-:Y:S05]  /*18930*/  @!P0 BRA `(.L_x_355) ;  /* 0xfffffffc00f08947 */ /* 0x004fea000383ffff */
[----:B------:R-:W-:Y:S05]  /*18940*/  BRA `(.L_x_556) ;  /* 0xfffffee800707947 */ /* 0x000fea000383ffff */
.L_x_363:
        /* <DEDUP_REMOVED lines=8> */
.L_x_558:
[----:B------:R-:W-:Y:S05]  /*189d0*/  BSYNC B1 ;  /* 0x0000000000017941 */ /* 0x000fea0003800000 */
.L_x_557:
[----:B------:R-:W-:Y:S05]  /*189e0*/  BRA `(.L_x_559) ;  /* 0xffffff0000a87947 */ /* 0x000fea000383ffff */
.L_x_364:
        /* <DEDUP_REMOVED lines=8> */
.L_x_561:
[----:B------:R-:W-:Y:S05]  /*18a70*/  BSYNC B1 ;  /* 0x0000000000017941 */ /* 0x000fea0003800000 */
.L_x_560:
[----:B------:R-:W-:Y:S05]  /*18a80*/  BRA `(.L_x_562) ;  /* 0xffffff0000887947 */ /* 0x000fea000383ffff */
.L_x_365:
        /* <DEDUP_REMOVED lines=8> */
.L_x_564:
[----:B------:R-:W-:Y:S05]  /*18b10*/  BSYNC B1 ;  /* 0x0000000000017941 */ /* 0x000fea0003800000 */
.L_x_563:
[----:B------:R-:W-:Y:S05]  /*18b20*/  BRA `(.L_x_565) ;  /* 0xffffff0000687947 */ /* 0x000fea000383ffff */
.L_x_366:
        /* <DEDUP_REMOVED lines=8> */
.L_x_567:
[----:B------:R-:W-:Y:S05]  /*18bb0*/  BSYNC B1 ;  /* 0x0000000000017941 */ /* 0x000fea0003800000 */
.L_x_566:
[----:B------:R-:W-:Y:S05]  /*18bc0*/  BRA `(.L_x_568) ;  /* 0xffffff0000487947 */ /* 0x000fea000383ffff */
.L_x_368:
[----:B-1----:R1:W2:Y:S02]  /*18bd0*/  SYNCS.PHASECHK.TRANS64.TRYWAIT P0, [R18+URZ+0x19c00], R3 ;  /* 0x019c0003120075a7 */ /* 0x0022a4000800017f */
[----:B--2---:R-:W-:Y:S05]  /*18be0*/  @!P0 NANOSLEEP.SYNCS 0x989680 ;  /* 0x009896800000895d */ /* 0x004fea0003900000 */
[----:B------:R-:W2:Y:S02]  /*18bf0*/  @!P0 SYNCS.PHASECHK.TRANS64 P0, [R18+URZ+0x19c00], R3 ;  /* 0x019c0003120085a7 */ /* 0x000ea4000800007f */
[----:B--2---:R-:W-:Y:S05]  /*18c00*/  @!P0 BRA `(.L_x_368) ;  /* 0xfffffffc00f08947 */ /* 0x004fea000383ffff */
[----:B------:R-:W-:Y:S05]  /*18c10*/  BRA `(.L_x_569) ;  /* 0xffffff0000407947 */ /* 0x000fea000383ffff */
.L_x_374:
[----:B0-----:R0:W2:Y:S02]  /*18c20*/  SYNCS.PHASECHK.TRANS64.TRYWAIT P1, [R0+URZ+0x19c30], R7 ;  /* 0x019c3007000075a7 */ /* 0x0010a4000802017f */
[----:B--2---:R-:W-:Y:S05]  /*18c30*/  @!P1 NANOSLEEP.SYNCS 0x989680 ;  /* 0x009896800000995d */ /* 0x004fea0003900000 */
[----:B------:R-:W2:Y:S02]  /*18c40*/  @!P1 SYNCS.PHASECHK.TRANS64 P1, [R0+URZ+0x19c30], R7 ;  /* 0x019c3007000095a7 */ /* 0x000ea4000802007f */
[----:B--2---:R-:W-:Y:S05]  /*18c50*/  @!P1 BRA `(.L_x_374) ;  /* 0xfffffffc00f09947 */ /* 0x004fea000383ffff */
[----:B------:R-:W-:Y:S05]  /*18c60*/  BRA `(.L_x_373) ;  /* 0xffffff2000a07947 */ /* 0x000fea000383ffff */
.L_x_381:
[----:B-1----:R1:W2:Y:S02]  /*18c70*/  SYNCS.PHASECHK.TRANS64.TRYWAIT P1, [R13+URZ+0x19c30], R8 ;  /* 0x019c30080d0075a7 */ /* 0x0022a4000802017f */
[----:B--2---:R-:W-:Y:S05]  /*18c80*/  @!P1 NANOSLEEP.SYNCS 0x989680 ;  /* 0x009896800000995d */ /* 0x004fea0003900000 */
[----:B------:R-:W2:Y:S02]  /*18c90*/  @!P1 SYNCS.PHASECHK.TRANS64 P1, [R13+URZ+0x19c30], R8 ;  /* 0x019c30080d0095a7 */ /* 0x000ea4000802007f */
[----:B--2---:R-:W-:Y:S05]  /*18ca0*/  @!P1 BRA `(.L_x_381) ;  /* 0xfffffffc00f09947 */ /* 0x004fea000383ffff */
[----:B------:R-:W-:Y:S05]  /*18cb0*/  BRA `(.L_x_380) ;  /* 0xffffff4c00007947 */ /* 0x000fea000383ffff */
.L_x_386:
[----:B-1----:R1:W2:Y:S02]  /*18cc0*/  SYNCS.PHASECHK.TRANS64.TRYWAIT P1, [R14+URZ+0x19c50], R7 ;  /* 0x019c50070e0075a7 */ /* 0x0022a4000802017f */
[----:B--2---:R-:W-:Y:S05]  /*18cd0*/  @!P1 NANOSLEEP.SYNCS 0x989680 ;  /* 0x009896800000995d */ /* 0x004fea0003900000 */
[----:B------:R-:W2:Y:S02]  /*18ce0*/  @!P1 SYNCS.PHASECHK.TRANS64 P1, [R14+URZ+0x19c50], R7 ;  /* 0x019c50070e0095a7 */ /* 0x000ea4000802007f */
[----:B--2---:R-:W-:Y:S05]  /*18cf0*/  @!P1 BRA `(.L_x_386) ;  /* 0xfffffffc00f09947 */ /* 0x004fea000383ffff */
[----:B------:R-:W-:Y:S05]  /*18d00*/  BRA `(.L_x_385) ;  /* 0xffffff4c00847947 */ /* 0x000fea000383ffff */
.L_x_393:
[----:B--2---:R2:W3:Y:S02]  /*18d10*/  SYNCS.PHASECHK.TRANS64.TRYWAIT P1, [R10+URZ+0x19c50], R5 ;  /* 0x019c50050a0075a7 */ /* 0x0044e4000802017f */
[----:B---3--:R-:W-:Y:S05]  /*18d20*/  @!P1 NANOSLEEP.SYNCS 0x989680 ;  /* 0x009896800000995d */ /* 0x008fea0003900000 */
[----:B------:R-:W3:Y:S02]  /*18d30*/  @!P1 SYNCS.PHASECHK.TRANS64 P1, [R10+URZ+0x19c50], R5 ;  /* 0x019c50050a0095a7 */ /* 0x000ee4000802007f */
[----:B---3--:R-:W-:Y:S05]  /*18d40*/  @!P1 BRA `(.L_x_393) ;  /* 0xfffffffc00f09947 */ /* 0x008fea000383ffff */
[----:B------:R-:W-:Y:S05]  /*18d50*/  BRA `(.L_x_392) ;  /* 0xffffff6c00fc7947 */ /* 0x000fea000383ffff */
.L_x_420:
[----:B------:R-:W0:Y:S01]  /*18d60*/  S2R R10, SR_TID.X ;  /* 0x00000000000a7919 */ /* 0x000e220000002100 */
[----:B------:R-:W-:Y:S01]  /*18d70*/  BSSY B1, `(.L_x_570) ;  /* 0x000000a000017945 */ /* 0x000fe20003800000 */
[----:B------:R-:W-:Y:S01]  /*18d80*/  IMAD.MOV.U32 R12, RZ, RZ, RZ ;  /* 0x000000ffff0c7224 */ /* 0x000fe200078e00ff */
[----:B------:R-:W-:Y:S01]  /*18d90*/  MOV R15, 0xffffffff ;  /* 0xffffffff000f7802 */ /* 0x000fe20000000f00 */
[----:B------:R-:W-:Y:S01]  /*18da0*/  IMAD.MOV.U32 R11, RZ, RZ, 0x1f ;  /* 0x0000001fff0b7424 */ /* 0x000fe200078e00ff */
[----:B0-----:R-:W-:-:S04]  /*18db0*/  SHF.R.U32.HI R10, RZ, 0x5, R10 ;  /* 0x00000005ff0a7819 */ /* 0x001fc8000001160a */
[----:B------:R-:W-:-:S05]  /*18dc0*/  LOP3.LUT R10, R10, 0x3, RZ, 0xc0, !PT ;  /* 0x000000030a0a7812 */ /* 0x000fca00078ec0ff */
[----:B------:R-:W-:-:S07]  /*18dd0*/  IMAD.MOV.U32 R13, RZ, RZ, R10 ;  /* 0x000000ffff0d7224 */ /* 0x000fce00078e000a */
[----:B------:R-:W-:Y:S05]  /*18de0*/  WARPSYNC.COLLECTIVE R15, `(.L_x_571) ;  /* 0x000000000f087348 */ /* 0x000fea0003c00000 */
[----:B------:R0:W1:Y:S02]  /*18df0*/  SHFL.IDX P6, R14, R13, R12, R11 ;  /* 0x0000000c0d0e7389 */ /* 0x00006400000c000b */
[----:B01----:R-:W-:Y:S01]  /*18e00*/  ENDCOLLECTIVE ;  /* 0x000000000000791b */ /* 0x003fe20003800000 */
.L_x_571:
[----:B------:R-:W-:Y:S05]  /*18e10*/  BSYNC B1 ;  /* 0x0000000000017941 */ /* 0x000fea0003800000 */
.L_x_570:
[----:B------:R-:W-:Y:S05]  /*18e20*/  BRA `(.L_x_572) ;  /* 0xffffffa800147947 */ /* 0x000fea000383ffff */
.L_x_422:
[----:B------:R-:W-:Y:S01]  /*18e30*/  BSSY B1, `(.L_x_573) ;  /* 0x0000006000017945 */ /* 0x000fe20003800000 */
[----:B------:R-:W-:-:S07]  /*18e40*/  IMAD.MOV.U32 R15, RZ, RZ, -0x1 ;  /* 0xffffffffff0f7424 */ /* 0x000fce00078e00ff */
[----:B0-----:R-:W-:Y:S05]  /*18e50*/  WARPSYNC.COLLECTIVE R15, `(.L_x_574) ;  /* 0x000000000f0c7348 */ /* 0x001fea0003c00000 */
[----:B------:R-:W-:Y:S02]  /*18e60*/  ELECT P6, UR62, PT ;  /* 0x00000000003e782f */ /* 0x000fe400038c0000 */
[----:B------:R-:W-:Y:S01]  /*18e70*/  MOV R14, UR62 ;  /* 0x0000003e000e7c02 */ /* 0x000fe20008000f00 */
[----:B0-----:R-:W-:Y:S10]  /*18e80*/  ENDCOLLECTIVE ;  /* 0x000000000000791b */ /* 0x001ff40003800000 */
.L_x_574:
[----:B------:R-:W-:Y:S05]  /*18e90*/  BSYNC B1 ;  /* 0x0000000000017941 */ /* 0x000fea0003800000 */
.L_x_573:
[----:B------:R-:W-:Y:S05]  /*18ea0*/  BRA `(.L_x_421) ;  /* 0xffffffa8000c7947 */ /* 0x000fea000383ffff */
.L_x_424:
[----:B0-----:R0:W1:Y:S02]  /*18eb0*/  SYNCS.PHASECHK.TRANS64.TRYWAIT P0, [R6+URZ+0x19c20], R7 ;  /* 0x019c2007060075a7 */ /* 0x001064000800017f */
[----:B-1----:R-:W-:Y:S05]  /*18ec0*/  @!P0 NANOSLEEP.SYNCS 0x989680 ;  /* 0x009896800000895d */ /* 0x002fea0003900000 */
[----:B------:R-:W1:Y:S02]  /*18ed0*/  @!P0 SYNCS.PHASECHK.TRANS64 P0, [R6+URZ+0x19c20], R7 ;  /* 0x019c2007060085a7 */ /* 0x000e64000800007f */
[----:B-1----:R-:W-:Y:S05]  /*18ee0*/  @!P0 BRA `(.L_x_424) ;  /* 0xfffffffc00f08947 */ /* 0x002fea000383ffff */
[----:B------:R-:W-:Y:S05]  /*18ef0*/  BRA `(.L_x_575) ;  /* 0xffffffa800287947 */ /* 0x000fea000383ffff */
.L_x_428:
[----:B-1----:R1:W2:Y:S02]  /*18f00*/  SYNCS.PHASECHK.TRANS64.TRYWAIT P0, [R10+URZ+0x19ca0], R12 ;  /* 0x019ca00c0a0075a7 */ /* 0x0022a4000800017f */
[----:B--2---:R-:W-:Y:S05]  /*18f10*/  @!P0 NANOSLEEP.SYNCS 0x989680 ;  /* 0x009896800000895d */ /* 0x004fea0003900000 */
[----:B------:R-:W2:Y:S02]  /*18f20*/  @!P0 SYNCS.PHASECHK.TRANS64 P0, [R10+URZ+0x19ca0], R12 ;  /* 0x019ca00c0a0085a7 */ /* 0x000ea4000800007f */
[----:B--2---:R-:W-:Y:S05]  /*18f30*/  @!P0 BRA `(.L_x_428) ;  /* 0xfffffffc00f08947 */ /* 0x004fea000383ffff */
[----:B------:R-:W-:Y:S05]  /*18f40*/  BRA `(.L_x_576) ;  /* 0xffffffa800407947 */ /* 0x000fea000383ffff */
.L_x_435:
[----:B0-----:R0:W2:Y:S02]  /*18f50*/  SYNCS.PHASECHK.TRANS64.TRYWAIT P0, [R10+URZ+0x19cc0], R12 ;  /* 0x019cc00c0a0075a7 */ /* 0x0010a4000800017f */
[----:B--2---:R-:W-:Y:S05]  /*18f60*/  @!P0 NANOSLEEP.SYNCS 0x989680 ;  /* 0x009896800000895d */ /* 0x004fea0003900000 */
[----:B------:R-:W2:Y:S02]  /*18f70*/  @!P0 SYNCS.PHASECHK.TRANS64 P0, [R10+URZ+0x19cc0], R12 ;  /* 0x019cc00c0a0085a7 */ /* 0x000ea4000800007f */
[----:B--2---:R-:W-:Y:S05]  /*18f80*/  @!P0 BRA `(.L_x_435) ;  /* 0xfffffffc00f08947 */ /* 0x004fea000383ffff */
[----:B------:R-:W-:Y:S05]  /*18f90*/  BRA `(.L_x_577) ;  /* 0xffffffac003c7947 */ /* 0x000fea000383ffff */
.L_x_444:
[----:B-1----:R1:W2:Y:S02]  /*18fa0*/  SYNCS.PHASECHK.TRANS64.TRYWAIT P1, [R10+URZ+0x19ca0], R9 ;  /* 0x019ca0090a0075a7 */ /* 0x0022a4000802017f */
[----:B--2---:R-:W-:Y:S05]  /*18fb0*/  @!P1 NANOSLEEP.SYNCS 0x989680 ;  /* 0x009896800000995d */ /* 0x004fea0003900000 */
[----:B------:R-:W2:Y:S02]  /*18fc0*/  @!P1 SYNCS.PHASECHK.TRANS64 P1, [R10+URZ+0x19ca0], R9 ;  /* 0x019ca0090a0095a7 */ /* 0x000ea4000802007f */
[----:B--2---:R-:W-:Y:S05]  /*18fd0*/  @!P1 BRA `(.L_x_444) ;  /* 0xfffffffc00f09947 */ /* 0x004fea000383ffff */
[----:B------:R-:W-:Y:S05]  /*18fe0*/  BRA `(.L_x_578) ;  /* 0xffffffb000707947 */ /* 0x000fea000383ffff */
.L_x_451:
[----:B0-----:R0:W2:Y:S02]  /*18ff0*/  SYNCS.PHASECHK.TRANS64.TRYWAIT P1, [R10+URZ+0x19cc0], R9 ;  /* 0x019cc0090a0075a7 */ /* 0x0010a4000802017f */
[----:B--2---:R-:W-:Y:S05]  /*19000*/  @!P1 NANOSLEEP.SYNCS 0x989680 ;  /* 0x009896800000995d */ /* 0x004fea0003900000 */
[----:B------:R-:W2:Y:S02]  /*19010*/  @!P1 SYNCS.PHASECHK.TRANS64 P1, [R10+URZ+0x19cc0], R9 ;  /* 0x019cc0090a0095a7 */ /* 0x000ea4000802007f */
[----:B--2---:R-:W-:Y:S05]  /*19020*/  @!P1 BRA `(.L_x_451) ;  /* 0xfffffffc00f09947 */ /* 0x004fea000383ffff */
[----:B------:R-:W-:Y:S05]  /*19030*/  BRA `(.L_x_579) ;  /* 0xffffffb400687947 */ /* 0x000fea000383ffff */
.L_x_468:
[----:B------:R-:W0:Y:S01]  /*19040*/  S2R R3, SR_TID.X ;  /* 0x0000000000037919 */ /* 0x000e220000002100 */
[----:B------:R-:W-:Y:S01]  /*19050*/  BSSY B0, `(.L_x_580) ;  /* 0x000000a000007945 */ /* 0x000fe20003800000 */
[----:B------:R-:W-:Y:S02]  /*19060*/  IMAD.MOV.U32 R12, RZ, RZ, RZ ;  /* 0x000000ffff0c7224 */ /* 0x000fe400078e00ff */
[----:B------:R-:W-:Y:S02]  /*19070*/  IMAD.MOV.U32 R11, RZ, RZ, 0x1f ;  /* 0x0000001fff0b7424 */ /* 0x000fe400078e00ff */
[----:B------:R-:W-:Y:S01]  /*19080*/  IMAD.MOV.U32 R15, RZ, RZ, -0x1 ;  /* 0xffffffffff0f7424 */ /* 0x000fe200078e00ff */
[----:B0-----:R-:W-:-:S04]  /*19090*/  SHF.R.U32.HI R3, RZ, 0x5, R3 ;  /* 0x00000005ff037819 */ /* 0x001fc80000011603 */
[----:B------:R-:W-:-:S05]  /*190a0*/  LOP3.LUT R3, R3, 0x3, RZ, 0xc0, !PT ;  /* 0x0000000303037812 */ /* 0x000fca00078ec0ff */
[----:B------:R-:W-:-:S07]  /*190b0*/  IMAD.MOV.U32 R13, RZ, RZ, R3 ;  /* 0x000000ffff0d7224 */ /* 0x000fce00078e0003 */
[----:B------:R-:W-:Y:S05]  /*190c0*/  WARPSYNC.COLLECTIVE R15, `(.L_x_581) ;  /* 0x000000000f087348 */ /* 0x000fea0003c00000 */
[----:B------:R0:W1:Y:S02]  /*190d0*/  SHFL.IDX P6, R14, R13, R12, R11 ;  /* 0x0000000c0d0e7389 */ /* 0x00006400000c000b */
[----:B01----:R-:W-:Y:S01]  /*190e0*/  ENDCOLLECTIVE ;  /* 0x000000000000791b */ /* 0x003fe20003800000 */
.L_x_581:
[----:B------:R-:W-:Y:S05]  /*190f0*/  BSYNC B0 ;  /* 0x0000000000007941 */ /* 0x000fea0003800000 */
.L_x_580:
[----:B------:R-:W-:Y:S05]  /*19100*/  BRA `(.L_x_582) ;  /* 0xffffffc4004c7947 */ /* 0x000fea000383ffff */
.L_x_470:
[----:B------:R-:W-:Y:S01]  /*19110*/  BSSY B0, `(.L_x_583) ;  /* 0x0000006000007945 */ /* 0x000fe20003800000 */
[----:B------:R-:W-:-:S07]  /*19120*/  IMAD.MOV.U32 R15, RZ, RZ, -0x1 ;  /* 0xffffffffff0f7424 */ /* 0x000fce00078e00ff */
[----:B0-----:R-:W-:Y:S05]  /*19130*/  WARPSYNC.COLLECTIVE R15, `(.L_x_584) ;  /* 0x000000000f0c7348 */ /* 0x001fea0003c00000 */
[----:B------:R-:W-:Y:S02]  /*19140*/  ELECT P6, UR62, PT ;  /* 0x00000000003e782f */ /* 0x000fe400038c0000 */
[----:B------:R-:W-:Y:S01]  /*19150*/  MOV R14, UR62 ;  /* 0x0000003e000e7c02 */ /* 0x000fe20008000f00 */
[----:B0-----:R-:W-:Y:S10]  /*19160*/  ENDCOLLECTIVE ;  /* 0x000000000000791b */ /* 0x001ff40003800000 */
.L_x_584:
[----:B------:R-:W-:Y:S05]  /*19170*/  BSYNC B0 ;  /* 0x0000000000007941 */ /* 0x000fea0003800000 */
.L_x_583:
[----:B------:R-:W-:Y:S05]  /*19180*/  BRA `(.L_x_585) ;  /* 0xffffffc400447947 */ /* 0x000fea000383ffff */
.L_x_473:
[----:B0-----:R0:W1:Y:S02]  /*19190*/  SYNCS.PHASECHK.TRANS64.TRYWAIT P2, [R5+URZ+0x19c80], R4 ;  /* 0x019c8004050075a7 */ /* 0x001064000804017f */
[----:B-1----:R-:W-:Y:S05]  /*191a0*/  @!P2 NANOSLEEP.SYNCS 0x989680 ;  /* 0x009896800000a95d */ /* 0x002fea0003900000 */
[----:B------:R-:W1:Y:S02]  /*191b0*/  @!P2 SYNCS.PHASECHK.TRANS64 P2, [R5+URZ+0x19c80], R4 ;  /* 0x019c80040500a5a7 */ /* 0x000e64000804007f */
[----:B-1----:R-:W-:Y:S05]  /*191c0*/  @!P2 BRA `(.L_x_473) ;  /* 0xfffffffc00f0a947 */ /* 0x002fea000383ffff */
[----:B------:R-:W-:Y:S05]  /*191d0*/  BRA `(.L_x_586) ;  /* 0xffffffc400b47947 */ /* 0x000fea000383ffff */
.L_x_475:
[----:B-1----:R1:W2:Y:S02]  /*191e0*/  SYNCS.PHASECHK.TRANS64.TRYWAIT P2, [R5+URZ+0x19c40], R4 ;  /* 0x019c4004050075a7 */ /* 0x0022a4000804017f */
[----:B--2---:R-:W-:Y:S05]  /*191f0*/  @!P2 NANOSLEEP.SYNCS 0x989680 ;  /* 0x009896800000a95d */ /* 0x004fea0003900000 */
[----:B------:R-:W2:Y:S02]  /*19200*/  @!P2 SYNCS.PHASECHK.TRANS64 P2, [R5+URZ+0x19c40], R4 ;  /* 0x019c40040500a5a7 */ /* 0x000ea4000804007f */
[----:B--2---:R-:W-:Y:S05]  /*19210*/  @!P2 BRA `(.L_x_475) ;  /* 0xfffffffc00f0a947 */ /* 0x004fea000383ffff */
[----:B------:R-:W-:Y:S05]  /*19220*/  BRA `(.L_x_587) ;  /* 0xffffffc800387947 */ /* 0x000fea000383ffff */
.L_x_478:
[----:B0-----:R-:W0:Y:S01]  /*19230*/  S2R R5, SR_CgaCtaId ;  /* 0x0000000000057919 */ /* 0x001e220000008800 */
[----:B------:R-:W-:-:S04]  /*19240*/  MOV R4, 0x400 ;  /* 0x0000040000047802 */ /* 0x000fc80000000f00 */
[----:B0-----:R-:W-:-:S04]  /*19250*/  LEA R4, R5, R4, 0x18 ;  /* 0x0000000405047211 */ /* 0x001fc800078ec0ff */
[----:B------:R0:W1:Y:S03]  /*19260*/  SYNCS.PHASECHK.TRANS64.TRYWAIT P0, [R4+URZ+0x19c20], R3 ;  /* 0x019c2003040075a7 */ /* 0x000066000800017f */
[----:B-1----:R-:W-:Y:S05]  /*19270*/  @!P0 NANOSLEEP.SYNCS 0x989680 ;  /* 0x009896800000895d */ /* 0x002fea0003900000 */
[----:B------:R-:W1:Y:S02]  /*19280*/  @!P0 SYNCS.PHASECHK.TRANS64 P0, [R4+URZ+0x19c20], R3 ;  /* 0x019c2003040085a7 */ /* 0x000e64000800007f */
[----:B-1----:R-:W-:Y:S05]  /*19290*/  @!P0 BRA `(.L_x_478) ;  /* 0xfffffffc00e48947 */ /* 0x002fea000383ffff */
[----:B------:R-:W-:Y:S05]  /*192a0*/  BRA `(.L_x_588) ;  /* 0xffffffcc006c7947 */ /* 0x000fea000383ffff */
.L_x_484:
[----:B0-----:R0:W1:Y:S02]  /*192b0*/  SYNCS.PHASECHK.TRANS64.TRYWAIT P0, [R3+URZ+0x19c80], R4 ;  /* 0x019c8004030075a7 */ /* 0x001064000800017f */
[----:B-1----:R-:W-:Y:S05]  /*192c0*/  @!P0 NANOSLEEP.SYNCS 0x989680 ;  /* 0x009896800000895d */ /* 0x002fea0003900000 */
[----:B------:R-:W1:Y:S02]  /*192d0*/  @!P0 SYNCS.PHASECHK.TRANS64 P0, [R3+URZ+0x19c80], R4 ;  /* 0x019c8004030085a7 */ /* 0x000e64000800007f */
[----:B-1----:R-:W-:Y:S05]  /*192e0*/  @!P0 BRA `(.L_x_484) ;  /* 0xfffffffc00f08947 */ /* 0x002fea000383ffff */
[----:B------:R-:W-:Y:S05]  /*192f0*/  BRA `(.L_x_589) ;  /* 0xffffffd000147947 */ /* 0x000fea000383ffff */
.L_x_491:
[----:B-1----:R1:W2:Y:S02]  /*19300*/  SYNCS.PHASECHK.TRANS64.TRYWAIT P0, [R3+URZ+0x19c40], R4 ;  /* 0x019c4004030075a7 */ /* 0x0022a4000800017f */
[----:B--2---:R-:W-:Y:S05]  /*19310*/  @!P0 NANOSLEEP.SYNCS 0x989680 ;  /* 0x009896800000895d */ /* 0x004fea0003900000 */
[----:B------:R-:W2:Y:S02]  /*19320*/  @!P0 SYNCS.PHASECHK.TRANS64 P0, [R3+URZ+0x19c40], R4 ;  /* 0x019c4004030085a7 */ /* 0x000ea4000800007f */
[----:B--2---:R-:W-:Y:S05]  /*19330*/  @!P0 BRA `(.L_x_491) ;  /* 0xfffffffc00f08947 */ /* 0x004fea000383ffff */
[----:B------:R-:W-:Y:S05]  /*19340*/  BRA `(.L_x_590) ;  /* 0xffffffd400187947 */ /* 0x000fea000383ffff */
.L_x_499:
[----:B0-----:R0:W1:Y:S02]  /*19350*/  SYNCS.PHASECHK.TRANS64.TRYWAIT P2, [R13+URZ+0x19c70], R4 ;  /* 0x019c70040d0075a7 */ /* 0x001064000804017f */
[----:B-1----:R-:W-:Y:S05]  /*19360*/  @!P2 NANOSLEEP.SYNCS 0x989680 ;  /* 0x009896800000a95d */ /* 0x002fea0003900000 */
[----:B------:R-:W1:Y:S02]  /*19370*/  @!P2 SYNCS.PHASECHK.TRANS64 P2, [R13+URZ+0x19c70], R4 ;  /* 0x019c70040d00a5a7 */ /* 0x000e64000804007f */
[----:B-1----:R-:W-:Y:S05]  /*19380*/  @!P2 BRA `(.L_x_499) ;  /* 0xfffffffc00f0a947 */ /* 0x002fea000383ffff */
[----:B------:R-:W-:Y:S05]  /*19390*/  BRA `(.L_x_591) ;  /* 0xffffffd800387947 */ /* 0x000fea000383ffff */
.L_x_501:
[----:B0-----:R0:W1:Y:S02]  /*193a0*/  SYNCS.PHASECHK.TRANS64.TRYWAIT P2, [R13+URZ+0x19c60], R4 ;  /* 0x019c60040d0075a7 */ /* 0x001064000804017f */
[----:B-1----:R-:W-:Y:S05]  /*193b0*/  @!P2 NANOSLEEP.SYNCS 0x989680 ;  /* 0x009896800000a95d */ /* 0x002fea0003900000 */
[----:B------:R-:W1:Y:S02]  /*193c0*/  @!P2 SYNCS.PHASECHK.TRANS64 P2, [R13+URZ+0x19c60], R4 ;  /* 0x019c60040d00a5a7 */ /* 0x000e64000804007f */
[----:B-1----:R-:W-:Y:S05]  /*193d0*/  @!P2 BRA `(.L_x_501) ;  /* 0xfffffffc00f0a947 */ /* 0x002fea000383ffff */
[----:B------:R-:W-:Y:S05]  /*193e0*/  BRA `(.L_x_592) ;  /* 0xffffffd800407947 */ /* 0x000fea000383ffff */
.L_x_508:
[----:B0-----:R0:W1:Y:S02]  /*193f0*/  SYNCS.PHASECHK.TRANS64.TRYWAIT P0, [R3+URZ+0x19c70], R0 ;  /* 0x019c7000030075a7 */ /* 0x001064000800017f */
[----:B-1----:R-:W-:Y:S05]  /*19400*/  @!P0 NANOSLEEP.SYNCS 0x989680 ;  /* 0x009896800000895d */ /* 0x002fea0003900000 */
[----:B------:R-:W1:Y:S02]  /*19410*/  @!P0 SYNCS.PHASECHK.TRANS64 P0, [R3+URZ+0x19c70], R0 ;  /* 0x019c7000030085a7 */ /* 0x000e64000800007f */
[----:B-1----:R-:W-:Y:S05]  /*19420*/  @!P0 BRA `(.L_x_508) ;  /* 0xfffffffc00f08947 */ /* 0x002fea000383ffff */
[----:B------:R-:W-:Y:S05]  /*19430*/  BRA `(.L_x_593) ;  /* 0xffffffdc00a47947 */ /* 0x000fea000383ffff */
.L_x_510:
[----:B0-----:R0:W1:Y:S02]  /*19440*/  SYNCS.PHASECHK.TRANS64.TRYWAIT P0, [R3+URZ+0x19c60], R0 ;  /* 0x019c6000030075a7 */ /* 0x001064000800017f */
[----:B-1----:R-:W-:Y:S05]  /*19450*/  @!P0 NANOSLEEP.SYNCS 0x989680 ;  /* 0x009896800000895d */ /* 0x002fea0003900000 */
[----:B------:R-:W1:Y:S02]  /*19460*/  @!P0 SYNCS.PHASECHK.TRANS64 P0, [R3+URZ+0x19c60], R0 ;  /* 0x019c6000030085a7 */ /* 0x000e64000800007f */
[----:B-1----:R-:W-:Y:S05]  /*19470*/  @!P0 BRA `(.L_x_510) ;  /* 0xfffffffc00f08947 */ /* 0x002fea000383ffff */
[----:B------:R-:W-:Y:S05]  /*19480*/  BRA `(.L_x_594) ;  /* 0xffffffdc00a87947 */ /* 0x000fea000383ffff */
.L_x_514:
[----:B------:R-:W-:Y:S01]  /*19490*/  BSSY B0, `(.L_x_595) ;  /* 0x0000008000007945 */ /* 0x000fe20003800000 */
[----:B------:R-:W-:Y:S02]  /*194a0*/  IMAD.MOV.U32 R13, RZ, RZ, R16 ;  /* 0x000000ffff0d7224 */ /* 0x000fe400078e0010 */
[----:B------:R-:W-:Y:S02]  /*194b0*/  IMAD.MOV.U32 R12, RZ, RZ, RZ ;  /* 0x000000ffff0c7224 */ /* 0x000fe400078e00ff */
[----:B------:R-:W-:Y:S02]  /*194c0*/  IMAD.MOV.U32 R11, RZ, RZ, 0x1f ;  /* 0x0000001fff0b7424 */ /* 0x000fe400078e00ff */
[----:B------:R-:W-:-:S07]  /*194d0*/  IMAD.MOV.U32 R15, RZ, RZ, -0x1 ;  /* 0xffffffffff0f7424 */ /* 0x000fce00078e00ff */
[----:B------:R-:W-:Y:S05]  /*194e0*/  WARPSYNC.COLLECTIVE R15, `(.L_x_596) ;  /* 0x000000000f087348 */ /* 0x000fea0003c00000 */
[----:B------:R0:W1:Y:S02]  /*194f0*/  SHFL.IDX P6, R14, R13, R12, R11 ;  /* 0x0000000c0d0e7389 */ /* 0x00006400000c000b */
[----:B01----:R-:W-:Y:S01]  /*19500*/  ENDCOLLECTIVE ;  /* 0x000000000000791b */ /* 0x003fe20003800000 */
.L_x_596:
[----:B------:R-:W-:Y:S05]  /*19510*/  BSYNC B0 ;  /* 0x0000000000007941 */ /* 0x000fea0003800000 */
.L_x_595:
[----:B------:R-:W-:Y:S01]  /*19520*/  IMAD.MOV.U32 R13, RZ, RZ, R16 ;  /* 0x000000ffff0d7224 */ /* 0x000fe200078e0010 */
[----:B------:R-:W-:Y:S01]  /*19530*/  MOV R15, 0xffffffff ;  /* 0xffffffff000f7802 */ /* 0x000fe20000000f00 */
[----:B------:R-:W-:Y:S02]  /*19540*/  IMAD.MOV.U32 R12, RZ, RZ, 0x1 ;  /* 0x00000001ff0c7424 */ /* 0x000fe400078e00ff */
[----:B------:R-:W-:Y:S02]  /*19550*/  IMAD.MOV.U32 R11, RZ, RZ, 0x1f ;  /* 0x0000001fff0b7424 */ /* 0x000fe400078e00ff */
[----:B------:R-:W-:Y:S02]  /*19560*/  IMAD.IADD R5, R19, 0x1, R8 ;  /* 0x0000000113057824 */ /* 0x000fe400078e0208 */
[----:B------:R-:W-:-:S07]  /*19570*/  IMAD.MOV.U32 R0, RZ, RZ, R14 ;  /* 0x000000ffff007224 */ /* 0x000fce00078e000e */
[----:B------:R-:W-:Y:S05]  /*19580*/  WARPSYNC.COLLECTIVE R15, `(.L_x_597) ;  /* 0x000000000f087348 */ /* 0x000fea0003c00000 */
[----:B------:R0:W1:Y:S02]  /*19590*/  SHFL.IDX P6, R14, R13, R12, R11 ;  /* 0x0000000c0d0e7389 */ /* 0x00006400000c000b */
[----:B01----:R-:W-:Y:S01]  /*195a0*/  ENDCOLLECTIVE ;  /* 0x000000000000791b */ /* 0x003fe20003800000 */
.L_x_597:
[----:B------:R-:W-:Y:S02]  /*195b0*/  ULDC UR4, c[0x0][0xc14] ;  /* 0x0003050000047ab9 */ /* 0x000fe40000000800 */
[----:B------:R-:W-:-:S13]  /*195c0*/  ISETP.GE.OR P1, PT, R5, UR4, !P0 ;  /* 0x0000000405007c0c */ /* 0x000fda000c726670 */
[----:B------:R-:W0:Y:S01]  /*195d0*/  @!P1 LDC.64 R2, c[0x0][0xc58] ;  /* 0x00031600ff029b82 */ /* 0x000e220000000a00 */
[----:B------:R-:W-:Y:S02]  /*195e0*/  IMAD.MOV.U32 R11, RZ, RZ, RZ ;  /* 0x000000ffff0b7224 */ /* 0x000fe400078e00ff */
[----:B------:R-:W-:Y:S02]  /*195f0*/  IMAD.MOV.U32 R4, RZ, RZ, R14 ;  /* 0x000000ffff047224 */ /* 0x000fe400078e000e */
[----:B0-----:R-:W-:-:S06]  /*19600*/  @!P1 IMAD.WIDE R2, R5, 0x4, R2 ;  /* 0x0000000405029825 */ /* 0x001fcc00078e0202 */
[----:B------:R-:W2:Y:S01]  /*19610*/  @!P1 LDG.E R2, desc[UR40][R2.64] ;  /* 0x0000002802029981 */ /* 0x000ea2000c1e1900 */
[----:B------:R-:W-:Y:S01]  /*19620*/  IMAD.MOV.U32 R5, RZ, RZ, RZ ;  /* 0x000000ffff057224 */ /* 0x000fe200078e00ff */
[C---:B------:R-:W-:Y:S02]  /*19630*/  ISETP.GE.U32.AND P2, PT, R8.reuse, 0x2, PT ;  /* 0x000000020800780c */ /* 0x040fe40003f46070 */
[C---:B------:R-:W-:Y:S02]  /*19640*/  ISETP.GE.U32.AND P3, PT, R8.reuse, 0x4, PT ;  /* 0x000000040800780c */ /* 0x040fe40003f66070 */
[C---:B------:R-:W-:Y:S02]  /*19650*/  ISETP.GE.U32.AND P4, PT, R8.reuse, 0x8, PT ;  /* 0x000000080800780c */ /* 0x040fe40003f86070 */
[C---:B------:R-:W-:Y:S01]  /*19660*/  ISETP.GE.U32.AND P5, PT, R8.reuse, 0x10, PT ;  /* 0x000000100800780c */ /* 0x040fe20003fa6070 */
[----:B--2---:R-:W-:Y:S01]  /*19670*/  @!P1 IMAD.MOV.U32 R5, RZ, RZ, R2 ;  /* 0x000000ffff059224 */ /* 0x004fe200078e0002 */
[----:B------:R-:W-:-:S03]  /*19680*/  ISETP.NE.AND P1, PT, R8, RZ, PT ;  /* 0x000000ff0800720c */ /* 0x000fc60003f25270 */
[----:B------:R-:W-:-:S10]  /*19690*/  IMAD.MOV.U32 R13, RZ, RZ, R5 ;  /* 0x000000ffff0d7224 */ /* 0x000fd400078e0005 */
[----:B------:R-:W-:Y:S05]  /*196a0*/  WARPSYNC.COLLECTIVE R15, `(.L_x_598) ;  /* 0x000000000f087348 */ /* 0x000fea0003c00000 */
[----:B------:R0:W1:Y:S02]  /*196b0*/  SHFL.UP P6, R14, R13, R12, R11 ;  /* 0x0400000c0d0e7389 */ /* 0x00006400000c000b */
[----:B01----:R-:W-:Y:S01]  /*196c0*/  ENDCOLLECTIVE ;  /* 0x000000000000791b */ /* 0x003fe20003800000 */
.L_x_598:
[----:B------:R-:W-:Y:S01]  /*196d0*/  IMAD.MOV.U32 R12, RZ, RZ, 0x2 ;  /* 0x00000002ff0c7424 */ /* 0x000fe200078e00ff */
[----:B------:R-:W-:-:S05]  /*196e0*/  SEL R6, R14, RZ, P1 ;  /* 0x000000ff0e067207 */ /* 0x000fca0000800000 */
[----:B------:R-:W-:-:S04]  /*196f0*/  IMAD.IADD R6, R5, 0x1, R6 ;  /* 0x0000000105067824 */ /* 0x000fc800078e0206 */
[----:B------:R-:W-:-:S07]  /*19700*/  IMAD.MOV.U32 R13, RZ, RZ, R6 ;  /* 0x000000ffff0d7224 */ /* 0x000fce00078e0006 */
[----:B------:R-:W-:Y:S05]  /*19710*/  WARPSYNC.COLLECTIVE R15, `(.L_x_599) ;  /* 0x000000000f087348 */ /* 0x000fea0003c00000 */
[----:B------:R0:W1:Y:S02]  /*19720*/  SHFL.UP P6, R14, R13, R12, R11 ;  /* 0x0400000c0d0e7389 */ /* 0x00006400000c000b */
[----:B01----:R-:W-:Y:S01]  /*19730*/  ENDCOLLECTIVE ;  /* 0x000000000000791b */ /* 0x003fe20003800000 */
.L_x_599:
[----:B------:R-:W-:Y:S01]  /*19740*/  IMAD.MOV.U32 R12, RZ, RZ, 0x4 ;  /* 0x00000004ff0c7424 */ /* 0x000fe200078e00ff */
[----:B------:R-:W-:-:S05]  /*19750*/  SEL R7, R14, RZ, P2 ;  /* 0x000000ff0e077207 */ /* 0x000fca0001000000 */
[----:B------:R-:W-:-:S04]  /*19760*/  IMAD.IADD R7, R6, 0x1, R7 ;  /* 0x0000000106077824 */ /* 0x000fc800078e0207 */
[----:B------:R-:W-:-:S07]  /*19770*/  IMAD.MOV.U32 R13, RZ, RZ, R7 ;  /* 0x000000ffff0d7224 */ /* 0x000fce00078e0007 */
[----:B------:R-:W-:Y:S05]  /*19780*/  WARPSYNC.COLLECTIVE R15, `(.L_x_600) ;  /* 0x000000000f087348 */ /* 0x000fea0003c00000 */
[----:B------:R0:W1:Y:S02]  /*19790*/  SHFL.UP P6, R14, R13, R12, R11 ;  /* 0x0400000c0d0e7389 */ /* 0x00006400000c000b */
[----:B01----:R-:W-:Y:S01]  /*197a0*/  ENDCOLLECTIVE ;  /* 0x000000000000791b */ /* 0x003fe20003800000 */
.L_x_600:
[----:B------:R-:W-:Y:S02]  /*197b0*/  MOV R12, 0x8 ;  /* 0x00000008000c7802 */ /* 0x000fe40000000f00 */
[----:B------:R-:W-:-:S05]  /*197c0*/  SEL R2, R14, RZ, P3 ;  /* 0x000000ff0e027207 */ /* 0x000fca0001800000 */
[----:B------:R-:W-:-:S04]  /*197d0*/  IMAD.IADD R2, R7, 0x1, R2 ;  /* 0x0000000107027824 */ /* 0x000fc800078e0202 */
[----:B------:R-:W-:-:S07]  /*197e0*/  IMAD.MOV.U32 R13, RZ, RZ, R2 ;  /* 0x000000ffff0d7224 */ /* 0x000fce00078e0002 */
[----:B------:R-:W-:Y:S05]  /*197f0*/  WARPSYNC.COLLECTIVE R15, `(.L_x_601) ;  /* 0x000000000f087348 */ /* 0x000fea0003c00000 */
[----:B------:R0:W1:Y:S02]  /*19800*/  SHFL.UP P6, R14, R13, R12, R11 ;  /* 0x0400000c0d0e7389 */ /* 0x00006400000c000b */
[----:B01----:R-:W-:Y:S01]  /*19810*/  ENDCOLLECTIVE ;  /* 0x000000000000791b */ /* 0x003fe20003800000 */
.L_x_601:
[----:B------:R-:W-:Y:S01]  /*19820*/  IMAD.MOV.U32 R12, RZ, RZ, 0x10 ;  /* 0x00000010ff0c7424 */ /* 0x000fe200078e00ff */
[----:B------:R-:W-:-:S05]  /*19830*/  SEL R3, R14, RZ, P4 ;  /* 0x000000ff0e037207 */ /* 0x000fca0002000000 */
[----:B------:R-:W-:-:S04]  /*19840*/  IMAD.IADD R3, R2, 0x1, R3 ;  /* 0x0000000102037824 */ /* 0x000fc800078e0203 */
[----:B------:R-:W-:-:S07]  /*19850*/  IMAD.MOV.U32 R13, RZ, RZ, R3 ;  /* 0x000000ffff0d7224 */ /* 0x000fce00078e0003 */
[----:B------:R-:W-:Y:S05]  /*19860*/  WARPSYNC.COLLECTIVE R15, `(.L_x_602) ;  /* 0x000000000f087348 */ /* 0x000fea0003c00000 */
[----:B------:R0:W1:Y:S02]  /*19870*/  SHFL.UP P6, R14, R13, R12, R11 ;  /* 0x0400000c0d0e7389 */ /* 0x00006400000c000b */
[----:B01----:R-:W-:Y:S01]  /*19880*/  ENDCOLLECTIVE ;  /* 0x000000000000791b */ /* 0x003fe20003800000 */
.L_x_602:
[----:B------:R-:W-:Y:S02]  /*19890*/  IMAD.MOV.U32 R12, RZ, RZ, 0x1f ;  /* 0x0000001fff0c7424 */ /* 0x000fe400078e00ff */
[----:B------:R-:W-:Y:S01]  /*198a0*/  IMAD.MOV.U32 R11, RZ, RZ, 0x1f ;  /* 0x0000001fff0b7424 */ /* 0x000fe200078e00ff */
[----:B------:R-:W-:-:S05]  /*198b0*/  SEL R2, R14, RZ, P5 ;  /* 0x000000ff0e027207 */ /* 0x000fca0002800000 */
[----:B------:R-:W-:-:S04]  /*198c0*/  IMAD.IADD R2, R3, 0x1, R2 ;  /* 0x0000000103027824 */ /* 0x000fc800078e0202 */
[----:B------:R-:W-:-:S07]  /*198d0*/  IMAD.MOV.U32 R13, RZ, RZ, R2 ;  /* 0x000000ffff0d7224 */ /* 0x000fce00078e0002 */
[----:B------:R-:W-:Y:S05]  /*198e0*/  WARPSYNC.COLLECTIVE R15, `(.L_x_603) ;  /* 0x000000000f087348 */ /* 0x000fea0003c00000 */
[----:B------:R0:W1:Y:S02]  /*198f0*/  SHFL.IDX P6, R14, R13, R12, R11 ;  /* 0x0000000c0d0e7389 */ /* 0x00006400000c000b */
[----:B01----:R-:W-:Y:S01]  /*19900*/  ENDCOLLECTIVE ;  /* 0x000000000000791b */ /* 0x003fe20003800000 */
.L_x_603:
[----:B------:R-:W-:Y:S05]  /*19910*/  BRA `(.L_x_604) ;  /* 0xffffffe000487947 */ /* 0x000fea000383ffff */
.L_x_519:
[----:B------:R-:W-:Y:S01]  /*19920*/  BSSY B0, `(.L_x_605) ;  /* 0x0000008000007945 */ /* 0x000fe20003800000 */
[----:B-----5:R-:W-:Y:S02]  /*19930*/  IMAD.MOV.U32 R13, RZ, RZ, R5 ;  /* 0x000000ffff0d7224 */ /* 0x020fe400078e0005 */
[----:B------:R-:W-:Y:S02]  /*19940*/  IMAD.MOV.U32 R12, RZ, RZ, 0x1 ;  /* 0x00000001ff0c7424 */ /* 0x000fe400078e00ff */
[----:B------:R-:W-:Y:S02]  /*19950*/  IMAD.MOV.U32 R11, RZ, RZ, RZ ;  /* 0x000000ffff0b7224 */ /* 0x000fe400078e00ff */
[----:B------:R-:W-:-:S07]  /*19960*/  IMAD.MOV.U32 R15, RZ, RZ, -0x1 ;  /* 0xffffffffff0f7424 */ /* 0x000fce00078e00ff */
[----:B0-----:R-:W-:Y:S05]  /*19970*/  WARPSYNC.COLLECTIVE R15, `(.L_x_606) ;  /* 0x000000000f087348 */ /* 0x001fea0003c00000 */
[----:B------:R1:W2:Y:S02]  /*19980*/  SHFL.UP P6, R14, R13, R12, R11 ;  /* 0x0400000c0d0e7389 */ /* 0x0002a400000c000b */
[----:B012---:R-:W-:Y:S01]  /*19990*/  ENDCOLLECTIVE ;  /* 0x000000000000791b */ /* 0x007fe20003800000 */
.L_x_606:
[----:B------:R-:W-:Y:S05]  /*199a0*/  BSYNC B0 ;  /* 0x0000000000007941 */ /* 0x000fea0003800000 */
.L_x_605:
[----:B------:R-:W-:Y:S01]  /*199b0*/  SEL R14, R14, RZ, P1 ;  /* 0x000000ff0e0e7207 */ /* 0x000fe20000800000 */
[----:B------:R-:W-:Y:S01]  /*199c0*/  IMAD.MOV.U32 R12, RZ, RZ, 0x2 ;  /* 0x00000002ff0c7424 */ /* 0x000fe200078e00ff */
[----:B------:R-:W-:Y:S01]  /*199d0*/  MOV R15, 0xffffffff ;  /* 0xffffffff000f7802 */ /* 0x000fe20000000f00 */
[----:B------:R-:W-:Y:S02]  /*199e0*/  IMAD.MOV.U32 R11, RZ, RZ, RZ ;  /* 0x000000ffff0b7224 */ /* 0x000fe400078e00ff */
[----:B------:R-:W-:-:S07]  /*199f0*/  IMAD.IADD R13, R5, 0x1, R14 ;  /* 0x00000001050d7824 */ /* 0x000fce00078e020e */
[----:B------:R-:W-:Y:S05]  /*19a00*/  WARPSYNC.COLLECTIVE R15, `(.L_x_607) ;  /* 0x000000000f087348 */ /* 0x000fea0003c00000 */
[----:B------:R0:W1:Y:S02]  /*19a10*/  SHFL.UP P6, R14, R13, R12, R11 ;  /* 0x0400000c0d0e7389 */ /* 0x00006400000c000b */
[----:B01----:R-:W-:Y:S01]  /*19a20*/  ENDCOLLECTIVE ;  /* 0x000000000000791b */ /* 0x003fe20003800000 */
.L_x_607:
[----:B------:R-:W-:Y:S01]  /*19a30*/  IMAD.MOV.U32 R12, RZ, RZ, 0x4 ;  /* 0x00000004ff0c7424 */ /* 0x000fe200078e00ff */
[----:B------:R-:W-:-:S05]  /*19a40*/  SEL R2, R14, RZ, P2 ;  /* 0x000000ff0e027207 */ /* 0x000fca0001000000 */
[----:B------:R-:W-:-:S04]  /*19a50*/  IMAD.IADD R2, R13, 0x1, R2 ;  /* 0x000000010d027824 */ /* 0x000fc800078e0202 */
[----:B------:R-:W-:-:S07]  /*19a60*/  IMAD.MOV.U32 R13, RZ, RZ, R2 ;  /* 0x000000ffff0d7224 */ /* 0x000fce00078e0002 */
[----:B------:R-:W-:Y:S05]  /*19a70*/  WARPSYNC.COLLECTIVE R15, `(.L_x_608) ;  /* 0x000000000f087348 */ /* 0x000fea0003c00000 */
[----:B------:R0:W1:Y:S02]  /*19a80*/  SHFL.UP P6, R14, R13, R12, R11 ;  /* 0x0400000c0d0e7389 */ /* 0x00006400000c000b */
[----:B01----:R-:W-:Y:S01]  /*19a90*/  ENDCOLLECTIVE ;  /* 0x000000000000791b */ /* 0x003fe20003800000 */
.L_x_608:
[----:B------:R-:W-:Y:S01]  /*19aa0*/  IMAD.MOV.U32 R12, RZ, RZ, 0x8 ;  /* 0x00000008ff0c7424 */ /* 0x000fe200078e00ff */
[----:B------:R-:W-:-:S05]  /*19ab0*/  SEL R3, R14, RZ, P3 ;  /* 0x000000ff0e037207 */ /* 0x000fca0001800000 */
[----:B------:R-:W-:-:S04]  /*19ac0*/  IMAD.IADD R3, R2, 0x1, R3 ;  /* 0x0000000102037824 */ /* 0x000fc800078e0203 */
[----:B------:R-:W-:-:S07]  /*19ad0*/  IMAD.MOV.U32 R13, RZ, RZ, R3 ;  /* 0x000000ffff0d7224 */ /* 0x000fce00078e0003 */
[----:B------:R-:W-:Y:S05]  /*19ae0*/  WARPSYNC.COLLECTIVE R15, `(.L_x_609) ;  /* 0x000000000f087348 */ /* 0x000fea0003c00000 */
[----:B------:R0:W1:Y:S02]  /*19af0*/  SHFL.UP P6, R14, R13, R12, R11 ;  /* 0x0400000c0d0e7389 */ /* 0x00006400000c000b */
[----:B01----:R-:W-:Y:S01]  /*19b00*/  ENDCOLLECTIVE ;  /* 0x000000000000791b */ /* 0x003fe20003800000 */
.L_x_609:
[----:B------:R-:W-:Y:S01]  /*19b10*/  IMAD.MOV.U32 R12, RZ, RZ, 0x10 ;  /* 0x00000010ff0c7424 */ /* 0x000fe200078e00ff */
[----:B------:R-:W-:-:S05]  /*19b20*/  SEL R4, R14, RZ, P4 ;  /* 0x000000ff0e047207 */ /* 0x000fca0002000000 */
[----:B------:R-:W-:-:S04]  /*19b30*/  IMAD.IADD R4, R3, 0x1, R4 ;  /* 0x0000000103047824 */ /* 0x000fc800078e0204 */
[----:B------:R-:W-:-:S07]  /*19b40*/  IMAD.MOV.U32 R13, RZ, RZ, R4 ;  /* 0x000000ffff0d7224 */ /* 0x000fce00078e0004 */
[----:B------:R-:W-:Y:S05]  /*19b50*/  WARPSYNC.COLLECTIVE R15, `(.L_x_610) ;  /* 0x000000000f087348 */ /* 0x000fea0003c00000 */
[----:B------:R0:W1:Y:S02]  /*19b60*/  SHFL.UP P6, R14, R13, R12, R11 ;  /* 0x0400000c0d0e7389 */ /* 0x00006400000c000b */
[----:B01----:R-:W-:Y:S01]  /*19b70*/  ENDCOLLECTIVE ;  /* 0x000000000000791b */ /* 0x003fe20003800000 */
.L_x_610:
        /* <DEDUP_REMOVED lines=8> */
.L_x_611:
[----:B------:R-:W-:Y:S05]  /*19c00*/  BRA `(.L_x_612) ;  /* 0xffffffe000287947 */ /* 0x000fea000383ffff */
.L_x_521:
[----:B------:R-:W-:Y:S01]  /*19c10*/  BSSY B0, `(.L_x_613) ;  /* 0x0000006000007945 */ /* 0x000fe20003800000 */
[----:B------:R-:W-:Y:S01]  /*19c20*/  PLOP3.LUT P6, PT, P6, PT, PT, 0x8, 0x0 ;  /* 0x000000000000781c */ /* 0x000fe200037ce170 */
[----:B------:R-:W-:-:S12]  /*19c30*/  IMAD.MOV.U32 R15, RZ, RZ, -0x1 ;  /* 0xffffffffff0f7424 */ /* 0x000fd800078e00ff */
[----:B0-----:R-:W-:Y:S05]  /*19c40*/  WARPSYNC.COLLECTIVE R15, `(.L_x_614) ;  /* 0x000000000f087348 */ /* 0x001fea0003c00000 */
[----:B------:R-:W-:Y:S01]  /*19c50*/  VOTE.ANY R14, PT, P6 ;  /* 0x00000000000e7806 */ /* 0x000fe200030e0100 */
[----:B0-----:R-:W-:Y:S06]  /*19c60*/  ENDCOLLECTIVE ;  /* 0x000000000000791b */ /* 0x001fec0003800000 */
.L_x_614:
[----:B------:R-:W-:Y:S05]  /*19c70*/  BSYNC B0 ;  /* 0x0000000000007941 */ /* 0x000fea0003800000 */
.L_x_613:
[----:B------:R-:W-:Y:S01]  /*19c80*/  MOV R3, R14 ;  /* 0x0000000e00037202 */ /* 0x000fe20000000f00 */
[----:B------:R-:W-:Y:S02]  /*19c90*/  IMAD.MOV.U32 R13, RZ, RZ, R5 ;  /* 0x000000ffff0d7224 */ /* 0x000fe400078e0005 */
[----:B------:R-:W-:Y:S01]  /*19ca0*/  IMAD.MOV.U32 R11, RZ, RZ, 0x1f ;  /* 0x0000001fff0b7424 */ /* 0x000fe200078e00ff */
[----:B------:R-:W0:Y:S01]  /*19cb0*/  POPC R4, R3 ;  /* 0x0000000300047309 */ /* 0x000e220000000000 */
[----:B------:R-:W-:Y:S02]  /*19cc0*/  IMAD.MOV.U32 R15, RZ, RZ, -0x1 ;  /* 0xffffffffff0f7424 */ /* 0x000fe400078e00ff */
[----:B0-----:R-:W-:-:S07]  /*19cd0*/  IMAD.MOV.U32 R12, RZ, RZ, R4 ;  /* 0x000000ffff0c7224 */ /* 0x001fce00078e0004 */
[----:B------:R-:W-:Y:S05]  /*19ce0*/  WARPSYNC.COLLECTIVE R15, `(.L_x_615) ;  /* 0x000000000f087348 */ /* 0x000fea0003c00000 */
[----:B------:R0:W1:Y:S02]  /*19cf0*/  SHFL.IDX P6, R14, R13, R12, R11 ;  /* 0x0000000c0d0e7389 */ /* 0x00006400000c000b */
[----:B01----:R-:W-:Y:S01]  /*19d00*/  ENDCOLLECTIVE ;  /* 0x000000000000791b */ /* 0x003fe20003800000 */
.L_x_615:
[----:B------:R-:W-:Y:S01]  /*19d10*/  IMAD.MOV.U32 R5, RZ, RZ, R14 ;  /* 0x000000ffff057224 */ /* 0x000fe200078e000e */
[----:B------:R-:W-:Y:S06]  /*19d20*/  BRA `(.L_x_616) ;  /* 0xffffffe000187947 */ /* 0x000fec000383ffff */
.L_x_523:
[----:B------:R-:W-:Y:S01]  /*19d30*/  BSSY B0, `(.L_x_617) ;  /* 0x0000007000007945 */ /* 0x000fe20003800000 */
[----:B------:R-:W-:Y:S02]  /*19d40*/  IMAD.MOV.U32 R13, RZ, RZ, R2 ;  /* 0x000000ffff0d7224 */ /* 0x000fe400078e0002 */
[----:B------:R-:W-:Y:S02]  /*19d50*/  IMAD.MOV.U32 R11, RZ, RZ, 0x1f ;  /* 0x0000001fff0b7424 */ /* 0x000fe400078e00ff */
[----:B------:R-:W-:-:S07]  /*19d60*/  IMAD.MOV.U32 R15, RZ, RZ, -0x1 ;  /* 0xffffffffff0f7424 */ /* 0x000fce00078e00ff */
[----:B012---:R-:W-:Y:S05]  /*19d70*/  WARPSYNC.COLLECTIVE R15, `(.L_x_618) ;  /* 0x000000000f087348 */ /* 0x007fea0003c00000 */
[----:B------:R3:W4:Y:S02]  /*19d80*/  SHFL.IDX P6, R14, R13, R12, R11 ;  /* 0x0000000c0d0e7389 */ /* 0x00072400000c000b */
[----:B01234-:R-:W-:Y:S01]  /*19d90*/  ENDCOLLECTIVE ;  /* 0x000000000000791b */ /* 0x01ffe20003800000 */
.L_x_618:
[----:B------:R-:W-:Y:S05]  /*19da0*/  BSYNC B0 ;  /* 0x0000000000007941 */ /* 0x000fea0003800000 */
.L_x_617:
[----:B------:R-:W-:Y:S05]  /*19db0*/  BRA `(.L_x_522) ;  /* 0xffffffe000107947 */ /* 0x000fea000383ffff */
.L_x_527:
[----:B0-----:R0:W2:Y:S02]  /*19dc0*/  SYNCS.PHASECHK.TRANS64.TRYWAIT P0, [R9+URZ+0x19c20], R0 ;  /* 0x019c2000090075a7 */ /* 0x0010a4000800017f */
[----:B--2---:R-:W-:Y:S05]  /*19dd0*/  @!P0 NANOSLEEP.SYNCS 0x989680 ;  /* 0x009896800000895d */ /* 0x004fea0003900000 */
[----:B------:R-:W2:Y:S02]  /*19de0*/  @!P0 SYNCS.PHASECHK.TRANS64 P0, [R9+URZ+0x19c20], R0 ;  /* 0x019c2000090085a7 */ /* 0x000ea4000800007f */
[----:B--2---:R-:W-:Y:S05]  /*19df0*/  @!P0 BRA `(.L_x_527) ;  /* 0xfffffffc00f08947 */ /* 0x004fea000383ffff */
[----:B------:R-:W-:Y:S05]  /*19e00*/  BRA `(.L_x_619) ;  /* 0xffffffe000fc7947 */ /* 0x000fea000383ffff */
.L_x_528:
[----:B------:R-:W2:Y:S01]  /*19e10*/  S2R R2, SR_TID.X ;  /* 0x0000000000027919 */ /* 0x000ea20000002100 */
[----:B------:R-:W-:Y:S01]  /*19e20*/  BSSY B0, `(.L_x_620) ;  /* 0x000000a000007945 */ /* 0x000fe20003800000 */
[----:B------:R-:W-:Y:S02]  /*19e30*/  IMAD.MOV.U32 R12, RZ, RZ, RZ ;  /* 0x000000ffff0c7224 */ /* 0x000fe400078e00ff */
[----:B------:R-:W-:Y:S02]  /*19e40*/  IMAD.MOV.U32 R11, RZ, RZ, 0x1f ;  /* 0x0000001fff0b7424 */ /* 0x000fe400078e00ff */
[----:B------:R-:W-:Y:S01]  /*19e50*/  IMAD.MOV.U32 R15, RZ, RZ, -0x1 ;  /* 0xffffffffff0f7424 */ /* 0x000fe200078e00ff */
[----:B--2---:R-:W-:-:S04]  /*19e60*/  SHF.R.U32.HI R2, RZ, 0x5, R2 ;  /* 0x00000005ff027819 */ /* 0x004fc80000011602 */
[----:B------:R-:W-:-:S05]  /*19e70*/  LOP3.LUT R2, R2, 0x3, RZ, 0xc0, !PT ;  /* 0x0000000302027812 */ /* 0x000fca00078ec0ff */
[----:B------:R-:W-:-:S07]  /*19e80*/  IMAD.MOV.U32 R13, RZ, RZ, R2 ;  /* 0x000000ffff0d7224 */ /* 0x000fce00078e0002 */
[----:B01----:R-:W-:Y:S05]  /*19e90*/  WARPSYNC.COLLECTIVE R15, `(.L_x_621) ;  /* 0x000000000f087348 */ /* 0x003fea0003c00000 */
[----:B------:R2:W3:Y:S02]  /*19ea0*/  SHFL.IDX P6, R14, R13, R12, R11 ;  /* 0x0000000c0d0e7389 */ /* 0x0004e400000c000b */
[----:B0123--:R-:W-:Y:S01]  /*19eb0*/  ENDCOLLECTIVE ;  /* 0x000000000000791b */ /* 0x00ffe20003800000 */
.L_x_621:
[----:B------:R-:W-:Y:S05]  /*19ec0*/  BSYNC B0 ;  /* 0x0000000000007941 */ /* 0x000fea0003800000 */
.L_x_620:
[----:B------:R-:W-:Y:S05]  /*19ed0*/  BRA `(.L_x_622) ;  /* 0xffffffe000e47947 */ /* 0x000fea000383ffff */
.L_x_529:
[----:B------:R-:W-:Y:S01]  /*19ee0*/  BSSY B0, `(.L_x_623) ;  /* 0x0000006000007945 */ /* 0x000fe20003800000 */
[----:B------:R-:W-:-:S07]  /*19ef0*/  IMAD.MOV.U32 R15, RZ, RZ, -0x1 ;  /* 0xffffffffff0f7424 */ /* 0x000fce00078e00ff */
[----:B01----:R-:W-:Y:S05]  /*19f00*/  WARPSYNC.COLLECTIVE R15, `(.L_x_624) ;  /* 0x000000000f0c7348 */ /* 0x003fea0003c00000 */
[----:B------:R-:W-:Y:S02]  /*19f10*/  ELECT P6, UR62, PT ;  /* 0x00000000003e782f */ /* 0x000fe400038c0000 */
[----:B------:R-:W-:Y:S01]  /*19f20*/  MOV R14, UR62 ;  /* 0x0000003e000e7c02 */ /* 0x000fe20008000f00 */
[----:B01----:R-:W-:Y:S10]  /*19f30*/  ENDCOLLECTIVE ;  /* 0x000000000000791b */ /* 0x003ff40003800000 */
.L_x_624:
[----:B------:R-:W-:Y:S05]  /*19f40*/  BSYNC B0 ;  /* 0x0000000000007941 */ /* 0x000fea0003800000 */
.L_x_623:
[----:B------:R-:W-:Y:S05]  /*19f50*/  BRA `(.L_x_625) ;  /* 0xffffffe000d87947 */ /* 0x000fea000383ffff */
.L_x_531:
[----:B0-----:R0:W1:Y:S02]  /*19f60*/  SYNCS.PHASECHK.TRANS64.TRYWAIT P1, [R7+URZ], R2 ;  /* 0x00000002070075a7 */ /* 0x001064000802017f */
[----:B-1----:R-:W-:Y:S05]  /*19f70*/  @!P1 NANOSLEEP.SYNCS 0x989680 ;  /* 0x009896800000995d */ /* 0x002fea0003900000 */
[----:B------:R-:W1:Y:S02]  /*19f80*/  @!P1 SYNCS.PHASECHK.TRANS64 P1, [R7+URZ], R2 ;  /* 0x00000002070095a7 */ /* 0x000e64000802007f */
[----:B-1----:R-:W-:Y:S05]  /*19f90*/  @!P1 BRA `(.L_x_531) ;  /* 0xfffffffc00f09947 */ /* 0x002fea000383ffff */
[----:B------:R-:W-:Y:S05]  /*19fa0*/  BRA `(.L_x_626) ;  /* 0xffffffe4000c7947 */ /* 0x000fea000383ffff */
.L_x_532:
[----:B-1----:R1:W2:Y:S02]  /*19fb0*/  SYNCS.PHASECHK.TRANS64.TRYWAIT P1, [R3+URZ], R0 ;  /* 0x00000000030075a7 */ /* 0x0022a4000802017f */
[----:B--2---:R-:W-:Y:S05]  /*19fc0*/  @!P1 NANOSLEEP.SYNCS 0x989680 ;  /* 0x009896800000995d */ /* 0x004fea0003900000 */
[----:B------:R-:W2:Y:S02]  /*19fd0*/  @!P1 SYNCS.PHASECHK.TRANS64 P1, [R3+URZ], R0 ;  /* 0x00000000030095a7 */ /* 0x000ea4000802007f */
[----:B--2---:R-:W-:Y:S05]  /*19fe0*/  @!P1 BRA `(.L_x_532) ;  /* 0xfffffffc00f09947 */ /* 0x004fea000383ffff */
[----:B------:R-:W-:Y:S05]  /*19ff0*/  BRA `(.L_x_627) ;  /* 0xffffffe400007947 */ /* 0x000fea000383ffff */
.L_x_534:
[----:B-1----:R1:W2:Y:S02]  /*1a000*/  SYNCS.PHASECHK.TRANS64.TRYWAIT P1, [R3+URZ+0x19c60], R2 ;  /* 0x019c6002030075a7 */ /* 0x0022a4000802017f */
[----:B--2---:R-:W-:Y:S05]  /*1a010*/  @!P1 NANOSLEEP.SYNCS 0x989680 ;  /* 0x009896800000995d */ /* 0x004fea0003900000 */
[----:B------:R-:W2:Y:S02]  /*1a020*/  @!P1 SYNCS.PHASECHK.TRANS64 P1, [R3+URZ+0x19c60], R2 ;  /* 0x019c6002030095a7 */ /* 0x000ea4000802007f */
[----:B--2---:R-:W-:Y:S05]  /*1a030*/  @!P1 BRA `(.L_x_534) ;  /* 0xfffffffc00f09947 */ /* 0x004fea000383ffff */
[----:B------:R-:W-:Y:S05]  /*1a040*/  BRA `(.L_x_628) ;  /* 0xffffffe400007947 */ /* 0x000fea000383ffff */
.L_x_536:
[----:B--2---:R2:W3:Y:S02]  /*1a050*/  SYNCS.PHASECHK.TRANS64.TRYWAIT P1, [R5+URZ+0x19c60], R0 ;  /* 0x019c6000050075a7 */ /* 0x0044e4000802017f */
[----:B---3--:R-:W-:Y:S05]  /*1a060*/  @!P1 NANOSLEEP.SYNCS 0x989680 ;  /* 0x009896800000995d */ /* 0x008fea0003900000 */
[----:B------:R-:W3:Y:S02]  /*1a070*/  @!P1 SYNCS.PHASECHK.TRANS64 P1, [R5+URZ+0x19c60], R0 ;  /* 0x019c6000050095a7 */ /* 0x000ee4000802007f */
[----:B---3--:R-:W-:Y:S05]  /*1a080*/  @!P1 BRA `(.L_x_536) ;  /* 0xfffffffc00f09947 */ /* 0x008fea000383ffff */
[----:B------:R-:W-:Y:S05]  /*1a090*/  BRA `(.L_x_629) ;  /* 0xffffffe400007947 */ /* 0x000fea000383ffff */
.L_x_538:
[----:B---3--:R3:W4:Y:S02]  /*1a0a0*/  SYNCS.PHASECHK.TRANS64.TRYWAIT P0, [R3+URZ+0x19c80], R2 ;  /* 0x019c8002030075a7 */ /* 0x008724000800017f */
[----:B----4-:R-:W-:Y:S05]  /*1a0b0*/  @!P0 NANOSLEEP.SYNCS 0x989680 ;  /* 0x009896800000895d */ /* 0x010fea0003900000 */
[----:B------:R-:W4:Y:S02]  /*1a0c0*/  @!P0 SYNCS.PHASECHK.TRANS64 P0, [R3+URZ+0x19c80], R2 ;  /* 0x019c8002030085a7 */ /* 0x000f24000800007f */
[----:B----4-:R-:W-:Y:S05]  /*1a0d0*/  @!P0 BRA `(.L_x_538) ;  /* 0xfffffffc00f08947 */ /* 0x010fea000383ffff */
[----:B------:R-:W-:Y:S05]  /*1a0e0*/  BRA `(.L_x_539) ;  /* 0xffffffe000fc7947 */ /* 0x000fea000383ffff */
.L_x_630:
        /* <DEDUP_REMOVED lines=9> */
.L_x_2222:


//--------------------- .text._ZN7cutlass13device_kernelIN5flash11enable_sm90INS1_16FlashAttnFwdSm90INS1_25CollectiveMainloopFwdSm90ILi2EN4cute5tupleIJNS5_1CILi1EEES8_S8_EEENS6_IJNS7_ILi192EEENS7_ILi128EEENS7_ILi96EEEEEELi96ENS_12float_e4m3_tEfNS_4arch4Sm90ELb0ELb1ELb1ELb0ELb0ELb0ELb0ELb1ELb1ELb0ELb0ELb0EEENS1_21CollectiveEpilogueFwdINS6_IJSA_SC_SB_EEES9_NS_10bfloat16_tESG_Li384ELb0ELb0ELb0ELb1EEENS1_30DynamicPersistentTileSchedulerILi384ELi128ELb0ELb0ELb1EEEEEEEEEvNT_6ParamsE --------------------------
	.section	.text._ZN7cutlass13device_kernelIN5flash11enable_sm90INS1_16FlashAttnFwdSm90INS1_25CollectiveMainloopFwdSm90ILi2EN4cute5tupleIJNS5_1CILi1EEES8_S8_EEENS6_IJNS7_ILi192EEENS7_ILi128EEENS7_ILi96EEEEEELi96ENS_12float_e4m3_tEfNS_4arch4Sm90ELb0ELb1ELb1ELb0ELb0ELb0ELb0ELb1ELb1ELb0ELb0ELb0EEENS1_21CollectiveEpilogueFwdINS6_IJSA_SC_SB_EEES9_NS_10bfloat16_tESG_Li384ELb0ELb0ELb0ELb1EEENS1_30DynamicPersistentTileSchedulerILi384ELi128ELb0ELb0ELb1EEEEEEEEEvNT_6ParamsE,"ax",@progbits
	.align	128
.text._ZN7cutlass13device_kernelIN5flash11enable_sm90INS1_16FlashAttnFwdSm90INS1_25CollectiveMainloopFwdSm90ILi2EN4cute5tupleIJNS5_1CILi1EEES8_S8_EEENS6_IJNS7_ILi192EEENS7_ILi128EEENS7_ILi96EEEEEELi96ENS_12float_e4m3_tEfNS_4arch4Sm90ELb0ELb1ELb1ELb0ELb0ELb0ELb0ELb1ELb1ELb0ELb0ELb0EEENS1_21CollectiveEpilogueFwdINS6_IJSA_SC_SB_EEES9_NS_10bfloat16_tESG_Li384ELb0ELb0ELb0ELb1EEENS1_30DynamicPersistentTileSchedulerILi384ELi128ELb0ELb0ELb1EEEEEEEEEvNT_6ParamsE:
        .type           _ZN7cutlass13device_kernelIN5flash11enable_sm90INS1_16FlashAttnFwdSm90INS1_25CollectiveMainloopFwdSm90ILi2EN4cute5tupleIJNS5_1CILi1EEES8_S8_EEENS6_IJNS7_ILi192EEENS7_ILi128EEENS7_ILi96EEEEEELi96ENS_12float_e4m3_tEfNS_4arch4Sm90ELb0ELb1ELb1ELb0ELb0ELb0ELb0ELb1ELb1ELb0ELb0ELb0EEENS1_21CollectiveEpilogueFwdINS6_IJSA_SC_SB_EEES9_NS_10bfloat16_tESG_Li384ELb0ELb0ELb0ELb1EEENS1_30DynamicPersistentTileSchedulerILi384ELi128ELb0ELb0ELb1EEEEEEEEEvNT_6ParamsE,@function
        .size           _ZN7cutlass13device_kernelIN5flash11enable_sm90INS1_16FlashAttnFwdSm90INS1_25CollectiveMainloopFwdSm90ILi2EN4cute5tupleIJNS5_1CILi1EEES8_S8_EEENS6_IJNS7_ILi192EEENS7_ILi128EEENS7_ILi96EEEEEELi96ENS_12float_e4m3_tEfNS_4arch4Sm90ELb0ELb1ELb1ELb0ELb0ELb0ELb0ELb1ELb1ELb0ELb0ELb0EEENS1_21CollectiveEpilogueFwdINS6_IJSA_SC_SB_EEES9_NS_10bfloat16_tESG_Li384ELb0ELb0ELb0ELb1EEENS1_30DynamicPersistentTileSchedulerILi384ELi128ELb0ELb0ELb1EEEEEEEEEvNT_6ParamsE,(.L_x_2223 - _ZN7cutlass13device_kernelIN5flash11enable_sm90INS1_16FlashAttnFwdSm90INS1_25CollectiveMainloopFwdSm90ILi2EN4cute5tupleIJNS5_1CILi1EEES8_S8_EEENS6_IJNS7_ILi192EEENS7_ILi128EEENS7_ILi96EEEEEELi96ENS_12float_e4m3_tEfNS_4arch4Sm90ELb0ELb1ELb1ELb0ELb0ELb0ELb0ELb1ELb1ELb0ELb0ELb0EEENS1_21CollectiveEpilogueFwdINS6_IJSA_SC_SB_EEES9_NS_10bfloat16_tESG_Li384ELb0ELb0ELb0ELb1EEENS1_30DynamicPersistentTileSchedulerILi384ELi128ELb0ELb0ELb1EEEEEEEEEvNT_6ParamsE)
        .other          _ZN7cutlass13device_kernelIN5flash11enable_sm90INS1_16FlashAttnFwdSm90INS1_25CollectiveMainloopFwdSm90ILi2EN4cute5tupleIJNS5_1CILi1EEES8_S8_EEENS6_IJNS7_ILi192EEENS7_ILi128EEENS7_ILi96EEEEEELi96ENS_12float_e4m3_tEfNS_4arch4Sm90ELb0ELb1ELb1ELb0ELb0ELb0ELb0ELb1ELb1ELb0ELb0ELb0EEENS1_21CollectiveEpilogueFwdINS6_IJSA_SC_SB_EEES9_NS_10bfloat16_tESG_Li384ELb0ELb0ELb0ELb1EEENS1_30DynamicPersistentTileSchedulerILi384ELi128ELb0ELb0ELb1EEEEEEEEEvNT_6ParamsE,@"STO_CUDA_ENTRY STV_DEFAULT"
_ZN7cutlass13device_kernelIN5flash11enable_sm90INS1_16FlashAttnFwdSm90INS1_25CollectiveMainloopFwdSm90ILi2EN4cute5tupleIJNS5_1CILi1EEES8_S8_EEENS6_IJNS7_ILi192EEENS7_ILi128EEENS7_ILi96EEEEEELi96ENS_12float_e4m3_tEfNS_4arch4Sm90ELb0ELb1ELb1ELb0ELb0ELb0ELb0ELb1ELb1ELb0ELb0ELb0EEENS1_21CollectiveEpilogueFwdINS6_IJSA_SC_SB_EEES9_NS_10bfloat16_tESG_Li384ELb0ELb0ELb0ELb1EEENS1_30DynamicPersistentTileSchedulerILi384ELi128ELb0ELb0ELb1EEEEEEEEEvNT_6ParamsE:
[----:B------:R-:W1:Y:S02]  /*0000*/  LDC R1, c[0x0][0x28] ;  /* 0x00000a00ff017b82 */ /* 0x000e640000000800 */
[----:B-1----:R-:W-:Y:S01]  /*0010*/  VIADD R1, R1, 0xfffffff8 ;  /* 0xfffffff801017836 */ /* 0x002fe20000000000 */
[----:B------:R-:W1:Y:S01]  /*0020*/  S2R R4, SR_TID.X ;  /* 0x0000000000047919 */ /* 0x000e620000002100 */
[----:B------:R-:W-:Y:S01]  /*0030*/  ELECT P0, URZ, PT ;  /* 0x00000000003f782f */ /* 0x000fe20003800000 */
[----:B------:R-:W-:Y:S01]  /*0040*/  BSSY B0, `(.L_x_631) ;  /* 0x0000014000007945 */ /* 0x000fe20003800000 */
[----:B-1----:R-:W-:-:S05]  /*0050*/  SHF.R.U32.HI R0, RZ, 0x5, R4 ;  /* 0x00000005ff007819 */ /* 0x002fca0000011604 */
[----:B------:R-:W1:Y:S02]  /*0060*/  SHFL.IDX PT, R2, R0, RZ, 0x1f ;  /* 0x00001fff00027589 */ /* 0x000e6400000e0000 */
[----:B-1----:R-:W-:Y:S02]  /*0070*/  ISETP.EQ.AND P0, PT, R2, RZ, P0 ;  /* 0x000000ff0200720c */ /* 0x002fe40000702270 */
[----:B------:R-:W-:-:S11]  /*0080*/  SHF.R.U32.HI R2, RZ, 0x7, R4 ;  /* 0x00000007ff027819 */ /* 0x000fd60000011604 */
[----:B------:R-:W-:Y:S05]  /*0090*/  @!P0 BRA `(.L_x_632) ;  /* 0x0000000000388947 */ /* 0x000fea0003800000 */
        /* <DEDUP_REMOVED lines=14> */
.L_x_632:
[----:B------:R-:W-:Y:S05]  /*0180*/  BSYNC B0 ;  /* 0x0000000000007941 */ /* 0x000fea0003800000 */
.L_x_631:
        /* <DEDUP_REMOVED lines=37> */
.L_x_633:
        /* <DEDUP_REMOVED lines=22> */
.L_x_634:
        /* <DEDUP_REMOVED lines=18> */
.L_x_635:
        /* <DEDUP_REMOVED lines=22> */
.L_x_636:
        /* <DEDUP_REMOVED lines=22> */
.L_x_637:
        /* <DEDUP_REMOVED lines=8> */
.L_x_639:
[----:B------:R-:W-:-:S08]  /*09a0*/  NOP ;  /* 0x0000000000007918 */ /* 0x000fd00000000000 */
[----:B------:R-:W1:Y:S02]  /*09b0*/  USETMAXREG.TRY_ALLOC.CTAPOOL UP0, 0xa0 ;  /* 0x000000a0000079c8 */ /* 0x000e640008000600 */
[----:B-1----:R-:W-:-:S13]  /*09c0*/  PLOP3.LUT P0, PT, PT, PT, UP0, 0x80, 0x0 ;  /* 0x000000000000781c */ /* 0x002fda0003f0f008 */
[----:B------:R-:W-:Y:S05]  /*09d0*/  @!P0 BRA `(.L_x_639) ;  /* 0xfffffffc00f08947 */ /* 0x000fea000383ffff */
[----:B------:R-:W1:Y:S08]  /*09e0*/  S2UR UR7, SR_CTAID.X ;  /* 0x00000000000779c3 */ /* 0x000e700000002500 */
[----:B------:R-:W-:Y:S08]  /*09f0*/  BAR.ARV 0x4, 0x200 ;  /* 0x0108000000007b1d */ /* 0x000ff00000002000 */
[----:B------:R-:W1:Y:S08]  /*0a00*/  LDC R0, c[0x0][0xda8] ;  /* 0x00036a00ff007b82 */ /* 0x000e700000000800 */
[----:B------:R-:W-:Y:S06]  /*0a10*/  BAR.ARV 0x8, 0x1a0 ;  /* 0x0206800000007b1d */ /* 0x000fec0000002000 */
[----:B-1----:R-:W-:-:S13]  /*0a20*/  ISETP.LE.AND P0, PT, R0, UR7, PT ;  /* 0x0000000700007c0c */ /* 0x002fda000bf03270 */
[----:B------:R-:W-:Y:S05]  /*0a30*/  @P0 EXIT ;  /* 0x000000000000094d */ /* 0x000fea0003800000 */
[----:B------:R-:W1:Y:S01]  /*0a40*/  S2R R2, SR_TID.X ;  /* 0x0000000000027919 */ /* 0x000e620000002100 */
[----:B------:R-:W2:Y:S01]  /*0a50*/  S2UR UR50, SR_CgaCtaId ;  /* 0x00000000003279c3 */ /* 0x000ea20000008800 */
[----:B------:R-:W-:Y:S01]  /*0a60*/  UMOV UR47, 0x400 ;  /* 0x00000400002f7882 */ /* 0x000fe20000000000 */
[----:B------:R-:W-:Y:S01]  /*0a70*/  ULOP3.LUT UR39, UR46, 0x1, URZ, 0xfc, !UPT ;  /* 0x000000012e277892 */ /* 0x000fe2000f8efc3f */
[----:B------:R-:W-:Y:S01]  /*0a80*/  ULDC.64 UR52, c[0x0][0x198] ;  /* 0x0000660000347ab9 */ /* 0x000fe20000000a00 */
[----:B------:R-:W-:Y:S01]  /*0a90*/  UMOV UR38, URZ ;  /* 0x0000003f00267c82 */ /* 0x000fe20008000000 */
[----:B------:R-:W-:Y:S01]  /*0aa0*/  UMOV UR37, URZ ;  /* 0x0000003f00257c82 */ /* 0x000fe20008000000 */
[----:B------:R-:W-:Y:S02]  /*0ab0*/  UMOV UR36, URZ ;  /* 0x0000003f00247c82 */ /* 0x000fe40008000000 */
[----:B------:R-:W3:Y:S01]  /*0ac0*/  S2UR UR6, SR_SWINHI ;  /* 0x00000000000679c3 */ /* 0x000ee20000002f00 */
[----:B--2---:R-:W-:Y:S01]  /*0ad0*/  ULEA UR47, UR50, UR47, 0x18 ;  /* 0x0000002f322f7291 */ /* 0x004fe2000f8ec03f */
[----:B-1----:R-:W-:-:S06]  /*0ae0*/  VIADD R8, R2, 0xffffff80 ;  /* 0xffffff8002087836 */ /* 0x002fcc0000000000 */
[----:B------:R-:W-:Y:S01]  /*0af0*/  UMOV UR4, UR47 ;  /* 0x0000002f00047c82 */ /* 0x000fe20008000000 */
[----:B---3--:R-:W-:Y:S01]  /*0b00*/  UMOV UR5, UR6 ;  /* 0x0000000600057c82 */ /* 0x008fe20008000000 */
[----:B------:R-:W-:Y:S01]  /*0b10*/  IMAD.U32 R22, RZ, RZ, UR4 ;  /* 0x00000004ff167e24 */ /* 0x000fe2000f8e00ff */
[----:B------:R-:W-:Y:S01]  /*0b20*/  UMOV UR4, UR7 ;  /* 0x0000000700047c82 */ /* 0x000fe20008000000 */
[----:B------:R-:W-:Y:S01]  /*0b30*/  SHF.R.S32.HI R0, RZ, 0x1f, R8 ;  /* 0x0000001fff007819 */ /* 0x000fe20000011408 */
[----:B------:R-:W-:-:S03]  /*0b40*/  IMAD.U32 R23, RZ, RZ, UR5 ;  /* 0x00000005ff177e24 */ /* 0x000fc6000f8e00ff */
[CC--:B------:R-:W-:Y:S02]  /*0b50*/  LEA.HI R3, R0.reuse, R8.reuse, RZ, 0x4 ;  /* 0x0000000800037211 */ /* 0x0c0fe400078f20ff */
[----:B------:R-:W-:Y:S02]  /*0b60*/  LEA.HI R2, R0, R8, RZ, 0x7 ;  /* 0x0000000800027211 */ /* 0x000fe400078f38ff */
[----:B------:R-:W-:Y:S02]  /*0b70*/  SHF.R.S32.HI R4, RZ, 0x4, R3 ;  /* 0x00000004ff047819 */ /* 0x000fe40000011403 */
[----:B------:R-:W-:Y:S02]  /*0b80*/  LOP3.LUT R157, R2, 0xffffff80, RZ, 0xc0, !PT ;  /* 0xffffff80029d7812 */ /* 0x000fe400078ec0ff */
[C---:B------:R-:W-:Y:S02]  /*0b90*/  LEA.HI R5, R3.reuse, R4, RZ, 0x1 ;  /* 0x0000000403057211 */ /* 0x040fe400078f08ff */
[----:B------:R-:W-:Y:S01]  /*0ba0*/  LOP3.LUT R3, R3, 0x7fffff0, RZ, 0xc0, !PT ;  /* 0x07fffff003037812 */ /* 0x000fe200078ec0ff */
[----:B------:R-:W-:Y:S01]  /*0bb0*/  IMAD.IADD R157, R8, 0x1, -R157 ;  /* 0x00000001089d7824 */ /* 0x000fe200078e0a9d */
[----:B------:R-:W-:-:S02]  /*0bc0*/  LOP3.LUT R5, R5, 0x1ffffffe, RZ, 0xc0, !PT ;  /* 0x1ffffffe05057812 */ /* 0x000fc400078ec0ff */
[----:B------:R-:W-:Y:S01]  /*0bd0*/  SHF.R.S32.HI R10, RZ, 0x7, R2 ;  /* 0x00000007ff0a7819 */ /* 0x000fe20000011402 */
[----:B------:R-:W-:Y:S01]  /*0be0*/  IMAD.IADD R3, R8, 0x1, -R3 ;  /* 0x0000000108037824 */ /* 0x000fe200078e0a03 */
[----:B------:R-:W-:Y:S01]  /*0bf0*/  SHF.R.S32.HI R6, RZ, 0x1f, R157 ;  /* 0x0000001fff067819 */ /* 0x000fe2000001149d */
[----:B------:R-:W-:Y:S01]  /*0c00*/  IMAD.IADD R5, R4, 0x1, -R5 ;  /* 0x0000000104057824 */ /* 0x000fe200078e0a05 */
[----:B------:R-:W-:Y:S02]  /*0c10*/  LEA.HI R4, R0, R8, RZ, 0x5 ;  /* 0x0000000800047211 */ /* 0x000fe400078f28ff */
[----:B------:R-:W-:Y:S02]  /*0c20*/  LEA.HI R7, R6, R157, RZ, 0x2 ;  /* 0x0000009d06077211 */ /* 0x000fe400078f10ff */
[----:B------:R-:W-:Y:S02]  /*0c30*/  SHF.R.S32.HI R11, RZ, 0x5, R4 ;  /* 0x00000005ff0b7819 */ /* 0x000fe40000011404 */
[----:B------:R-:W-:-:S02]  /*0c40*/  SHF.R.S32.HI R4, RZ, 0x2, R7 ;  /* 0x00000002ff047819 */ /* 0x000fc40000011407 */
[----:B------:R-:W-:Y:S01]  /*0c50*/  SHF.R.S32.HI R9, RZ, 0x1f, R7 ;  /* 0x0000001fff097819 */ /* 0x000fe20000011407 */
[----:B------:R-:W-:Y:S01]  /*0c60*/  IMAD R2, R11, 0x10, R3 ;  /* 0x000000100b027824 */ /* 0x000fe200078e0203 */
[----:B------:R-:W-:Y:S02]  /*0c70*/  LEA.HI R6, R6, R157, RZ, 0x5 ;  /* 0x0000009d06067211 */ /* 0x000fe400078f28ff */
[----:B------:R-:W-:Y:S01]  /*0c80*/  LEA.HI R9, R9, R4, RZ, 0x3 ;  /* 0x0000000409097211 */ /* 0x000fe200078f18ff */
[----:B------:R-:W-:Y:S01]  /*0c90*/  IMAD R3, R2, 0x4, R5 ;  /* 0x0000000402037824 */ /* 0x000fe200078e0205 */
[----:B------:R-:W-:Y:S01]  /*0ca0*/  SHF.R.S32.HI R6, RZ, 0x5, R6 ;  /* 0x00000005ff067819 */ /* 0x000fe20000011406 */
[----:B------:R-:W-:Y:S01]  /*0cb0*/  IMAD.HI R2, R10, 0x55555556, RZ ;  /* 0x555555560a027827 */ /* 0x000fe200078e02ff */
[----:B------:R-:W-:Y:S02]  /*0cc0*/  LOP3.LUT R9, R9, 0xfffffff8, RZ, 0xc0, !PT ;  /* 0xfffffff809097812 */ /* 0x000fe400078ec0ff */
[----:B------:R-:W-:Y:S01]  /*0cd0*/  LEA.HI R0, R0, R8, RZ, 0x2 ;  /* 0x0000000800007211 */ /* 0x000fe200078f10ff */
[----:B------:R-:W-:Y:S01]  /*0ce0*/  IMAD.SHL.U32 R3, R3, 0x8, RZ ;  /* 0x0000000803037824 */ /* 0x000fe200078e00ff */
[----:B------:R-:W-:Y:S01]  /*0cf0*/  LEA.HI R2, R2, R2, RZ, 0x1 ;  /* 0x0000000202027211 */ /* 0x000fe200078f08ff */
[----:B------:R-:W-:Y:S01]  /*0d00*/  IMAD.IADD R9, R4, 0x1, -R9 ;  /* 0x0000000104097824 */ /* 0x000fe200078e0a09 */
[----:B------:R-:W-:Y:S01]  /*0d10*/  LOP3.LUT R16, R7, 0x7ffffffc, RZ, 0xc0, !PT ;  /* 0x7ffffffc07107812 */ /* 0x000fe200078ec0ff */
[----:B------:R-:W-:Y:S01]  /*0d20*/  IMAD.WIDE R22, R3, 0x2, R22 ;  /* 0x0000000203167825 */ /* 0x000fe200078e0216 */
[----:B------:R-:W-:-:S03]  /*0d30*/  SHF.R.S32.HI R154, RZ, 0x2, R0 ;  /* 0x00000002ff9a7819 */ /* 0x000fc60000011400 */
[----:B------:R-:W-:Y:S01]  /*0d40*/  IMAD R4, R2, -0x3, R10 ;  /* 0xfffffffd02047824 */ /* 0x000fe200078e020a */
[----:B------:R-:W-:Y:S01]  /*0d50*/  LOP3.LUT R2, R0, 0x1ffffffc, RZ, 0xc0, !PT ;  /* 0x1ffffffc00027812 */ /* 0x000fe200078ec0ff */
[----:B------:R-:W-:Y:S02]  /*0d60*/  IMAD R9, R6, 0x10, R9 ;  /* 0x0000001006097824 */ /* 0x000fe400078e0209 */
[----:B------:R-:W-:Y:S02]  /*0d70*/  IMAD.IADD R16, R157, 0x1, -R16 ;  /* 0x000000019d107824 */ /* 0x000fe400078e0a10 */
[----:B------:R-:W-:Y:S02]  /*0d80*/  IMAD R3, R4, 0x40, R9 ;  /* 0x0000004004037824 */ /* 0x000fe400078e0209 */
[----:B------:R-:W-:-:S03]  /*0d90*/  IMAD.IADD R2, R8, 0x1, -R2 ;  /* 0x0000000108027824 */ /* 0x000fc600078e0a02 */
[----:B------:R1:W-:Y:S01]  /*0da0*/  STL [R1], R3 ;  /* 0x0000000301007387 */ /* 0x0003e20000100800 */
[----:B------:R-:W-:-:S07]  /*0db0*/  IMAD.SHL.U32 R152, R2, 0x8, RZ ;  /* 0x0000000802987824 */ /* 0x000fce00078e00ff */
.L_x_732:
[----:B------:R-:W-:Y:S01]  /*0dc0*/  ULDC UR5, c[0x0][0xdd0] ;  /* 0x0003740000057ab9 */ /* 0x000fe20000000800 */
[----:B--2---:R-:W2:Y:S01]  /*0dd0*/  LDC R0, c[0x0][0xde8] ;  /* 0x00037a00ff007b82 */ /* 0x004ea20000000800 */
[----:B------:R-:W-:Y:S01]  /*0de0*/  UISETP.NE.AND UP0, UPT, UR5, 0x1, UPT ;  /* 0x000000010500788c */ /* 0x000fe2000bf05270 */
[----:B------:R-:W-:-:S10]  /*0df0*/  UMOV UR8, UR4 ;  /* 0x0000000400087c82 */ /* 0x000fd40008000000 */
[----:B------:R-:W-:Y:S01]  /*0e00*/  @UP0 ULDC UR6, c[0x0][0xdd4] ;  /* 0x0003750000060ab9 */ /* 0x000fe20000000800 */
[----:B------:R-:W-:Y:S01]  /*0e10*/  @UP0 ULDC UR9, c[0x0][0xdd8] ;  /* 0x0003760000090ab9 */ /* 0x000fe20000000800 */
[----:B------:R-:W-:-:S04]  /*0e20*/  UIMAD.WIDE.U32 UR6, UR4, UR6, URZ ;  /* 0x00000006040672a5 */ /* 0x000fc8000f8e003f */
[----:B------:R-:W-:-:S04]  /*0e30*/  @UP0 USHF.R.U32.HI UR8, URZ, UR9, UR7 ;  /* 0x000000093f080299 */ /* 0x000fc80008011607 */
[----:B------:R-:W-:Y:S02]  /*0e40*/  UIADD3 UR6, -UR8, URZ, URZ ;  /* 0x0000003f08067290 */ /* 0x000fe4000fffe13f */
[----:B--2---:R-:W-:Y:S02]  /*0e50*/  ISETP.LE.AND P0, PT, R0, UR8, PT ;  /* 0x0000000800007c0c */ /* 0x004fe4000bf03270 */
[----:B------:R-:W-:-:S11]  /*0e60*/  UIMAD UR7, UR5, UR6, UR4 ;  /* 0x00000006050772a4 */ /* 0x000fd6000f8e0204 */
[----:B-1----:R-:W-:Y:S05]  /*0e70*/  @!P0 BRA `(.L_x_640) ;  /* 0x0000000000208947 */ /* 0x002fea0003800000 */
[----:B------:R-:W-:Y:S01]  /*0e80*/  ULDC UR6, c[0x0][0xddc] ;  /* 0x0003770000067ab9 */ /* 0x000fe20000000800 */
[----:B------:R-:W-:Y:S01]  /*0e90*/  UMOV UR45, UR7 ;  /* 0x00000007002d7c82 */ /* 0x000fe20008000000 */
[----:B------:R-:W-:-:S11]  /*0ea0*/  UISETP.NE.AND UP0, UPT, UR6, 0x1, UPT ;  /* 0x000000010600788c */ /* 0x000fd6000bf05270 */
[----:B------:R-:W-:Y:S02]  /*0eb0*/  @UP0 ULDC.64 UR10, c[0x0][0xde0] ;  /* 0x00037800000a0ab9 */ /* 0x000fe40000000a00 */
[----:B------:R-:W-:-:S04]  /*0ec0*/  UIMAD.WIDE.U32 UR4, UR7, UR10, URZ ;  /* 0x0000000a070472a5 */ /* 0x000fc8000f8e003f */
[----:B------:R-:W-:-:S04]  /*0ed0*/  @UP0 USHF.R.U32.HI UR45, URZ, UR11, UR5 ;  /* 0x0000000b3f2d0299 */ /* 0x000fc80008011605 */
[----:B------:R-:W-:Y:S01]  /*0ee0*/  UIMAD UR4, UR45, UR6, URZ ;  /* 0x000000062d0472a4 */ /* 0x000fe2000f8e023f */
[----:B------:R-:W-:Y:S11]  /*0ef0*/  BRA `(.L_x_641) ;  /* 0x00000000001c7947 */ /* 0x000ff60003800000 */
.L_x_640:
[----:B------:R-:W-:Y:S01]  /*0f00*/  ULDC UR6, c[0x0][0xdc4] ;  /* 0x0003710000067ab9 */ /* 0x000fe20000000800 */
[----:B------:R-:W-:Y:S01]  /*0f10*/  UMOV UR45, UR7 ;  /* 0x00000007002d7c82 */ /* 0x000fe20008000000 */
[----:B------:R-:W-:-:S11]  /*0f20*/  UISETP.NE.AND UP0, UPT, UR6, 0x1, UPT ;  /* 0x000000010600788c */ /* 0x000fd6000bf05270 */
[----:B------:R-:W-:Y:S02]  /*0f30*/  @UP0 ULDC.64 UR10, c[0x0][0xdc8] ;  /* 0x00037200000a0ab9 */ /* 0x000fe40000000a00 */
[----:B------:R-:W-:-:S04]  /*0f40*/  UIMAD.WIDE.U32 UR4, UR7, UR10, URZ ;  /* 0x0000000a070472a5 */ /* 0x000fc8000f8e003f */
[----:B------:R-:W-:-:S04]  /*0f50*/  @UP0 USHF.R.U32.HI UR45, URZ, UR11, UR5 ;  /* 0x0000000b3f2d0299 */ /* 0x000fc80008011605 */
[----:B------:R-:W-:-:S12]  /*0f60*/  UIMAD UR4, UR45, UR6, URZ ;  /* 0x000000062d0472a4 */ /* 0x000fd8000f8e023f */
.L_x_641:
[----:B------:R-:W2:Y:S01]  /*0f70*/  LDC.64 R8, c[0x0][0x9e0] ;  /* 0x00027800ff087b82 */ /* 0x000ea20000000a00 */
[----:B------:R-:W-:Y:S01]  /*0f80*/  ULDC UR43, c[0x0][0xdb8] ;  /* 0x00036e00002b7ab9 */ /* 0x000fe20000000800 */
[----:B------:R-:W-:Y:S02]  /*0f90*/  UIADD3 UR4, UR7, -UR4, URZ ;  /* 0x8000000407047290 */ /* 0x000fe4000fffe03f */
[----:B------:R-:W-:Y:S01]  /*0fa0*/  UISETP.NE.AND UP0, UPT, UR43, 0x1, UPT ;  /* 0x000000012b00788c */ /* 0x000fe2000bf05270 */
[----:B------:R-:W-:Y:S01]  /*0fb0*/  ULDC UR5, c[0x0][0xdc4] ;  /* 0x0003710000057ab9 */ /* 0x000fe20000000800 */
[----:B------:R-:W-:Y:S02]  /*0fc0*/  ULDC UR6, c[0x0][0x428] ;  /* 0x00010a0000067ab9 */ /* 0x000fe40000000800 */
[----:B------:R-:W3:Y:S01]  /*0fd0*/  LDC R156, c[0x0][0x288] ;  /* 0x0000a200ff9c7b82 */ /* 0x000ee20000000800 */
[----:B------:R-:W-:Y:S01]  /*0fe0*/  UIMAD UR8, UR8, UR5, UR4 ;  /* 0x00000005080872a4 */ /* 0x000fe2000f8e0204 */
[----:B------:R-:W-:Y:S01]  /*0ff0*/  ULDC.64 UR10, c[0x0][0x3f8] ;  /* 0x0000fe00000a7ab9 */ /* 0x000fe20000000a00 */
[----:B------:R-:W-:Y:S01]  /*1000*/  UISETP.NE.AND UP1, UPT, UR6, 0x1, UPT ;  /* 0x000000010600788c */ /* 0x000fe2000bf25270 */
[----:B------:R-:W-:Y:S01]  /*1010*/  ISETP.NE.U32.AND P0, PT, RZ, UR10, PT ;  /* 0x0000000aff007c0c */ /* 0x000fe2000bf05070 */
[----:B------:R-:W-:-:S02]  /*1020*/  ULDC UR42, c[0x0][0xdac] ;  /* 0x00036b00002a7ab9 */ /* 0x000fc40000000800 */
[----:B------:R-:W-:Y:S01]  /*1030*/  @UP0 ULDC UR4, c[0x0][0xdbc] ;  /* 0x00036f0000040ab9 */ /* 0x000fe20000000800 */
[----:B------:R-:W4:Y:S01]  /*1040*/  LDC R17, c[0x0][0x404] ;  /* 0x00010100ff117b82 */ /* 0x000f220000000800 */
[----:B------:R-:W-:Y:S01]  /*1050*/  UIMAD.WIDE.U32 UR4, UR8, UR4, URZ ;  /* 0x00000004080472a5 */ /* 0x000fe2000f8e003f */
[----:B------:R-:W-:Y:S01]  /*1060*/  ISETP.NE.AND.EX P0, PT, RZ, UR11, PT, P0 ;  /* 0x0000000bff007c0c */ /* 0x000fe2000bf05300 */
[----:B------:R-:W-:Y:S01]  /*1070*/  @UP0 ULDC UR6, c[0x0][0xdc0] ;  /* 0x0003700000060ab9 */ /* 0x000fe20000000800 */
[----:B------:R-:W-:Y:S01]  /*1080*/  UMOV UR44, UR8 ;  /* 0x00000008002c7c82 */ /* 0x000fe20008000000 */
[----:B------:R-:W-:Y:S02]  /*1090*/  @UP0 USHF.R.U32.HI UR44, URZ, UR6, UR5 ;  /* 0x000000063f2c0299 */ /* 0x000fe40008011605 */
[----:B------:R-:W-:Y:S01]  /*10a0*/  ULOP3.LUT UR4, URZ, UR45, URZ, 0x33, !UPT ;  /* 0x0000002d3f047292 */ /* 0x000fe2000f8e333f */
[----:B------:R-:W5:Y:S01]  /*10b0*/  LDC R6, c[0x0][0x2e0] ;  /* 0x0000b800ff067b82 */ /* 0x000f620000000800 */
[----:B------:R-:W-:Y:S01]  /*10c0*/  UIADD3 UR5, -UR44, URZ, URZ ;  /* 0x0000003f2c057290 */ /* 0x000fe2000fffe13f */
[----:B--2---:R-:W-:Y:S01]  /*10d0*/  ISETP.GE.AND P1, PT, R9, 0x1, PT ;  /* 0x000000010900780c */ /* 0x004fe20003f26270 */
[----:B------:R-:W-:-:S02]  /*10e0*/  UIADD3 UR42, UR4, UR42, URZ ;  /* 0x0000002a042a7290 */ /* 0x000fc4000fffe03f */
[----:B------:R-:W-:Y:S02]  /*10f0*/  UIMAD UR43, UR43, UR5, UR8 ;  /* 0x000000052b2b72a4 */ /* 0x000fe4000f8e0208 */
[----:B------:R-:W-:Y:S01]  /*1100*/  UIMAD UR42, UR42, 0xc0, URZ ;  /* 0x000000c02a2a78a4 */ /* 0x000fe2000f8e023f */
[----:B---3--:R-:W-:Y:S01]  /*1110*/  IADD3 R0, -R156, 0xc0, RZ ;  /* 0x000000c09c007810 */ /* 0x008fe20007ffe1ff */
[----:B------:R-:W-:Y:S01]  /*1120*/  @UP1 ULDC UR4, c[0x0][0x42c] ;  /* 0x00010b0000041ab9 */ /* 0x000fe20000000800 */
[----:B------:R-:W-:Y:S01]  /*1130*/  @UP1 ULDC UR6, c[0x0][0x430] ;  /* 0x00010c0000061ab9 */ /* 0x000fe20000000800 */
[----:B------:R-:W-:Y:S02]  /*1140*/  UIMAD.WIDE.U32 UR4, UR43, UR4, URZ ;  /* 0x000000042b0472a5 */ /* 0x000fe4000f8e003f */
[----:B------:R-:W-:Y:S02]  /*1150*/  UMOV UR41, UR43 ;  /* 0x0000002b00297c82 */ /* 0x000fe40008000000 */
[----:B------:R-:W-:Y:S01]  /*1160*/  @UP1 USHF.R.U32.HI UR41, URZ, UR6, UR5 ;  /* 0x000000063f291299 */ /* 0x000fe20008011605 */
[----:B----4-:R-:W-:-:S05]  /*1170*/  SEL R17, R17, 0x1, P0 ;  /* 0x0000000111117807 */ /* 0x010fca0000000000 */
[----:B-----5:R-:W-:-:S04]  /*1180*/  IMAD R0, R17, R6, R0 ;  /* 0x0000000611007224 */ /* 0x020fc800078e0200 */
[----:B------:R-:W-:-:S04]  /*1190*/  VIADD R19, R0, UR42 ;  /* 0x0000002a00137c36 */ /* 0x000fc80008000000 */
[----:B------:R-:W-:Y:S01]  /*11a0*/  IMAD.IADD R0, R19, 0x1, R8 ;  /* 0x0000000113007824 */ /* 0x000fe200078e0208 */
[----:B------:R-:W-:Y:S06]  /*11b0*/  @!P1 BRA `(.L_x_642) ;  /* 0x0000000000409947 */ /* 0x000fec0003800000 */
[C---:B------:R-:W-:Y:S01]  /*11c0*/  ISETP.GT.AND P0, PT, R19.reuse, RZ, PT ;  /* 0x000000ff1300720c */ /* 0x040fe20003f04270 */
[----:B------:R-:W-:-:S12]  /*11d0*/  VIADD R2, R19, 0xffffffff ;  /* 0xffffffff13027836 */ /* 0x000fd80000000000 */
[----:B------:R-:W-:Y:S05]  /*11e0*/  @P0 BRA `(.L_x_643) ;  /* 0x00000000001c0947 */ /* 0x000fea0003800000 */
[----:B------:R-:W-:Y:S01]  /*11f0*/  ISETP.NE.AND P0, PT, R9, 0x1, PT ;  /* 0x000000010900780c */ /* 0x000fe20003f05270 */
[----:B-1----:R-:W-:-:S12]  /*1200*/  IMAD.MOV R3, RZ, RZ, -R19 ;  /* 0x000000ffff037224 */ /* 0x002fd800078e0a13 */
[----:B------:R-:W1:Y:S02]  /*1210*/  @P0 LDC.64 R4, c[0x0][0x9e8] ;  /* 0x00027a00ff040b82 */ /* 0x000e640000000a00 */
[----:B-1----:R-:W-:-:S05]  /*1220*/  @P0 IMAD.HI.U32 R2, R3, R4, RZ ;  /* 0x0000000403020227 */ /* 0x002fca00078e00ff */
[----:B------:R-:W-:-:S04]  /*1230*/  @P0 SHF.R.U32.HI R3, RZ, R5, R2 ;  /* 0x00000005ff030219 */ /* 0x000fc80000011602 */
[----:B------:R-:W-:Y:S01]  /*1240*/  LOP3.LUT R2, RZ, R3, RZ, 0x33, !PT ;  /* 0x00000003ff027212 */ /* 0x000fe200078e33ff */
[----:B------:R-:W-:Y:S06]  /*1250*/  BRA `(.L_x_644) ;  /* 0x0000000000107947 */ /* 0x000fec0003800000 */
.L_x_643:
[----:B------:R-:W-:-:S13]  /*1260*/  ISETP.NE.AND P0, PT, R9, 0x1, PT ;  /* 0x000000010900780c */ /* 0x000fda0003f05270 */
[----:B------:R-:W2:Y:S02]  /*1270*/  @P0 LDC.64 R4, c[0x0][0x9e8] ;  /* 0x00027a00ff040b82 */ /* 0x000ea40000000a00 */
[----:B--2---:R-:W-:-:S05]  /*1280*/  @P0 IMAD.HI.U32 R4, R2, R4, RZ ;  /* 0x0000000402040227 */ /* 0x004fca00078e00ff */
[----:B------:R-:W-:-:S07]  /*1290*/  @P0 SHF.R.U32.HI R2, RZ, R5, R4 ;  /* 0x00000005ff020219 */ /* 0x000fce0000011604 */
.L_x_644:
[----:B-1----:R-:W-:-:S05]  /*12a0*/  IMAD R3, R2, R9, R9 ;  /* 0x0000000902037224 */ /* 0x002fca00078e0209 */
[----:B------:R-:W-:-:S07]  /*12b0*/  VIMNMX R0, R0, R3, PT ;  /* 0x0000000300007248 */ /* 0x000fce0003fe0100 */
.L_x_642:
[----:B------:R-:W-:Y:S01]  /*12c0*/  VIADD R2, R0, 0x7f ;  /* 0x0000007f00027836 */ /* 0x000fe20000000000 */
[----:B------:R-:W-:Y:S01]  /*12d0*/  ULDC UR4, c[0x0][0x9dc] ;  /* 0x0002770000047ab9 */ /* 0x000fe20000000800 */
[CC--:B------:R-:W-:Y:S02]  /*12e0*/  IMAD R0, R17.reuse, R6.reuse, 0x7f ;  /* 0x0000007f11007424 */ /* 0x0c0fe400078e0206 */
[----:B------:R-:W-:Y:S01]  /*12f0*/  IMAD R156, R17, R6, -R156 ;  /* 0x00000006119c7224 */ /* 0x000fe200078e0a9c */
[----:B------:R-:W-:Y:S02]  /*1300*/  SHF.R.S32.HI R5, RZ, 0x1f, R2 ;  /* 0x0000001fff057819 */ /* 0x000fe40000011402 */
[----:B-1----:R-:W-:Y:S01]  /*1310*/  SHF.R.S32.HI R3, RZ, 0x1f, R0 ;  /* 0x0000001fff037819 */ /* 0x002fe20000011400 */
[----:B------:R-:W-:Y:S01]  /*1320*/  VIADD R89, R156, UR42 ;  /* 0x0000002a9c597c36 */ /* 0x000fe20008000000 */
[----:B------:R-:W-:Y:S02]  /*1330*/  LEA.HI R5, R5, R2, RZ, 0x7 ;  /* 0x0000000205057211 */ /* 0x000fe400078f38ff */
[----:B------:R-:W-:Y:S01]  /*1340*/  LEA.HI R3, R3, R0, RZ, 0x7 ;  /* 0x0000000003037211 */ /* 0x000fe200078f38ff */
[----:B------:R-:W-:Y:S01]  /*1350*/  VIADD R4, R89, -UR4 ;  /* 0x8000000459047c36 */ /* 0x000fe20008000000 */
[----:B------:R-:W-:-:S02]  /*1360*/  SHF.R.S32.HI R88, RZ, 0x7, R5 ;  /* 0x00000007ff587819 */ /* 0x000fc40000011405 */
[----:B------:R-:W-:Y:S02]  /*1370*/  SHF.R.S32.HI R3, RZ, 0x7, R3 ;  /* 0x00000007ff037819 */ /* 0x000fe40000011403 */
[----:B------:R-:W-:Y:S02]  /*1380*/  R2UR UR4, R4 ;  /* 0x00000000040472ca */ /* 0x000fe400000e0000 */
[----:B------:R-:W-:Y:S01]  /*1390*/  VIMNMX R88, R3, R88, PT ;  /* 0x0000005803587248 */ /* 0x000fe20003fe0100 */
[----:B------:R-:W-:-:S12]  /*13a0*/  @!P1 BRA `(.L_x_645) ;  /* 0x0000000000489947 */ /* 0x000fd80003800000 */
[----:B------:R-:W-:-:S13]  /*13b0*/  ISETP.GT.AND P0, PT, R89, -0x1, PT ;  /* 0xffffffff5900780c */ /* 0x000fda0003f04270 */
[----:B------:R-:W-:Y:S05]  /*13c0*/  @P0 BRA `(.L_x_646) ;  /* 0x00000000001c0947 */ /* 0x000fea0003800000 */
[----:B------:R-:W-:Y:S02]  /*13d0*/  ISETP.NE.AND P0, PT, R9, 0x1, PT ;  /* 0x000000010900780c */ /* 0x000fe40003f05270 */
[----:B------:R-:W-:-:S11]  /*13e0*/  LOP3.LUT R3, RZ, R89, RZ, 0x33, !PT ;  /* 0x00000059ff037212 */ /* 0x000fd600078e33ff */
[----:B------:R-:W1:Y:S02]  /*13f0*/  @P0 LDC.64 R4, c[0x0][0x9e8] ;  /* 0x00027a00ff040b82 */ /* 0x000e640000000a00 */
[----:B-1----:R-:W-:-:S05]  /*1400*/  @P0 IMAD.HI.U32 R0, R3, R4, RZ ;  /* 0x0000000403000227 */ /* 0x002fca00078e00ff */
[----:B------:R-:W-:-:S04]  /*1410*/  @P0 SHF.R.U32.HI R3, RZ, R5, R0 ;  /* 0x00000005ff030219 */ /* 0x000fc80000011600 */
[----:B------:R-:W-:Y:S01]  /*1420*/  LOP3.LUT R0, RZ, R3, RZ, 0x33, !PT ;  /* 0x00000003ff007212 */ /* 0x000fe200078e33ff */
[----:B------:R-:W-:Y:S06]  /*1430*/  BRA `(.L_x_647) ;  /* 0x0000000000147947 */ /* 0x000fec0003800000 */
.L_x_646:
[----:B------:R-:W-:Y:S01]  /*1440*/  ISETP.NE.AND P0, PT, R9, 0x1, PT ;  /* 0x000000010900780c */ /* 0x000fe20003f05270 */
[----:B------:R-:W-:-:S12]  /*1450*/  IMAD.MOV.U32 R0, RZ, RZ, R89 ;  /* 0x000000ffff007224 */ /* 0x000fd800078e0059 */
[----:B------:R-:W1:Y:S02]  /*1460*/  @P0 LDC.64 R2, c[0x0][0x9e8] ;  /* 0x00027a00ff020b82 */ /* 0x000e640000000a00 */
[----:B-1----:R-:W-:-:S05]  /*1470*/  @P0 IMAD.HI.U32 R2, R89, R2, RZ ;  /* 0x0000000259020227 */ /* 0x002fca00078e00ff */
[----:B------:R-:W-:-:S07]  /*1480*/  @P0 SHF.R.U32.HI R0, RZ, R3, R2 ;  /* 0x00000003ff000219 */ /* 0x000fce0000011602 */
.L_x_647:
[----:B------:R-:W-:-:S05]  /*1490*/  IMAD R0, R0, R9, RZ ;  /* 0x0000000900007224 */ /* 0x000fca00078e02ff */
[----:B------:R-:W-:-:S13]  /*14a0*/  R2UR UR5, R0 ;  /* 0x00000000000572ca */ /* 0x000fda00000e0000 */
[----:B------:R-:W-:-:S04]  /*14b0*/  UISETP.LT.AND UP0, UPT, UR4, UR5, UPT ;  /* 0x000000050400728c */ /* 0x000fc8000bf01270 */
[----:B------:R-:W-:-:S12]  /*14c0*/  USEL UR4, UR4, UR5, !UP0 ;  /* 0x0000000504047287 */ /* 0x000fd8000c000000 */
.L_x_645:
[----:B------:R-:W-:Y:S01]  /*14d0*/  USHF.R.S32.HI UR5, URZ, 0x1f, UR4 ;  /* 0x0000001f3f057899 */ /* 0x000fe20008011404 */
[----:B------:R-:W-:Y:S01]  /*14e0*/  PLOP3.LUT P0, PT, PT, PT, PT, 0x80, 0x0 ;  /* 0x000000000000781c */ /* 0x000fe20003f0f070 */
[----:B------:R-:W-:Y:S01]  /*14f0*/  IMAD.MOV.U32 R0, RZ, RZ, RZ ;  /* 0x000000ffff007224 */ /* 0x000fe200078e00ff */
[----:B------:R-:W-:Y:S01]  /*1500*/  CS2R R134, SRZ ;  /* 0x0000000000867805 */ /* 0x000fe2000001ff00 */
[----:B------:R-:W-:Y:S01]  /*1510*/  ULEA.HI UR5, UR5, UR4, URZ, 0x7 ;  /* 0x0000000405057291 */ /* 0x000fe2000f8f383f */
[----:B------:R-:W-:Y:S01]  /*1520*/  IMAD.MOV.U32 R2, RZ, RZ, RZ ;  /* 0x000000ffff027224 */ /* 0x000fe200078e00ff */
[----:B------:R-:W-:Y:S02]  /*1530*/  CS2R R6, SRZ ;  /* 0x0000000000067805 */ /* 0x000fe4000001ff00 */
[----:B------:R-:W-:Y:S01]  /*1540*/  CS2R R132, SRZ ;  /* 0x0000000000847805 */ /* 0x000fe2000001ff00 */
[----:B------:R-:W-:Y:S01]  /*1550*/  USHF.R.S32.HI UR5, URZ, 0x7, UR5 ;  /* 0x000000073f057899 */ /* 0x000fe20008011405 */
[----:B------:R-:W-:-:S02]  /*1560*/  CS2R R8, SRZ ;  /* 0x0000000000087805 */ /* 0x000fc4000001ff00 */
[----:B------:R-:W-:Y:S02]  /*1570*/  CS2R R126, SRZ ;  /* 0x00000000007e7805 */ /* 0x000fe4000001ff00 */
[----:B------:R-:W-:Y:S01]  /*1580*/  CS2R R10, SRZ ;  /* 0x00000000000a7805 */ /* 0x000fe2000001ff00 */
[----:B------:R-:W-:Y:S01]  /*1590*/  UISETP.LT.AND UP0, UPT, URZ, UR5, UPT ;  /* 0x000000053f00728c */ /* 0x000fe2000bf01270 */
[----:B------:R-:W-:Y:S02]  /*15a0*/  CS2R R124, SRZ ;  /* 0x00000000007c7805 */ /* 0x000fe4000001ff00 */
[----:B------:R-:W-:Y:S02]  /*15b0*/  CS2R R12, SRZ ;  /* 0x00000000000c7805 */ /* 0x000fe4000001ff00 */
[----:B------:R-:W-:Y:S01]  /*15c0*/  CS2R R118, SRZ ;  /* 0x0000000000767805 */ /* 0x000fe2000001ff00 */
[----:B------:R-:W-:Y:S01]  /*15d0*/  USEL UR40, URZ, UR5, !UP0 ;  /* 0x000000053f287287 */ /* 0x000fe2000c000000 */
[----:B------:R-:W-:-:S02]  /*15e0*/  CS2R R14, SRZ ;  /* 0x00000000000e7805 */ /* 0x000fc4000001ff00 */
[----:B------:R-:W-:Y:S02]  /*15f0*/  CS2R R116, SRZ ;  /* 0x0000000000747805 */ /* 0x000fe4000001ff00 */
[----:B------:R-:W-:Y:S02]  /*1600*/  CS2R R20, SRZ ;  /* 0x0000000000147805 */ /* 0x000fe4000001ff00 */
[----:B------:R-:W-:Y:S02]  /*1610*/  CS2R R110, SRZ ;  /* 0x00000000006e7805 */ /* 0x000fe4000001ff00 */
[----:B------:R-:W-:Y:S02]  /*1620*/  CS2R R24, SRZ ;  /* 0x0000000000187805 */ /* 0x000fe4000001ff00 */
[----:B------:R-:W-:Y:S02]  /*1630*/  ISETP.GT.AND P1, PT, R88, UR40, PT ;  /* 0x0000002858007c0c */ /* 0x000fe4000bf24270 */
        /* <DEDUP_REMOVED lines=10> */
[----:B------:R-:W-:Y:S06]  /*16e0*/  @!P1 BRA `(.L_x_648) ;  /* 0x000000d400809947 */ /* 0x000fec0003800000 */
[----:B------:R-:W1:Y:S02]  /*16f0*/  S2R R3, SR_TID.X ;  /* 0x0000000000037919 */ /* 0x000e640000002100 */
[----:B-1----:R-:W-:-:S05]  /*1700*/  VIADD R4, R3, 0xffffff80 ;  /* 0xffffff8003047836 */ /* 0x002fca0000000000 */
[----:B------:R-:W-:-:S04]  /*1710*/  SHF.R.S32.HI R3, RZ, 0x1f, R4 ;  /* 0x0000001fff037819 */ /* 0x000fc80000011404 */
[----:B------:R-:W-:-:S04]  /*1720*/  LEA.HI R3, R3, R4, RZ, 0x7 ;  /* 0x0000000403037211 */ /* 0x000fc800078f38ff */
[----:B------:R-:W-:-:S05]  /*1730*/  SHF.R.S32.HI R3, RZ, 0x7, R3 ;  /* 0x00000007ff037819 */ /* 0x000fca0000011403 */
[----:B------:R-:W1:Y:S02]  /*1740*/  SHFL.IDX PT, R0, R3, RZ, 0x1f ;  /* 0x00001fff03007589 */ /* 0x000e6400000e0000 */
[----:B-1----:R-:W-:-:S13]  /*1750*/  R2UR UR6, R0 ;  /* 0x00000000000672ca */ /* 0x002fda00000e0000 */
        /* <DEDUP_REMOVED lines=14> */
[----:B------:R1:W2:Y:S01]  /*1840*/  LDC.64 R2, c[0x4][R0] ;  /* 0x0100000000027b82 */ /* 0x0002a20000000a00 */
        /* <DEDUP_REMOVED lines=11> */
.L_x_649:
        /* <DEDUP_REMOVED lines=44> */
[----:B------:R-:W-:Y:S01]  /*1bc0*/  ULEA.HI UR4, UR38, UR38, URZ, 0x1 ;  /* 0x0000002626047291 */ /* 0x000fe2000f8f083f */
[----:B------:R-:W-:-:S03]  /*1bd0*/  IMAD.U32 R8, RZ, RZ, UR39 ;  /* 0x00000027ff087e24 */ /* 0x000fc6000f8e00ff */
[----:B------:R-:W-:Y:S02]  /*1be0*/  ULOP3.LUT UR4, UR4, 0xfffffffe, URZ, 0xc0, !UPT ;  /* 0xfffffffe04047892 */ /* 0x000fe4000f8ec03f */
[----:B------:R-:W-:Y:S02]  /*1bf0*/  ISETP.NE.AND P0, PT, R8, 0x3, PT ;  /* 0x000000030800780c */ /* 0x000fe40003f05270 */
[----:B------:R-:W-:-:S06]  /*1c00*/  UIADD3 UR4, UR38, -UR4, URZ ;  /* 0x8000000426047290 */ /* 0x000fcc000fffe03f */
[----:B------:R-:W-:Y:S01]  /*1c10*/  IMAD.U32 R6, RZ, RZ, UR4 ;  /* 0x00000004ff067e24 */ /* 0x000fe2000f8e00ff */
[----:B------:R-:W-:-:S04]  /*1c20*/  ULDC UR4, c[0x0][0x9d8] ;  /* 0x0002760000047ab9 */ /* 0x000fc80000000800 */
[----:B------:R-:W-:-:S04]  /*1c30*/  SHF.L.U32 R6, R6, 0x1f, RZ ;  /* 0x0000001f06067819 */ /* 0x000fc800000006ff */
[----:B------:R-:W1:Y:S01]  /*1c40*/  SYNCS.PHASECHK.TRANS64.TRYWAIT P1, [UR47+0x19c00], R6 ;  /* 0x019c0006ff0075a7 */ /* 0x000e62000802016f */
[----:B--2---:R-:W-:-:S04]  /*1c50*/  FMUL.FTZ R0, R7, R0 ;  /* 0x0000000007007220 */ /* 0x004fc80000410000 */
[----:B------:R-:W-:Y:S01]  /*1c60*/  FMUL.FTZ R0, R0, UR4 ;  /* 0x0000000400007c20 */ /* 0x000fe20008410000 */
[----:B-1----:R-:W-:Y:S06]  /*1c70*/  @!P1 BRA `(.L_x_650) ;  /* 0x0000011800a09947 */ /* 0x002fec0003800000 */
.L_x_812:
[----:B------:R-:W-:Y:S05]  /*1c80*/  @!P0 BRA `(.L_x_651) ;  /* 0x0000000000048947 */ /* 0x000fea0003800000 */
[----:B------:R-:W-:Y:S01]  /*1c90*/  BPT.TRAP 0x1 ;  /* 0x000000040000795c */ /* 0x000fe20000300000 */
.L_x_651:
[----:B-1----:R-:W-:Y:S02]  /*1ca0*/  IMAD.U32 R3, RZ, RZ, UR36 ;  /* 0x00000024ff037e24 */ /* 0x002fe4000f8e00ff */
[----:B------:R-:W-:-:S03]  /*1cb0*/  IMAD.U32 R2, RZ, RZ, UR37 ;  /* 0x00000025ff027e24 */ /* 0x000fc6000f8e00ff */
[----:B------:R-:W-:Y:S02]  /*1cc0*/  LEA R3, R3, UR47, 0x3 ;  /* 0x0000002f03037c11 */ /* 0x000fe4000f8e18ff */
[----:B------:R-:W-:-:S04]  /*1cd0*/  SHF.L.U32 R2, R2, 0x1f, RZ ;  /* 0x0000001f02027819 */ /* 0x000fc800000006ff */
[----:B------:R1:W2:Y:S01]  /*1ce0*/  SYNCS.PHASECHK.TRANS64.TRYWAIT P2, [R3+URZ+0x19c30], R2 ;  /* 0x019c3002030075a7 */ /* 0x0002a2000804017f */
[----:B------:R-:W-:Y:S05]  /*1cf0*/  @!P0 BRA `(.L_x_652) ;  /* 0x0000000000048947 */ /* 0x000fea0003800000 */
[----:B------:R-:W-:Y:S01]  /*1d00*/  BPT.TRAP 0x1 ;  /* 0x000000040000795c */ /* 0x000fe20000300000 */
.L_x_652:
[----:B------:R-:W3:Y:S02]  /*1d10*/  S2R R4, SR_TID.X ;  /* 0x0000000000047919 */ /* 0x000ee40000002100 */
[----:B---3--:R-:W-:Y:S01]  /*1d20*/  LOP3.LUT P1, RZ, R4, 0x7f, RZ, 0xc0, !PT ;  /* 0x0000007f04ff7812 */ /* 0x008fe2000782c0ff */
[----:B--2---:R-:W-:-:S12]  /*1d30*/  @P2 BRA `(.L_x_653) ;  /* 0x0000000000082947 */ /* 0x004fd80003800000 */
[----:B------:R-:W2:Y:S02]  /*1d40*/  SYNCS.PHASECHK.TRANS64.TRYWAIT P2, [R3+URZ+0x19c30], R2 ;  /* 0x019c3002030075a7 */ /* 0x000ea4000804017f */
[----:B--2---:R-:W-:Y:S05]  /*1d50*/  @!P2 BRA `(.L_x_654) ;  /* 0x000001180080a947 */ /* 0x004fea0003800000 */
.L_x_653:
[----:B------:R-:W-:Y:S05]  /*1d60*/  WARPSYNC.ALL ;  /* 0x0000000000007948 */ /* 0x000fea0003800000 */
[----:B------:R-:W-:Y:S01]  /*1d70*/  UIADD3 UR4, UR47, 0x13800, URZ ;  /* 0x000138002f047890 */ /* 0x000fe2000fffe03f */
[----:B------:R-:W3:Y:S01]  /*1d80*/  LDL R99, [R1] ;  /* 0x0000000001637983 */ /* 0x000ee20000100800 */
[----:B------:R-:W-:Y:S01]  /*1d90*/  ULOP3.LUT UR12, UR51, 0x10000, URZ, 0xfc, !UPT ;  /* 0x00010000330c7892 */ /* 0x000fe2000f8efc3f */
[----:B------:R-:W-:Y:S01]  /*1da0*/  WARPGROUP.ARRIVE ;  /* 0x00000000000079c5 */ /* 0x000fe20000000000 */
[----:B------:R-:W-:Y:S01]  /*1db0*/  USHF.R.U32.HI UR4, URZ, 0x4, UR4 ;  /* 0x000000043f047899 */ /* 0x000fe20008011604 */
[----:B------:R-:W4:Y:S01]  /*1dc0*/  LDC R98, c[0x0][0x288] ;  /* 0x0000a200ff627b82 */ /* 0x000f220000000800 */
[----:B------:R-:W-:Y:S01]  /*1dd0*/  UMOV UR13, 0xc0000010 ;  /* 0xc0000010000d7882 */ /* 0x000fe20000000000 */
[----:B------:R-:W-:Y:S01]  /*1de0*/  UMOV UR15, 0xc0000010 ;  /* 0xc0000010000f7882 */ /* 0x000fe20000000000 */
[----:B------:R-:W-:Y:S01]  /*1df0*/  ULOP3.LUT UR4, UR4, 0x3fff, URZ, 0xc0, !UPT ;  /* 0x00003fff04047892 */ /* 0x000fe2000f8ec03f */
[----:B-12---:R-:W-:Y:S01]  /*1e00*/  @!P1 VIADD R3, R3, 0x19c40 ;  /* 0x00019c4003039836 */ /* 0x006fe20000000000 */
[----:B------:R-:W-:Y:S01]  /*1e10*/  UMOV UR5, 0xc0000010 ;  /* 0xc000001000057882 */ /* 0x000fe20000000000 */
[----:B------:R-:W-:Y:S01]  /*1e20*/  UMOV UR7, 0xc0000010 ;  /* 0xc000001000077882 */ /* 0x000fe20000000000 */
[----:B------:R-:W-:-:S02]  /*1e30*/  ULOP3.LUT UR16, UR4, 0x10000, URZ, 0xfc, !UPT ;  /* 0x0001000004107892 */ /* 0x000fc4000f8efc3f */
[----:B------:R-:W-:Y:S01]  /*1e40*/  UIADD3 UR4, UR12, 0x180, URZ ;  /* 0x000001800c047890 */ /* 0x000fe2000fffe03f */
[----:B------:R-:W-:Y:S01]  /*1e50*/  @!P1 PRMT R3, RZ, 0x654, R3 ;  /* 0x00000654ff039816 */ /* 0x000fe20000000003 */
[----:B------:R-:W-:Y:S02]  /*1e60*/  UIMAD UR14, UR36, 0x300, UR16 ;  /* 0x00000300240e78a4 */ /* 0x000fe4000f8e0210 */
[----:B------:R-:W-:Y:S02]  /*1e70*/  UIADD3 UR8, UR12, 0x300, URZ ;  /* 0x000003000c087890 */ /* 0x000fe4000fffe03f */
[----:B------:R-:W-:Y:S02]  /*1e80*/  UIADD3 UR6, UR14, 0x100, URZ ;  /* 0x000001000e067890 */ /* 0x000fe4000fffe03f */
[----:B------:R-:W-:Y:S01]  /*1e90*/  UIADD3 UR10, UR14, 0x200, URZ ;  /* 0x000002000e0a7890 */ /* 0x000fe2000fffe03f */
[----:B------:R-:W-:Y:S02]  /*1ea0*/  UMOV UR9, 0xc0000010 ;  /* 0xc000001000097882 */ /* 0x000fe40000000000 */
[----:B------:R-:W-:Y:S01]  /*1eb0*/  QGMMA.64x128x32.F32.E4M3.E4M3 R24, gdesc[UR12], RZ, !UPT, gsb0 ;  /* 0x01e000000c1879f3 */ /* 0x000fe2000c0008ff */
[----:B------:R-:W-:Y:S01]  /*1ec0*/  UMOV UR11, 0xc0000010 ;  /* 0xc0000010000b7882 */ /* 0x000fe20000000000 */
[----:B------:R-:W-:-:S02]  /*1ed0*/  ULDC UR17, c[0x0][0x9dc] ;  /* 0x0002770000117ab9 */ /* 0x000fc40000000800 */
[----:B------:R-:W-:Y:S01]  /*1ee0*/  ULOP3.LUT UR17, URZ, UR17, URZ, 0x33, !UPT ;  /* 0x000000113f117292 */ /* 0x000fe2000f8e333f */
[----:B------:R-:W-:Y:S02]  /*1ef0*/  WARPGROUP.DEPBAR.LE gsb0, 0x0 ;  /* 0x00008000000079c5 */ /* 0x000fe40000010000 */
[----:B------:R-:W-:-:S06]  /*1f00*/  WARPGROUP.ARRIVE ;  /* 0x00000000000079c5 */ /* 0x000fcc0000000000 */
[----:B------:R-:W-:Y:S01]  /*1f10*/  QGMMA.64x128x32.F32.E4M3.E4M3 R24, gdesc[UR4], R24, gsb0 ;  /* 0x01e00000041879f3 */ /* 0x000fe20008000818 */
[----:B------:R-:W-:Y:S02]  /*1f20*/  ULDC.64 UR6, c[0x0][0x9e0] ;  /* 0x0002780000067ab9 */ /* 0x000fe40000000a00 */
[----:B------:R-:W-:-:S06]  /*1f30*/  UISETP.GE.AND UP0, UPT, UR7, 0x1, UPT ;  /* 0x000000010700788c */ /* 0x000fcc000bf06270 */
[----:B------:R-:W-:Y:S01]  /*1f40*/  PLOP3.LUT P2, PT, PT, PT, UP0, 0x40, 0x0 ;  /* 0x000000000000781c */ /* 0x000fe20003f4e808 */
[----:B------:R-:W-:Y:S02]  /*1f50*/  WARPGROUP.DEPBAR.LE gsb0, 0x0 ;  /* 0x00008000000079c5 */ /* 0x000fe40000010000 */
[----:B------:R-:W-:-:S06]  /*1f60*/  WARPGROUP.ARRIVE ;  /* 0x00000000000079c5 */ /* 0x000fcc0000000000 */
[----:B------:R-:W-:Y:S01]  /*1f70*/  QGMMA.64x128x32.F32.E4M3.E4M3 R24, gdesc[UR8], R24, gsb0 ;  /* 0x01e00000081879f3 */ /* 0x000fe20008000818 */
[----:B------:R-:W-:Y:S02]  /*1f80*/  ULDC UR10, c[0x0][0x2e0] ;  /* 0x0000b800000a7ab9 */ /* 0x000fe40000000800 */
[----:B------:R-:W-:Y:S02]  /*1f90*/  WARPGROUP.DEPBAR.LE gsb0, 0x0 ;  /* 0x00008000000079c5 */ /* 0x000fe40000010000 */
[C---:B------:R-:W-:Y:S01]  /*1fa0*/  FMUL.FTZ R90, R0.reuse, R25 ;  /* 0x00000019005a7220 */ /* 0x040fe20000410000 */
[----:B------:R-:W-:Y:S02]  /*1fb0*/  IMAD.MOV.U32 R25, RZ, RZ, -0x80 ;  /* 0xffffff80ff197424 */ /* 0x000fe400078e00ff */
[C---:B------:R-:W-:Y:S01]  /*1fc0*/  FMUL.FTZ R5, R0.reuse, R27 ;  /* 0x0000001b00057220 */ /* 0x040fe20000410000 */
[C---:B------:R-:W-:Y:S01]  /*1fd0*/  FMUL.FTZ R8, R0.reuse, R35 ;  /* 0x0000002300087220 */ /* 0x040fe20000410000 */
[C---:B------:R-:W-:Y:S01]  /*1fe0*/  FMUL.FTZ R35, R0.reuse, R36 ;  /* 0x0000002400237220 */ /* 0x040fe20000410000 */
[C---:B------:R-:W-:Y:S01]  /*1ff0*/  FMUL.FTZ R27, R0.reuse, R51 ;  /* 0x00000033001b7220 */ /* 0x040fe20000410000 */
[C---:B------:R-:W-:Y:S01]  /*2000*/  FMUL.FTZ R36, R0.reuse, R37 ;  /* 0x0000002500247220 */ /* 0x040fe20000410000 */
[C---:B------:R-:W-:Y:S01]  /*2010*/  FMUL.FTZ R51, R0.reuse, R78 ;  /* 0x0000004e00337220 */ /* 0x040fe20000410000 */
[C---:B------:R-:W-:Y:S01]  /*2020*/  FMUL.FTZ R91, R0.reuse, R28 ;  /* 0x0000001c005b7220 */ /* 0x040fe20000410000 */
[----:B------:R-:W-:Y:S01]  /*2030*/  FMUL.FTZ R37, R0, R40 ;  /* 0x0000002800257220 */ /* 0x000fe20000410000 */
[----:B------:R-:W-:-:S02]  /*2040*/  IMAD R78, R88, R25, 0x80 ;  /* 0x00000080584e7424 */ /* 0x000fc400078e0219 */
        /* <DEDUP_REMOVED lines=28> */
[----:B------:R-:W-:-:S02]  /*2210*/  IMAD R57, R17, UR10, R78 ;  /* 0x0000000a11397c24 */ /* 0x000fc4000f8e024e */
        /* <DEDUP_REMOVED lines=27> */
[----:B------:R4:W-:Y:S01]  /*23d0*/  @!P1 SYNCS.ARRIVE.TRANS64.RED.A1T0 RZ, [R3+URZ], RZ ;  /* 0x000000ff03ff99a7 */ /* 0x0009e2000810043f */
[----:B------:R-:W1:Y:S01]  /*23e0*/  MUFU.TANH R4, R4 ;  /* 0x0000000400047308 */ /* 0x000e620000002400 */
[----:B------:R-:W-:Y:S01]  /*23f0*/  IMAD R79, R16, -0x2, R57 ;  /* 0xfffffffe104f7824 */ /* 0x000fe200078e0239 */
[----:B------:R-:W-:-:S02]  /*2400*/  LEA R75, R88, 0xffffff80, 0x7 ;  /* 0xffffff80584b7811 */ /* 0x000fc400078e38ff */
[----:B----4-:R-:W-:-:S04]  /*2410*/  IADD3 R3, R57, 0x1, -R98 ;  /* 0x0000000139037810 */ /* 0x010fc80007ffe862 */
[----:B------:R-:W2:Y:S01]  /*2420*/  MUFU.TANH R90, R90 ;  /* 0x0000005a005a7308 */ /* 0x000ea20000002400 */
[----:B------:R-:W-:Y:S02]  /*2430*/  IMAD R58, R16, -0x2, R3 ;  /* 0xfffffffe103a7824 */ /* 0x000fe400078e0203 */
[----:B---3--:R-:W-:-:S05]  /*2440*/  VIADD R3, R99, UR42 ;  /* 0x0000002a63037c36 */ /* 0x008fca0008000000 */
[----:B------:R-:W3:Y:S01]  /*2450*/  MUFU.TANH R2, R2 ;  /* 0x0000000200027308 */ /* 0x000ee20000002400 */
[C---:B------:R-:W-:Y:S02]  /*2460*/  VIADD R82, R58.reuse, UR6 ;  /* 0x000000063a527c36 */ /* 0x040fe40008000000 */
[----:B------:R-:W-:-:S03]  /*2470*/  VIADD R83, R58, UR17 ;  /* 0x000000113a537c36 */ /* 0x000fc60008000000 */
[----:B------:R-:W-:Y:S01]  /*2480*/  VIADDMNMX R73, R3, R82, R79, PT ;  /* 0x0000005203497246 */ /* 0x000fe2000380014f */
[----:B------:R-:W-:Y:S01]  /*2490*/  IMAD.IADD R74, R83, 0x1, R3 ;  /* 0x00000001534a7824 */ /* 0x000fe200078e0203 */
[----:B------:R-:W4:Y:S08]  /*24a0*/  MUFU.TANH R5, R5 ;  /* 0x0000000500057308 */ /* 0x000f300000002400 */
[----:B------:R-:W1:Y:S08]  /*24b0*/  MUFU.TANH R91, R91 ;  /* 0x0000005b005b7308 */ /* 0x000e700000002400 */
        /* <DEDUP_REMOVED lines=58> */
[----:B------:R-:W1:Y:S01]  /*2860*/  MUFU.TANH R26, R26 ;  /* 0x0000001a001a7308 */ /* 0x000e620000002400 */
[----:B--234-:R-:W-:Y:S05]  /*2870*/  @P2 BRA `(.L_x_655) ;  /* 0x00000000005c2947 */ /* 0x01cfea0003800000 */
[----:B------:R-:W-:Y:S01]  /*2880*/  IMAD R57, R17, UR10, R3 ;  /* 0x0000000a11397c24 */ /* 0x000fe2000f8e0203 */
[----:B------:R-:W-:Y:S03]  /*2890*/  BSSY B0, `(.L_x_656) ;  /* 0x0000011000007945 */ /* 0x000fe60003800000 */
[----:B------:R-:W-:-:S05]  /*28a0*/  IMAD.IADD R57, R57, 0x1, -R98 ;  /* 0x0000000139397824 */ /* 0x000fca00078e0a62 */
[----:B------:R-:W-:-:S13]  /*28b0*/  ISETP.GT.AND P2, PT, R57, -0x1, PT ;  /* 0xffffffff3900780c */ /* 0x000fda0003f44270 */
[----:B------:R-:W-:Y:S05]  /*28c0*/  @P2 BRA `(.L_x_657) ;  /* 0x0000000000202947 */ /* 0x000fea0003800000 */
[----:B------:R-:W-:Y:S01]  /*28d0*/  UISETP.NE.AND UP1, UPT, UR7, 0x1, UPT ;  /* 0x000000010700788c */ /* 0x000fe2000bf25270 */
[----:B------:R-:W-:-:S05]  /*28e0*/  LOP3.LUT R57, RZ, R57, RZ, 0x33, !PT ;  /* 0x00000039ff397212 */ /* 0x000fca00078e33ff */
[----:B------:R-:W-:-:S05]  /*28f0*/  PLOP3.LUT P2, PT, PT, PT, UP1, 0x80, 0x0 ;  /* 0x000000000000781c */ /* 0x000fca0003f4f018 */
[----:B------:R-:W-:-:S08]  /*2900*/  @UP1 ULDC.64 UR14, c[0x0][0x9e8] ;  /* 0x00027a00000e1ab9 */ /* 0x000fd00000000a00 */
[----:B------:R-:W-:-:S05]  /*2910*/  @P2 IMAD.HI.U32 R58, R57, UR14, RZ ;  /* 0x0000000e393a2c27 */ /* 0x000fca000f8e00ff */
[----:B------:R-:W-:-:S04]  /*2920*/  @P2 SHF.R.U32.HI R57, RZ, UR15, R58 ;  /* 0x0000000fff392c19 */ /* 0x000fc8000801163a */
[----:B------:R-:W-:Y:S01]  /*2930*/  LOP3.LUT R57, RZ, R57, RZ, 0x33, !PT ;  /* 0x00000039ff397212 */ /* 0x000fe200078e33ff */
[----:B------:R-:W-:Y:S06]  /*2940*/  BRA `(.L_x_658) ;  /* 0x0000000000147947 */ /* 0x000fec0003800000 */
.L_x_657:
[----:B------:R-:W-:-:S06]  /*2950*/  UISETP.NE.AND UP1, UPT, UR7, 0x1, UPT ;  /* 0x000000010700788c */ /* 0x000fcc000bf25270 */
[----:B------:R-:W-:-:S05]  /*2960*/  PLOP3.LUT P2, PT, PT, PT, UP1, 0x80, 0x0 ;  /* 0x000000000000781c */ /* 0x000fca0003f4f018 */
[----:B------:R-:W-:-:S08]  /*2970*/  @UP1 ULDC.64 UR14, c[0x0][0x9e8] ;  /* 0x00027a00000e1ab9 */ /* 0x000fd00000000a00 */
[----:B------:R-:W-:-:S05]  /*2980*/  @P2 IMAD.HI.U32 R58, R57, UR14, RZ ;  /* 0x0000000e393a2c27 */ /* 0x000fca000f8e00ff */
[----:B------:R-:W-:-:S07]  /*2990*/  @P2 SHF.R.U32.HI R57, RZ, UR15, R58 ;  /* 0x0000000fff392c19 */ /* 0x000fce000801163a */
.L_x_658:
[----:B------:R-:W-:Y:S05]  /*29a0*/  BSYNC B0 ;  /* 0x0000000000007941 */ /* 0x000fea0003800000 */
.L_x_656:
[----:B------:R-:W-:-:S04]  /*29b0*/  IMAD R57, R57, UR7, -R75 ;  /* 0x0000000739397c24 */ /* 0x000fc8000f8e0a4b */
[----:B------:R-:W-:-:S05]  /*29c0*/  IMAD R57, R16, -0x2, R57 ;  /* 0xfffffffe10397824 */ /* 0x000fca00078e0239 */
[----:B------:R-:W-:Y:S02]  /*29d0*/  VIMNMX R74, R74, R57, !PT ;  /* 0x000000394a4a7248 */ /* 0x000fe40007fe0100 */
[----:B------:R-:W-:-:S07]  /*29e0*/  VIADDMNMX R73, R57, UR7, R73, PT ;  /* 0x0000000739497c46 */ /* 0x000fce000b800149 */
.L_x_655:
[C---:B------:R-:W-:Y:S02]  /*29f0*/  ISETP.GE.AND P4, PT, R78.reuse, 0x9, PT ;  /* 0x000000094e00780c */ /* 0x040fe40003f86270 */
[C---:B------:R-:W-:Y:S02]  /*2a00*/  ISETP.GE.AND P2, PT, R78.reuse, 0x2, PT ;  /* 0x000000024e00780c */ /* 0x040fe40003f46270 */
[----:B------:R-:W-:Y:S02]  /*2a10*/  ISETP.GE.AND P5, PT, R78, 0xa, PT ;  /* 0x0000000a4e00780c */ /* 0x000fe40003fa6270 */
[----:B------:R-:W-:Y:S02]  /*2a20*/  LOP3.LUT R18, R18, 0xfffffffd, RZ, 0xc0, !PT ;  /* 0xfffffffd12127812 */ /* 0x000fe400078ec0ff */
[----:B------:R-:W-:-:S04]  /*2a30*/  ISETP.GT.AND P3, PT, R74, 0x1, !P2 ;  /* 0x000000014a00780c */ /* 0x000fc80005764270 */
[----:B------:R-:W-:Y:S02]  /*2a40*/  ISETP.LT.OR P3, PT, R73, 0x2, P3 ;  /* 0x000000024900780c */ /* 0x000fe40001f61670 */
[----:B------:R-:W-:Y:S02]  /*2a50*/  @P4 LOP3.LUT R18, R18, 0x2, RZ, 0xfc, !PT ;  /* 0x0000000212124812 */ /* 0x000fe400078efcff */
[----:B------:R-:W-:Y:S02]  /*2a60*/  FSEL R90, R90, -INF , !P3 ;  /* 0xff8000005a5a7808 */ /* 0x000fe40005800000 */
[----:B------:R-:W-:Y:S02]  /*2a70*/  LOP3.LUT R18, R18, 0xfffffffb, RZ, 0xc0, !PT ;  /* 0xfffffffb12127812 */ /* 0x000fe400078ec0ff */
[----:B------:R-:W-:Y:S02]  /*2a80*/  ISETP.GT.AND P4, PT, R74, 0x8, !P4 ;  /* 0x000000084a00780c */ /* 0x000fe40006784270 */
[----:B------:R-:W-:-:S02]  /*2a90*/  @P5 LOP3.LUT R18, R18, 0x4, RZ, 0xfc, !PT ;  /* 0x0000000412125812 */ /* 0x000fc400078efcff */
[----:B------:R-:W-:Y:S02]  /*2aa0*/  ISETP.GT.AND P3, PT, R74, 0x9, !P5 ;  /* 0x000000094a00780c */ /* 0x000fe40006f64270 */
[C---:B------:R-:W-:Y:S02]  /*2ab0*/  ISETP.GE.AND P5, PT, R78.reuse, 0x11, PT ;  /* 0x000000114e00780c */ /* 0x040fe40003fa6270 */
[C---:B------:R-:W-:Y:S02]  /*2ac0*/  ISETP.LT.OR P4, PT, R73.reuse, 0x9, P4 ;  /* 0x000000094900780c */ /* 0x040fe40002781670 */
[----:B------:R-:W-:Y:S02]  /*2ad0*/  ISETP.LT.OR P3, PT, R73, 0xa, P3 ;  /* 0x0000000a4900780c */ /* 0x000fe40001f61670 */
[----:B-1----:R-:W-:Y:S02]  /*2ae0*/  FSEL R91, R91, -INF , !P4 ;  /* 0xff8000005b5b7808 */ /* 0x002fe40006000000 */
[----:B------:R-:W-:-:S02]  /*2af0*/  ISETP.GE.AND P4, PT, R78, 0x12, PT ;  /* 0x000000124e00780c */ /* 0x000fc40003f86270 */
[----:B------:R-:W-:Y:S02]  /*2b00*/  LOP3.LUT R18, R18, 0xfffffff7, RZ, 0xc0, !PT ;  /* 0xfffffff712127812 */ /* 0x000fe400078ec0ff */
[----:B------:R-:W-:Y:S02]  /*2b10*/  FSEL R92, R92, -INF , !P3 ;  /* 0xff8000005c5c7808 */ /* 0x000fe40005800000 */
[----:B------:R-:W-:Y:S02]  /*2b20*/  ISETP.GT.AND P3, PT, R74, 0x10, !P5 ;  /* 0x000000104a00780c */ /* 0x000fe40006f64270 */
[----:B------:R-:W-:Y:S02]  /*2b30*/  @P5 LOP3.LUT R18, R18, 0x8, RZ, 0xfc, !PT ;  /* 0x0000000812125812 */ /* 0x000fe400078efcff */
[----:B------:R-:W-:Y:S02]  /*2b40*/  ISETP.LT.OR P3, PT, R73, 0x11, P3 ;  /* 0x000000114900780c */ /* 0x000fe40001f61670 */
[----:B------:R-:W-:-:S02]  /*2b50*/  LOP3.LUT R18, R18, 0xfdffffff, RZ, 0xc0, !PT ;  /* 0xfdffffff12127812 */ /* 0x000fc400078ec0ff */
[----:B------:R-:W-:Y:S02]  /*2b60*/  FSEL R93, R93, -INF , !P3 ;  /* 0xff8000005d5d7808 */ /* 0x000fe40005800000 */
[----:B------:R-:W-:Y:S02]  /*2b70*/  @P4 LOP3.LUT R18, R18, 0x2000000, RZ, 0xfc, !PT ;  /* 0x0200000012124812 */ /* 0x000fe400078efcff */
[----:B------:R-:W-:Y:S02]  /*2b80*/  ISETP.GT.AND P3, PT, R74, 0x11, !P4 ;  /* 0x000000114a00780c */ /* 0x000fe40006764270 */
[----:B------:R-:W-:Y:S02]  /*2b90*/  ISETP.GE.AND P4, PT, R78, 0x19, PT ;  /* 0x000000194e00780c */ /* 0x000fe40003f86270 */
[----:B------:R-:W-:Y:S02]  /*2ba0*/  ISETP.LT.OR P3, PT, R73, 0x12, P3 ;  /* 0x000000124900780c */ /* 0x000fe40001f61670 */
[----:B------:R-:W-:-:S02]  /*2bb0*/  LOP3.LUT R18, R18, 0xfeffffff, RZ, 0xc0, !PT ;  /* 0xfeffffff12127812 */ /* 0x000fc400078ec0ff */
[----:B------:R-:W-:Y:S02]  /*2bc0*/  FSEL R94, R94, -INF , !P3 ;  /* 0xff8000005e5e7808 */ /* 0x000fe40005800000 */
[----:B------:R-:W-:-:S04]  /*2bd0*/  ISETP.GT.AND P3, PT, R74, 0x18, !P4 ;  /* 0x000000184a00780c */ /* 0x000fc80006764270 */
[----:B------:R-:W-:Y:S02]  /*2be0*/  ISETP.LT.OR P3, PT, R73, 0x19, P3 ;  /* 0x000000194900780c */ /* 0x000fe40001f61670 */
[----:B------:R-:W-:Y:S02]  /*2bf0*/  @P4 LOP3.LUT R18, R18, 0x1000000, RZ, 0xfc, !PT ;  /* 0x0100000012124812 */ /* 0x000fe400078efcff */
[----:B------:R-:W-:Y:S02]  /*2c00*/  ISETP.GE.AND P4, PT, R78, 0x1a, PT ;  /* 0x0000001a4e00780c */ /* 0x000fe40003f86270 */
[----:B------:R-:W-:Y:S02]  /*2c10*/  LOP3.LUT R18, R18, 0xff7fffff, RZ, 0xc0, !PT ;  /* 0xff7fffff12127812 */ /* 0x000fe400078ec0ff */
[----:B------:R-:W-:Y:S02]  /*2c20*/  FSEL R60, R35, -INF , !P3 ;  /* 0xff800000233c7808 */ /* 0x000fe40005800000 */
[----:B------:R-:W-:-:S04]  /*2c30*/  ISETP.GT.AND P3, PT, R74, 0x19, !P4 ;  /* 0x000000194a00780c */ /* 0x000fc80006764270 */
[----:B------:R-:W-:-:S03]  /*2c40*/  ISETP.LT.OR P3, PT, R73, 0x1a, P3 ;  /* 0x0000001a4900780c */ /* 0x000fc60001f61670 */
        /* <DEDUP_REMOVED lines=110> */
[----:B------:R-:W-:Y:S02]  /*3330*/  FSEL R52, R71, -INF , !P3 ;  /* 0xff80000047347808 */ /* 0x000fe40005800000 */
[----:B------:R-:W-:Y:S02]  /*3340*/  LOP3.LUT R18, R18, 0xffffffef, RZ, 0xc0, !PT ;  /* 0xffffffef12127812 */ /* 0x000fe400078ec0ff */
[----:B------:R-:W-:-:S04]  /*3350*/  ISETP.GT.AND P3, PT, R74, 0x68, !P4 ;  /* 0x000000684a00780c */ /* 0x000fc80006764270 */
[----:B------:R-:W-:-:S03]  /*3360*/  ISETP.LT.OR P3, PT, R73, 0x69, P3 ;  /* 0x000000694900780c */ /* 0x000fc60001f61670 */
[----:B------:R-:W-:Y:S02]  /*3370*/  @P4 LOP3.LUT R18, R18, 0x10, RZ, 0xfc, !PT ;  /* 0x0000001012124812 */ /* 0x000fe400078efcff */
[----:B------:R-:W-:Y:S02]  /*3380*/  ISETP.GE.AND P4, PT, R78, 0x6a, PT ;  /* 0x0000006a4e00780c */ /* 0x000fe40003f86270 */
[----:B------:R-:W-:Y:S02]  /*3390*/  FSEL R46, R76, -INF , !P3 ;  /* 0xff8000004c2e7808 */ /* 0x000fe40005800000 */
[----:B------:R-:W-:Y:S02]  /*33a0*/  ISETP.GT.AND P3, PT, R74, 0x69, !P4 ;  /* 0x000000694a00780c */ /* 0x000fe40006764270 */
[----:B------:R-:W-:Y:S02]  /*33b0*/  LOP3.LUT R18, R18, 0xfbffffff, RZ, 0xc0, !PT ;  /* 0xfbffffff12127812 */ /* 0x000fe400078ec0ff */
[----:B------:R-:W-:-:S04]  /*33c0*/  ISETP.LT.OR P3, PT, R73, 0x6a, P3 ;  /* 0x0000006a4900780c */ /* 0x000fc80001f61670 */
[----:B------:R-:W-:Y:S02]  /*33d0*/  FSEL R40, R77, -INF , !P3 ;  /* 0xff8000004d287808 */ /* 0x000fe40005800000 */
[----:B------:R-:W-:Y:S02]  /*33e0*/  ISETP.GE.AND P3, PT, R78, 0x71, PT ;  /* 0x000000714e00780c */ /* 0x000fe40003f66270 */
[----:B------:R-:W-:Y:S02]  /*33f0*/  @P4 LOP3.LUT R18, R18, 0x4000000, RZ, 0xfc, !PT ;  /* 0x0400000012124812 */ /* 0x000fe400078efcff */
[----:B------:R-:W-:Y:S02]  /*3400*/  ISETP.GT.AND P4, PT, R74, 0x70, !P3 ;  /* 0x000000704a00780c */ /* 0x000fe40005f84270 */
[----:B------:R-:W-:Y:S02]  /*3410*/  LOP3.LUT R18, R18, 0xfffffffe, RZ, 0xc0, !PT ;  /* 0xfffffffe12127812 */ /* 0x000fe400078ec0ff */
[----:B------:R-:W-:-:S04]  /*3420*/  ISETP.LT.OR P4, PT, R73, 0x71, P4 ;  /* 0x000000714900780c */ /* 0x000fc80002781670 */
[----:B------:R-:W-:Y:S02]  /*3430*/  FSEL R38, R80, -INF , !P4 ;  /* 0xff80000050267808 */ /* 0x000fe40006000000 */
[----:B------:R-:W-:-:S04]  /*3440*/  ISETP.GE.AND P4, PT, R78, 0x72, PT ;  /* 0x000000724e00780c */ /* 0x000fc80003f86270 */
[----:B------:R-:W-:-:S04]  /*3450*/  ISETP.GT.AND P5, PT, R74, 0x71, !P4 ;  /* 0x000000714a00780c */ /* 0x000fc800067a4270 */
[----:B------:R-:W-:-:S04]  /*3460*/  ISETP.LT.OR P5, PT, R73, 0x72, P5 ;  /* 0x000000724900780c */ /* 0x000fc80002fa1670 */
[----:B------:R-:W-:Y:S02]  /*3470*/  FSEL R36, R81, -INF , !P5 ;  /* 0xff80000051247808 */ /* 0x000fe40006800000 */
[----:B------:R-:W-:-:S04]  /*3480*/  ISETP.GE.AND P5, PT, R78, 0x79, PT ;  /* 0x000000794e00780c */ /* 0x000fc80003fa6270 */
[----:B------:R-:W-:-:S04]  /*3490*/  ISETP.GT.AND P6, PT, R74, 0x78, !P5 ;  /* 0x000000784a00780c */ /* 0x000fc80006fc4270 */
[----:B------:R-:W-:-:S04]  /*34a0*/  ISETP.LT.OR P6, PT, R73, 0x79, P6 ;  /* 0x000000794900780c */ /* 0x000fc800037c1670 */
[----:B------:R-:W-:Y:S02]  /*34b0*/  FSEL R35, R84, -INF , !P6 ;  /* 0xff80000054237808 */ /* 0x000fe40007000000 */
[----:B------:R-:W-:-:S13]  /*34c0*/  ISETP.GE.AND P6, PT, R78, 0x1, PT ;  /* 0x000000014e00780c */ /* 0x000fda0003fc6270 */
[----:B------:R-:W-:Y:S02]  /*34d0*/  @P6 LOP3.LUT R18, R18, 0x1, RZ, 0xfc, !PT ;  /* 0x0000000112126812 */ /* 0x000fe400078efcff */
[----:B------:R-:W-:Y:S02]  /*34e0*/  ISETP.GT.AND P6, PT, R74, RZ, !P6 ;  /* 0x000000ff4a00720c */ /* 0x000fe400077c4270 */
[----:B------:R-:W-:Y:S02]  /*34f0*/  LOP3.LUT R18, R18, 0xf7ffffff, RZ, 0xc0, !PT ;  /* 0xf7ffffff12127812 */ /* 0x000fe400078ec0ff */
[----:B------:R-:W-:-:S04]  /*3500*/  ISETP.LT.OR P6, PT, R73, 0x1, P6 ;  /* 0x000000014900780c */ /* 0x000fc800037c1670 */
[----:B------:R-:W-:Y:S01]  /*3510*/  FSEL R72, R4, -INF , !P6 ;  /* 0xff80000004487808 */ /* 0x000fe20007000000 */
[----:B------:R-:W-:Y:S01]  /*3520*/  VIADD R4, R3, 0x8 ;  /* 0x0000000803047836 */ /* 0x000fe20000000000 */
[----:B------:R-:W-:-:S04]  /*3530*/  ISETP.GE.AND P6, PT, R78, 0x7a, PT ;  /* 0x0000007a4e00780c */ /* 0x000fc80003fc6270 */
[----:B------:R-:W-:-:S09]  /*3540*/  VIADDMNMX R70, R4, R82, R79, PT ;  /* 0x0000005204467246 */ /* 0x000fd2000380014f */
[----:B------:R-:W-:Y:S02]  /*3550*/  @P6 LOP3.LUT R18, R18, 0x8000000, RZ, 0xfc, !PT ;  /* 0x0800000012126812 */ /* 0x000fe400078efcff */
[----:B------:R-:W-:-:S04]  /*3560*/  ISETP.GT.AND P6, PT, R74, 0x79, !P6 ;  /* 0x000000794a00780c */ /* 0x000fc800077c4270 */
[----:B------:R-:W-:Y:S01]  /*3570*/  ISETP.LT.OR P6, PT, R73, 0x7a, P6 ;  /* 0x0000007a4900780c */ /* 0x000fe200037c1670 */
[----:B------:R-:W-:-:S03]  /*3580*/  IMAD.IADD R73, R83, 0x1, R4 ;  /* 0x0000000153497824 */ /* 0x000fc600078e0204 */
[----:B------:R-:W-:Y:S02]  /*3590*/  FSEL R37, R85, -INF , !P6 ;  /* 0xff80000055257808 */ /* 0x000fe40007000000 */
[----:B------:R-:W-:-:S13]  /*35a0*/  PLOP3.LUT P6, PT, PT, PT, UP0, 0x40, 0x0 ;  /* 0x000000000000781c */ /* 0x000fda0003fce808 */
[----:B------:R-:W-:Y:S05]  /*35b0*/  @P6 BRA `(.L_x_659) ;  /* 0x0000000000646947 */ /* 0x000fea0003800000 */
        /* <DEDUP_REMOVED lines=9> */
[----:B------:R-:W-:Y:S01]  /*3650*/  @P6 IMAD.HI.U32 R44, R42, UR10, RZ ;  /* 0x0000000a2a2c6c27 */ /* 0x000fe2000f8e00ff */
[----:B------:R-:W-:-:S13]  /*3660*/  PLOP3.LUT P6, PT, PT, PT, UP1, 0x80, 0x0 ;  /* 0x000000000000781c */ /* 0x000fda0003fcf018 */
[----:B------:R-:W-:-:S04]  /*3670*/  @P6 SHF.R.U32.HI R42, RZ, UR11, R44 ;  /* 0x0000000bff2a6c19 */ /* 0x000fc8000801162c */
[----:B------:R-:W-:Y:S01]  /*3680*/  LOP3.LUT R42, RZ, R42, RZ, 0x33, !PT ;  /* 0x0000002aff2a7212 */ /* 0x000fe200078e33ff */
[----:B------:R-:W-:Y:S06]  /*3690*/  BRA `(.L_x_662) ;  /* 0x0000000000187947 */ /* 0x000fec0003800000 */
.L_x_661:
[----:B------:R-:W-:-:S06]  /*36a0*/  UISETP.NE.AND UP1, UPT, UR7, 0x1, UPT ;  /* 0x000000010700788c */ /* 0x000fcc000bf25270 */
[----:B------:R-:W-:-:S05]  /*36b0*/  PLOP3.LUT P6, PT, PT, PT, UP1, 0x80, 0x0 ;  /* 0x000000000000781c */ /* 0x000fca0003fcf018 */
[----:B------:R-:W-:-:S08]  /*36c0*/  @UP1 ULDC.64 UR10, c[0x0][0x9e8] ;  /* 0x00027a00000a1ab9 */ /* 0x000fd00000000a00 */
[----:B------:R-:W-:Y:S01]  /*36d0*/  @P6 IMAD.HI.U32 R44, R42, UR10, RZ ;  /* 0x0000000a2a2c6c27 */ /* 0x000fe2000f8e00ff */
[----:B------:R-:W-:-:S13]  /*36e0*/  PLOP3.LUT P6, PT, PT, PT, UP1, 0x80, 0x0 ;  /* 0x000000000000781c */ /* 0x000fda0003fcf018 */
[----:B------:R-:W-:-:S07]  /*36f0*/  @P6 SHF.R.U32.HI R42, RZ, UR11, R44 ;  /* 0x0000000bff2a6c19 */ /* 0x000fce000801162c */
.L_x_662:
[----:B------:R-:W-:Y:S05]  /*3700*/  BSYNC B0 ;  /* 0x0000000000007941 */ /* 0x000fea0003800000 */
.L_x_660:
[----:B------:R-:W-:-:S04]  /*3710*/  IMAD R71, R42, UR7, -R75 ;  /* 0x000000072a477c24 */ /* 0x000fc8000f8e0a4b */
[----:B------:R-:W-:-:S05]  /*3720*/  IMAD R71, R16, -0x2, R71 ;  /* 0xfffffffe10477824 */ /* 0x000fca00078e0247 */
[----:B------:R-:W-:Y:S02]  /*3730*/  VIMNMX R73, R73, R71, !PT ;  /* 0x0000004749497248 */ /* 0x000fe40007fe0100 */
[----:B------:R-:W-:-:S07]  /*3740*/  VIADDMNMX R70, R71, UR7, R70, PT ;  /* 0x0000000747467c46 */ /* 0x000fce000b800146 */
.L_x_659:
[C---:B------:R-:W-:Y:S01]  /*3750*/  ISETP.GT.AND P2, PT, R73.reuse, 0x1, !P2 ;  /* 0x000000014900780c */ /* 0x040fe20005744270 */
[----:B------:R-:W-:Y:S01]  /*3760*/  ULDC UR10, c[0x0][0x988] ;  /* 0x00026200000a7ab9 */ /* 0x000fe20000000800 */
[----:B------:R-:W-:Y:S01]  /*3770*/  LOP3.LUT P6, RZ, R18, 0x8, RZ, 0xc0, !PT ;  /* 0x0000000812ff7812 */ /* 0x000fe200078cc0ff */
[----:B------:R-:W-:Y:S01]  /*3780*/  IMAD.U32 R81, RZ, RZ, UR10 ;  /* 0x0000000aff517e24 */ /* 0x000fe2000f8e00ff */
[----:B------:R-:W-:Y:S02]  /*3790*/  ISETP.LT.OR P2, PT, R70, 0x2, P2 ;  /* 0x000000024600780c */ /* 0x000fe40001741670 */
[----:B------:R-:W-:Y:S02]  /*37a0*/  ISETP.GT.AND P3, PT, R73, 0x70, !P3 ;  /* 0x000000704900780c */ /* 0x000fe40005f64270 */
[----:B------:R-:W-:Y:S02]  /*37b0*/  FSEL R44, R5, -INF , !P2 ;  /* 0xff800000052c7808 */ /* 0x000fe40005000000 */
[----:B------:R-:W-:-:S02]  /*37c0*/  LOP3.LUT P2, RZ, R18, 0x2, RZ, 0xc0, !PT ;  /* 0x0000000212ff7812 */ /* 0x000fc4000784c0ff */
[C---:B------:R-:W-:Y:S02]  /*37d0*/  ISETP.GT.AND P4, PT, R73.reuse, 0x71, !P4 ;  /* 0x000000714900780c */ /* 0x040fe40006784270 */
[C---:B------:R-:W-:Y:S02]  /*37e0*/  ISETP.GT.AND P2, PT, R73.reuse, 0x8, !P2 ;  /* 0x000000084900780c */ /* 0x040fe40005744270 */
[C---:B------:R-:W-:Y:S02]  /*37f0*/  ISETP.LT.OR P3, PT, R70.reuse, 0x71, P3 ;  /* 0x000000714600780c */ /* 0x040fe40001f61670 */
[----:B------:R-:W-:Y:S02]  /*3800*/  ISETP.LT.OR P2, PT, R70, 0x9, P2 ;  /* 0x000000094600780c */ /* 0x000fe40001741670 */
[----:B------:R-:W-:Y:S02]  /*3810*/  ISETP.GT.AND P5, PT, R73, 0x78, !P5 ;  /* 0x000000784900780c */ /* 0x000fe40006fa4270 */
[----:B------:R-:W-:-:S02]  /*3820*/  FSEL R42, R7, -INF , !P2 ;  /* 0xff800000072a7808 */ /* 0x000fc40005000000 */
[----:B------:R-:W-:Y:S02]  /*3830*/  LOP3.LUT P2, RZ, R18, 0x4, RZ, 0xc0, !PT ;  /* 0x0000000412ff7812 */ /* 0x000fe4000784c0ff */
[C---:B------:R-:W-:Y:S02]  /*3840*/  ISETP.LT.OR P4, PT, R70.reuse, 0x72, P4 ;  /* 0x000000724600780c */ /* 0x040fe40002781670 */
[----:B------:R-:W-:Y:S02]  /*3850*/  ISETP.GT.AND P2, PT, R73, 0x9, !P2 ;  /* 0x000000094900780c */ /* 0x000fe40005744270 */
[----:B------:R-:W-:Y:S02]  /*3860*/  FSEL R21, R21, -INF , !P3 ;  /* 0xff80000015157808 */ /* 0x000fe40005800000 */
[C---:B------:R-:W-:Y:S02]  /*3870*/  ISETP.LT.OR P2, PT, R70.reuse, 0xa, P2 ;  /* 0x0000000a4600780c */ /* 0x040fe40001741670 */
[----:B------:R-:W-:-:S02]  /*3880*/  ISETP.LT.OR P5, PT, R70, 0x79, P5 ;  /* 0x000000794600780c */ /* 0x000fc40002fa1670 */
[----:B------:R-:W-:Y:S02]  /*3890*/  FSEL R6, R6, -INF , !P2 ;  /* 0xff80000006067808 */ /* 0x000fe40005000000 */
[----:B------:R-:W-:Y:S02]  /*38a0*/  ISETP.GT.AND P2, PT, R73, 0x10, !P6 ;  /* 0x000000104900780c */ /* 0x000fe40007744270 */
[----:B------:R-:W-:Y:S02]  /*38b0*/  LOP3.LUT P6, RZ, R18, 0x8000, RZ, 0xc0, !PT ;  /* 0x0000800012ff7812 */ /* 0x000fe400078cc0ff */
[----:B------:R-:W-:Y:S02]  /*38c0*/  ISETP.LT.OR P2, PT, R70, 0x11, P2 ;  /* 0x000000114600780c */ /* 0x000fe40001741670 */
[----:B------:R-:W-:Y:S02]  /*38d0*/  FSEL R24, R24, -INF , !P4 ;  /* 0xff80000018187808 */ /* 0x000fe40006000000 */
[----:B------:R-:W-:-:S02]  /*38e0*/  FSEL R9, R9, -INF , !P2 ;  /* 0xff80000009097808 */ /* 0x000fc40005000000 */
[----:B------:R-:W-:Y:S02]  /*38f0*/  LOP3.LUT P2, RZ, R18, 0x2000000, RZ, 0xc0, !PT ;  /* 0x0200000012ff7812 */ /* 0x000fe4000784c0ff */
[----:B------:R-:W-:Y:S02]  /*3900*/  FSEL R25, R25, -INF , !P5 ;  /* 0xff80000019197808 */ /* 0x000fe40006800000 */
[----:B------:R-:W-:Y:S02]  /*3910*/  ISETP.GT.AND P2, PT, R73, 0x11, !P2 ;  /* 0x000000114900780c */ /* 0x000fe40005744270 */
[----:B------:R-:W-:Y:S02]  /*3920*/  R2UR UR14, R89 ;  /* 0x00000000590e72ca */ /* 0x000fe400000e0000 */
[----:B------:R-:W-:-:S04]  /*3930*/  ISETP.LT.OR P2, PT, R70, 0x12, P2 ;  /* 0x000000124600780c */ /* 0x000fc80001741670 */
[----:B------:R-:W-:Y:S02]  /*3940*/  FSEL R5, R8, -INF , !P2 ;  /* 0xff80000008057808 */ /* 0x000fe40005000000 */
[----:B------:R-:W-:Y:S02]  /*3950*/  LOP3.LUT P2, RZ, R18, 0x1000000, RZ, 0xc0, !PT ;  /* 0x0100000012ff7812 */ /* 0x000fe4000784c0ff */
[----:B------:R-:W-:Y:S02]  /*3960*/  FMNMX.FTZ R8, R72, R90, !PT ;  /* 0x0000005a48087209 */ /* 0x000fe40007810000 */
[----:B------:R-:W-:Y:S01]  /*3970*/  ISETP.GT.AND P2, PT, R73, 0x18, !P2 ;  /* 0x000000184900780c */ /* 0x000fe20005744270 */
[----:B------:R-:W-:Y:S01]  /*3980*/  UIADD3 UR6, UR14, UR6, URZ ;  /* 0x000000060e067290 */ /* 0x000fe2000fffe03f */
[----:B------:R-:W-:Y:S02]  /*3990*/  FMNMX.FTZ R7, R91, R8, !PT ;  /* 0x000000085b077209 */ /* 0x000fe40007810000 */
[----:B------:R-:W-:-:S02]  /*39a0*/  ISETP.LT.OR P2, PT, R70, 0x19, P2 ;  /* 0x000000194600780c */ /* 0x000fc40001741670 */
[----:B------:R-:W-:Y:S02]  /*39b0*/  FMNMX.FTZ R8, R92, R7, !PT ;  /* 0x000000075c087209 */ /* 0x000fe40007810000 */
[----:B------:R-:W-:Y:S02]  /*39c0*/  FSEL R11, R11, -INF , !P2 ;  /* 0xff8000000b0b7808 */ /* 0x000fe40005000000 */
[----:B------:R-:W-:Y:S02]  /*39d0*/  LOP3.LUT P2, RZ, R18, 0x800000, RZ, 0xc0, !PT ;  /* 0x0080000012ff7812 */ /* 0x000fe4000784c0ff */
[----:B------:R-:W-:Y:S02]  /*39e0*/  FMNMX.FTZ R7, R93, R8, !PT ;  /* 0x000000085d077209 */ /* 0x000fe40007810000 */
[----:B------:R-:W-:Y:S02]  /*39f0*/  ISETP.GT.AND P2, PT, R73, 0x19, !P2 ;  /* 0x000000194900780c */ /* 0x000fe40005744270 */
[----:B------:R-:W-:-:S02]  /*3a00*/  FMNMX.FTZ R7, R94, R7, !PT ;  /* 0x000000075e077209 */ /* 0x000fc40007810000 */
[----:B------:R-:W-:Y:S02]  /*3a10*/  ISETP.LT.OR P2, PT, R70, 0x1a, P2 ;  /* 0x0000001a4600780c */ /* 0x000fe40001741670 */
[----:B------:R-:W-:Y:S02]  /*3a20*/  FMNMX.FTZ R8, R60, R7, !PT ;  /* 0x000000073c087209 */ /* 0x000fe40007810000 */
[----:B------:R-:W-:Y:S02]  /*3a30*/  FSEL R10, R10, -INF , !P2 ;  /* 0xff8000000a0a7808 */ /* 0x000fe40005000000 */
[----:B------:R-:W-:Y:S02]  /*3a40*/  LOP3.LUT P2, RZ, R18, 0x400000, RZ, 0xc0, !PT ;  /* 0x0040000012ff7812 */ /* 0x000fe4000784c0ff */
[----:B------:R-:W-:Y:S02]  /*3a50*/  FMNMX.FTZ R8, R63, R8, !PT ;  /* 0x000000083f087209 */ /* 0x000fe40007810000 */
[----:B------:R-:W-:-:S02]  /*3a60*/  ISETP.GT.AND P2, PT, R73, 0x20, !P2 ;  /* 0x000000204900780c */ /* 0x000fc40005744270 */
[----:B------:R-:W-:Y:S02]  /*3a70*/  FMNMX.FTZ R7, R67, R8, !PT ;  /* 0x0000000843077209 */ /* 0x000fe40007810000 */
[----:B------:R-:W-:Y:S02]  /*3a80*/  ISETP.LT.OR P2, PT, R70, 0x21, P2 ;  /* 0x000000214600780c */ /* 0x000fe40001741670 */
[----:B------:R-:W-:Y:S02]  /*3a90*/  FMNMX.FTZ R8, R66, R7, !PT ;  /* 0x0000000742087209 */ /* 0x000fe40007810000 */
[----:B------:R-:W-:Y:S02]  /*3aa0*/  FSEL R13, R13, -INF , !P2 ;  /* 0xff8000000d0d7808 */ /* 0x000fe40005000000 */
[----:B------:R-:W-:Y:S02]  /*3ab0*/  LOP3.LUT P2, RZ, R18, 0x200000, RZ, 0xc0, !PT ;  /* 0x0020000012ff7812 */ /* 0x000fe4000784c0ff */
[----:B------:R-:W-:-:S02]  /*3ac0*/  FMNMX.FTZ R7, R61, R8, !PT ;  /* 0x000000083d077209 */ /* 0x000fc40007810000 */
[----:B------:R-:W-:Y:S02]  /*3ad0*/  ISETP.GT.AND P2, PT, R73, 0x21, !P2 ;  /* 0x000000214900780c */ /* 0x000fe40005744270 */
[----:B------:R-:W-:Y:S02]  /*3ae0*/  FMNMX.FTZ R8, R68, R7, !PT ;  /* 0x0000000744087209 */ /* 0x000fe40007810000 */
[----:B------:R-:W-:Y:S02]  /*3af0*/  ISETP.LT.OR P2, PT, R70, 0x22, P2 ;  /* 0x000000224600780c */ /* 0x000fe40001741670 */
[----:B------:R-:W-:Y:S02]  /*3b00*/  FMNMX.FTZ R7, R65, R8, !PT ;  /* 0x0000000841077209 */ /* 0x000fe40007810000 */
[----:B------:R-:W-:Y:S02]  /*3b10*/  FSEL R12, R12, -INF , !P2 ;  /* 0xff8000000c0c7808 */ /* 0x000fe40005000000 */
[----:B------:R-:W-:-:S02]  /*3b20*/  LOP3.LUT P2, RZ, R18, 0x100000, RZ, 0xc0, !PT ;  /* 0x0010000012ff7812 */ /* 0x000fc4000784c0ff */
[----:B------:R-:W-:Y:S02]  /*3b30*/  FMNMX.FTZ R7, R64, R7, !PT ;  /* 0x0000000740077209 */ /* 0x000fe40007810000 */
[----:B------:R-:W-:Y:S02]  /*3b40*/  ISETP.GT.AND P2, PT, R73, 0x28, !P2 ;  /* 0x000000284900780c */ /* 0x000fe40005744270 */
[----:B------:R-:W-:Y:S02]  /*3b50*/  FMNMX.FTZ R8, R62, R7, !PT ;  /* 0x000000073e087209 */ /* 0x000fe40007810000 */
[----:B------:R-:W-:Y:S02]  /*3b60*/  ISETP.LT.OR P2, PT, R70, 0x29, P2 ;  /* 0x000000294600780c */ /* 0x000fe40001741670 */
[----:B------:R-:W-:Y:S02]  /*3b70*/  FMNMX.FTZ R8, R69, R8, !PT ;  /* 0x0000000845087209 */ /* 0x000fe40007810000 */
[----:B------:R-:W-:-:S02]  /*3b80*/  FSEL R15, R15, -INF , !P2 ;  /* 0xff8000000f0f7808 */ /* 0x000fc40005000000 */
[----:B------:R-:W-:Y:S02]  /*3b90*/  LOP3.LUT P2, RZ, R18, 0x80000, RZ, 0xc0, !PT ;  /* 0x0008000012ff7812 */ /* 0x000fe4000784c0ff */
[----:B------:R-:W-:Y:S02]  /*3ba0*/  FMNMX.FTZ R7, R59, R8, !PT ;  /* 0x000000083b077209 */ /* 0x000fe40007810000 */
[----:B------:R-:W-:Y:S02]  /*3bb0*/  ISETP.GT.AND P2, PT, R73, 0x29, !P2 ;  /* 0x000000294900780c */ /* 0x000fe40005744270 */
[----:B------:R-:W-:Y:S02]  /*3bc0*/  FMNMX.FTZ R7, R58, R7, !PT ;  /* 0x000000073a077209 */ /* 0x000fe40007810000 */
[----:B------:R-:W-:Y:S02]  /*3bd0*/  ISETP.LT.OR P2, PT, R70, 0x2a, P2 ;  /* 0x0000002a4600780c */ /* 0x000fe40001741670 */
[----:B------:R-:W-:-:S02]  /*3be0*/  FMNMX.FTZ R8, R54, R7, !PT ;  /* 0x0000000736087209 */ /* 0x000fc40007810000 */
[----:B------:R-:W-:Y:S02]  /*3bf0*/  FSEL R14, R14, -INF , !P2 ;  /* 0xff8000000e0e7808 */ /* 0x000fe40005000000 */
[----:B------:R-:W-:Y:S02]  /*3c00*/  LOP3.LUT P2, RZ, R18, 0x40000, RZ, 0xc0, !PT ;  /* 0x0004000012ff7812 */ /* 0x000fe4000784c0ff */
[----:B------:R-:W-:Y:S02]  /*3c10*/  FMNMX.FTZ R7, R57, R8, !PT ;  /* 0x0000000839077209 */ /* 0x000fe40007810000 */
[----:B------:R-:W-:Y:S02]  /*3c20*/  ISETP.GT.AND P2, PT, R73, 0x30, !P2 ;  /* 0x000000304900780c */ /* 0x000fe40005744270 */
        /* <DEDUP_REMOVED lines=28> */
[----:B------:R-:W-:Y:S01]  /*3df0*/  LOP3.LUT P6, RZ, R18, 0x10, RZ, 0xc0, !PT ;  /* 0x0000001012ff7812 */ /* 0x000fe200078cc0ff */
[----:B------:R-:W1:Y:S01]  /*3e00*/  SHFL.BFLY PT, R8, R7, 0x2, 0x1f ;  /* 0x0c401f0007087f89 */ /* 0x000e6200000e0000 */
[----:B------:R-:W-:Y:S02]  /*3e10*/  FSEL R32, R32, -INF , !P2 ;  /* 0xff80000020207808 */ /* 0x000fe40005000000 */
[----:B------:R-:W-:-:S04]  /*3e20*/  LOP3.LUT P2, RZ, R18, 0x2000, RZ, 0xc0, !PT ;  /* 0x0000200012ff7812 */ /* 0x000fc8000784c0ff */
[----:B------:R-:W-:-:S04]  /*3e30*/  ISETP.GT.AND P2, PT, R73, 0x41, !P2 ;  /* 0x000000414900780c */ /* 0x000fc80005744270 */
[----:B------:R-:W-:-:S04]  /*3e40*/  ISETP.LT.OR P2, PT, R70, 0x42, P2 ;  /* 0x000000424600780c */ /* 0x000fc80001741670 */
[----:B------:R-:W-:Y:S02]  /*3e50*/  FSEL R31, R31, -INF , !P2 ;  /* 0xff8000001f1f7808 */ /* 0x000fe40005000000 */
[----:B------:R-:W-:-:S04]  /*3e60*/  LOP3.LUT P2, RZ, R18, 0x1000, RZ, 0xc0, !PT ;  /* 0x0000100012ff7812 */ /* 0x000fc8000784c0ff */
[----:B------:R-:W-:Y:S02]  /*3e70*/  ISETP.GT.AND P2, PT, R73, 0x48, !P2 ;  /* 0x000000484900780c */ /* 0x000fe40005744270 */
[----:B-1----:R-:W-:Y:S02]  /*3e80*/  FMNMX.FTZ R71, R7, R8, !PT ;  /* 0x0000000807477209 */ /* 0x002fe40007810000 */
[----:B------:R-:W-:-:S03]  /*3e90*/  ISETP.LT.OR P2, PT, R70, 0x49, P2 ;  /* 0x000000494600780c */ /* 0x000fc60001741670 */
        /* <DEDUP_REMOVED lines=10> */
[----:B------:R-:W-:Y:S01]  /*3f40*/  FFMA.FTZ R81, R8, R81, -8 ;  /* 0xc100000008517423 */ /* 0x000fe20000010051 */
[----:B------:R-:W-:Y:S02]  /*3f50*/  FSEL R39, R39, -INF , !P2 ;  /* 0xff80000027277808 */ /* 0x000fe40005000000 */
[----:B------:R-:W-:-:S04]  /*3f60*/  LOP3.LUT P2, RZ, R18, 0x200, RZ, 0xc0, !PT ;  /* 0x0000020012ff7812 */ /* 0x000fc8000784c0ff */
[----:B------:R-:W-:-:S04]  /*3f70*/  ISETP.GT.AND P2, PT, R73, 0x51, !P2 ;  /* 0x000000514900780c */ /* 0x000fc80005744270 */
[----:B------:R-:W-:-:S04]  /*3f80*/  ISETP.LT.OR P2, PT, R70, 0x52, P2 ;  /* 0x000000524600780c */ /* 0x000fc80001741670 */
        /* <DEDUP_REMOVED lines=17> */
[----:B------:R-:W-:Y:S02]  /*40a0*/  ISETP.GT.AND P2, PT, R73, 0x68, !P6 ;  /* 0x000000684900780c */ /* 0x000fe40007744270 */
[----:B------:R-:W-:Y:S02]  /*40b0*/  LOP3.LUT P6, RZ, R18, 0x1, RZ, 0xc0, !PT ;  /* 0x0000000112ff7812 */ /* 0x000fe400078cc0ff */
[----:B------:R-:W-:-:S04]  /*40c0*/  ISETP.LT.OR P2, PT, R70, 0x69, P2 ;  /* 0x000000694600780c */ /* 0x000fc80001741670 */
[----:B------:R-:W-:Y:S02]  /*40d0*/  FSEL R51, R51, -INF , !P2 ;  /* 0xff80000033337808 */ /* 0x000fe40005000000 */
[----:B------:R-:W-:-:S04]  /*40e0*/  FSETP.NEU.FTZ.AND P2, PT, R8, -INF , PT ;  /* 0xff8000000800780b */ /* 0x000fc80003f5d000 */
[----:B------:R-:W-:Y:S02]  /*40f0*/  FSEL R81, R81, RZ, P2 ;  /* 0x000000ff51517208 */ /* 0x000fe40001000000 */
[----:B------:R-:W-:Y:S02]  /*4100*/  ISETP.GT.AND P2, PT, R73, RZ, !P6 ;  /* 0x000000ff4900720c */ /* 0x000fe40007744270 */
[----:B------:R-:W-:Y:S01]  /*4110*/  LOP3.LUT P6, RZ, R18, 0x8000000, RZ, 0xc0, !PT ;  /* 0x0800000012ff7812 */ /* 0x000fe200078cc0ff */
[----:B------:R-:W-:-:S01]  /*4120*/  FFMA.FTZ R83, R40, UR10, -R81 ;  /* 0x0000000a28537c23 */ /* 0x000fc20008010851 */
[----:B------:R-:W-:Y:S01]  /*4130*/  ISETP.LT.OR P2, PT, R70, 0x1, P2 ;  /* 0x000000014600780c */ /* 0x000fe20001741670 */
[----:B------:R-:W-:Y:S01]  /*4140*/  IMAD.U32 R40, RZ, RZ, UR10 ;  /* 0x0000000aff287e24 */ /* 0x000fe2000f8e00ff */
[----:B------:R-:W-:Y:S01]  /*4150*/  ISETP.GT.AND P6, PT, R73, 0x79, !P6 ;  /* 0x000000794900780c */ /* 0x000fe200077c4270 */
[----:B------:R-:W-:-:S01]  /*4160*/  FFMA.FTZ R71, R90, UR10, -R81 ;  /* 0x0000000a5a477c23 */ /* 0x000fc20008010851 */
[----:B------:R-:W-:Y:S01]  /*4170*/  FSEL R79, R2, -INF , !P2 ;  /* 0xff800000024f7808 */ /* 0x000fe20005000000 */
[----:B------:R-:W-:-:S01]  /*4180*/  FFMA.FTZ R2, R72, UR10, -R81 ;  /* 0x0000000a48027c23 */ /* 0x000fc20008010851 */
[----:B------:R-:W-:Y:S01]  /*4190*/  LOP3.LUT P2, RZ, R18, 0x4000000, RZ, 0xc0, !PT ;  /* 0x0400000012ff7812 */ /* 0x000fe2000784c0ff */
[----:B------:R-:W-:-:S01]  /*41a0*/  FFMA.FTZ R72, R91, UR10, -R81 ;  /* 0x0000000a5b487c23 */ /* 0x000fc20008010851 */
[----:B------:R-:W-:Y:S01]  /*41b0*/  FMNMX.FTZ R7, R79, R44, !PT ;  /* 0x0000002c4f077209 */ /* 0x000fe20007810000 */
[----:B------:R-:W-:Y:S01]  /*41c0*/  MUFU.EX2 R71, R71 ;  /* 0x0000004700477308 */ /* 0x000fe20000000800 */
[----:B------:R-:W-:Y:S01]  /*41d0*/  ISETP.GT.AND P2, PT, R73, 0x69, !P2 ;  /* 0x000000694900780c */ /* 0x000fe20005744270 */
[--C-:B------:R-:W-:Y:S01]  /*41e0*/  FFMA.FTZ R75, R92, UR10, -R81.reuse ;  /* 0x0000000a5c4b7c23 */ /* 0x100fe20008010851 */
[----:B------:R-:W-:Y:S01]  /*41f0*/  FMNMX.FTZ R7, R42, R7, !PT ;  /* 0x000000072a077209 */ /* 0x000fe20007810000 */
[--C-:B------:R-:W-:Y:S01]  /*4200*/  FFMA.FTZ R85, R36, UR10, -R81.reuse ;  /* 0x0000000a24557c23 */ /* 0x100fe20008010851 */
[----:B------:R-:W-:Y:S01]  /*4210*/  ISETP.LT.OR P2, PT, R70, 0x6a, P2 ;  /* 0x0000006a4600780c */ /* 0x000fe20001741670 */
[--C-:B------:R-:W-:Y:S01]  /*4220*/  FFMA.FTZ R74, R93, UR10, -R81.reuse ;  /* 0x0000000a5d4a7c23 */ /* 0x100fe20008010851 */
[----:B------:R-:W-:Y:S01]  /*4230*/  FMNMX.FTZ R76, R6, R7, !PT ;  /* 0x00000007064c7209 */ /* 0x000fe20007810000 */
[----:B------:R-:W1:Y:S01]  /*4240*/  MUFU.EX2 R2, R2 ;  /* 0x0000000200027308 */ /* 0x000e620000000800 */
[----:B------:R-:W-:Y:S01]  /*4250*/  FSEL R20, R20, -INF , !P2 ;  /* 0xff80000014147808 */ /* 0x000fe20005000000 */
[--C-:B------:R-:W-:Y:S01]  /*4260*/  FFMA.FTZ R36, R37, UR10, -R81.reuse ;  /* 0x0000000a25247c23 */ /* 0x100fe20008010851 */
[----:B------:R-:W-:Y:S01]  /*4270*/  FMNMX.FTZ R76, R9, R76, !PT ;  /* 0x0000004c094c7209 */ /* 0x000fe20007810000 */
[--C-:B------:R-:W-:Y:S01]  /*4280*/  FFMA.FTZ R77, R94, UR10, -R81.reuse ;  /* 0x0000000a5e4d7c23 */ /* 0x100fe20008010851 */
[----:B------:R-:W-:Y:S01]  /*4290*/  ISETP.LT.OR P6, PT, R70, 0x7a, P6 ;  /* 0x0000007a4600780c */ /* 0x000fe200037c1670 */
[--C-:B------:R-:W-:Y:S01]  /*42a0*/  FFMA.FTZ R60, R60, UR10, -R81.reuse ;  /* 0x0000000a3c3c7c23 */ /* 0x100fe20008010851 */
[----:B------:R-:W-:Y:S01]  /*42b0*/  FMNMX.FTZ R76, R5, R76, !PT ;  /* 0x0000004c054c7209 */ /* 0x000fe20007810000 */
[----:B------:R-:W-:Y:S01]  /*42c0*/  MUFU.EX2 R72, R72 ;  /* 0x0000004800487308 */ /* 0x000fe20000000800 */
[----:B------:R-:W-:Y:S01]  /*42d0*/  FSEL R26, R26, -INF , !P6 ;  /* 0xff8000001a1a7808 */ /* 0x000fe20007000000 */
[--C-:B------:R-:W-:Y:S01]  /*42e0*/  FFMA.FTZ R73, R56, UR10, -R81.reuse ;  /* 0x0000000a38497c23 */ /* 0x100fe20008010851 */
[----:B------:R-:W-:Y:S01]  /*42f0*/  FMNMX.FTZ R7, R11, R76, !PT ;  /* 0x0000004c0b077209 */ /* 0x000fe20007810000 */
[--C-:B------:R-:W-:Y:S01]  /*4300*/  FFMA.FTZ R56, R53, UR10, -R81.reuse ;  /* 0x0000000a35387c23 */ /* 0x100fe20008010851 */
[----:B------:R-:W-:-:S01]  /*4310*/  FFMA.FTZ R63, R63, UR10, -R81 ;  /* 0x0000000a3f3f7c23 */ /* 0x000fc20008010851 */
[--C-:B------:R-:W-:Y:S01]  /*4320*/  FFMA.FTZ R67, R67, UR10, -R81.reuse ;  /* 0x0000000a43437c23 */ /* 0x100fe20008010851 */
[----:B------:R-:W-:Y:S01]  /*4330*/  FMNMX.FTZ R76, R10, R7, !PT ;  /* 0x000000070a4c7209 */ /* 0x000fe20007810000 */
[----:B------:R-:W2:Y:S01]  /*4340*/  MUFU.EX2 R75, R75 ;  /* 0x0000004b004b7308 */ /* 0x000ea20000000800 */
        /* <DEDUP_REMOVED lines=25> */
[----:B------:R-:W-:Y:S01]  /*44e0*/  FFMA.FTZ R35, R35, UR10, -R81 ;  /* 0x0000000a23237c23 */ /* 0x000fe20008010851 */
[----:B------:R-:W-:Y:S01]  /*44f0*/  FMNMX.FTZ R76, R30, R7, !PT ;  /* 0x000000071e4c7209 */ /* 0x000fe20007810000 */
[----:B-1----:R-:W-:Y:S01]  /*4500*/  FADD.FTZ R81, R2, R71 ;  /* 0x0000004702517221 */ /* 0x002fe20000010000 */
[----:B------:R-:W-:Y:S01]  /*4510*/  MUFU.EX2 R60, R60 ;  /* 0x0000003c003c7308 */ /* 0x000fe20000000800 */
[----:B--2---:R-:W-:-:S02]  /*4520*/  F2FP.SATFINITE.E4M3.F32.PACK_AB_MERGE_C R148, R75, R72, RZ ;  /* 0x000000484b94723e */ /* 0x004fc400048070ff */
[----:B------:R-:W-:Y:S02]  /*4530*/  FMNMX.FTZ R7, R29, R76, !PT ;  /* 0x0000004c1d077209 */ /* 0x000fe40007810000 */
[----:B------:R-:W-:Y:S02]  /*4540*/  F2FP.SATFINITE.E4M3.F32.PACK_AB_MERGE_C R148, R71, R2, R148 ;  /* 0x000000024794723e */ /* 0x000fe40004807094 */
[----:B------:R-:W-:Y:S01]  /*4550*/  FMNMX.FTZ R76, R32, R7, !PT ;  /* 0x00000007204c7209 */ /* 0x000fe20007810000 */
[----:B------:R-:W1:Y:S03]  /*4560*/  MUFU.EX2 R63, R63 ;  /* 0x0000003f003f7308 */ /* 0x000e660000000800 */
[----:B------:R-:W-:-:S04]  /*4570*/  FMNMX.FTZ R76, R31, R76, !PT ;  /* 0x0000004c1f4c7209 */ /* 0x000fc80007810000 */
[----:B------:R-:W-:Y:S01]  /*4580*/  FMNMX.FTZ R7, R33, R76, !PT ;  /* 0x0000004c21077209 */ /* 0x000fe20007810000 */
[----:B------:R-:W-:Y:S03]  /*4590*/  MUFU.EX2 R67, R67 ;  /* 0x0000004300437308 */ /* 0x000fe60000000800 */
[----:B------:R-:W-:-:S04]  /*45a0*/  FMNMX.FTZ R76, R34, R7, !PT ;  /* 0x00000007224c7209 */ /* 0x000fc80007810000 */
[----:B------:R-:W-:Y:S01]  /*45b0*/  FMNMX.FTZ R76, R39, R76, !PT ;  /* 0x0000004c274c7209 */ /* 0x000fe20007810000 */
[----:B------:R-:W-:Y:S01]  /*45c0*/  MUFU.EX2 R66, R66 ;  /* 0x0000004200427308 */ /* 0x000fe20000000800 */
[----:B-1----:R-:W-:Y:S02]  /*45d0*/  F2FP.SATFINITE.E4M3.F32.PACK_AB_MERGE_C R150, R63, R60, RZ ;  /* 0x0000003c3f96723e */ /* 0x002fe400048070ff */
[----:B------:R-:W-:Y:S02]  /*45e0*/  FMNMX.FTZ R76, R41, R76, !PT ;  /* 0x0000004c294c7209 */ /* 0x000fe40007810000 */
[----:B------:R-:W-:Y:S02]  /*45f0*/  F2FP.SATFINITE.E4M3.F32.PACK_AB_MERGE_C R150, R77, R74, R150 ;  /* 0x0000004a4d96723e */ /* 0x000fe40004807096 */
[----:B------:R-:W-:Y:S01]  /*4600*/  FMNMX.FTZ R76, R43, R76, !PT ;  /* 0x0000004c2b4c7209 */ /* 0x000fe20007810000 */
[----:B------:R-:W-:Y:S03]  /*4610*/  MUFU.EX2 R61, R61 ;  /* 0x0000003d003d7308 */ /* 0x000fe60000000800 */
[----:B------:R-:W-:-:S04]  /*4620*/  FMNMX.FTZ R76, R45, R76, !PT ;  /* 0x0000004c2d4c7209 */ /* 0x000fc80007810000 */
        /* <DEDUP_REMOVED lines=11> */
[----:B------:R-:W-:-:S05]  /*46e0*/  FMNMX.FTZ R7, R26, R7, !PT ;  /* 0x000000071a077209 */ /* 0x000fca0007810000 */
[----:B------:R-:W1:Y:S01]  /*46f0*/  SHFL.BFLY PT, R70, R7, 0x2, 0x1f ;  /* 0x0c401f0007467f89 */ /* 0x000e6200000e0000 */
[----:B------:R-:W2:Y:S08]  /*4700*/  MUFU.EX2 R69, R69 ;  /* 0x0000004500457308 */ /* 0x000eb00000000800 */
[----:B------:R-:W-:Y:S08]  /*4710*/  MUFU.EX2 R59, R59 ;  /* 0x0000003b003b7308 */ /* 0x000ff00000000800 */
[----:B------:R-:W-:Y:S01]  /*4720*/  MUFU.EX2 R58, R58 ;  /* 0x0000003a003a7308 */ /* 0x000fe20000000800 */
[----:B-1----:R-:W-:-:S07]  /*4730*/  FMNMX.FTZ R70, R7, R70, !PT ;  /* 0x0000004607467209 */ /* 0x002fce0007810000 */
[----:B------:R-:W-:Y:S01]  /*4740*/  MUFU.EX2 R54, R54 ;  /* 0x0000003600367308 */ /* 0x000fe20000000800 */
[----:B------:R-:W1:Y:S07]  /*4750*/  SHFL.BFLY PT, R7, R70, 0x1, 0x1f ;  /* 0x0c201f0046077f89 */ /* 0x000e6e00000e0000 */
[----:B------:R-:W-:Y:S08]  /*4760*/  MUFU.EX2 R57, R57 ;  /* 0x0000003900397308 */ /* 0x000ff00000000800 */
[----:B------:R-:W-:Y:S08]  /*4770*/  MUFU.EX2 R55, R55 ;  /* 0x0000003700377308 */ /* 0x000ff00000000800 */
[----:B------:R-:W-:Y:S01]  /*4780*/  MUFU.EX2 R56, R56 ;  /* 0x0000003800387308 */ /* 0x000fe20000000800 */
[----:B-1----:R-:W-:-:S04]  /*4790*/  FMNMX.FTZ R7, R70, R7, !PT ;  /* 0x0000000746077209 */ /* 0x002fc80007810000 */
        /* <DEDUP_REMOVED lines=23> */
[----:B------:R-:W-:Y:S01]  /*4910*/  FADD.FTZ R32, R72, R81 ;  /* 0x0000005148207221 */ /* 0x000fe20000010000 */
[----:B------:R-:W-:-:S01]  /*4920*/  FFMA.FTZ R30, R29, UR10, -R40 ;  /* 0x0000000a1d1e7c23 */ /* 0x000fc20008010828 */
[--C-:B------:R-:W-:Y:S01]  /*4930*/  FFMA.FTZ R5, R5, UR10, -R40.reuse ;  /* 0x0000000a05057c23 */ /* 0x100fe20008010828 */
[----:B------:R-:W-:-:S01]  /*4940*/  FFMA.FTZ R29, R31, UR10, -R40 ;  /* 0x0000000a1f1d7c23 */ /* 0x000fc20008010828 */
[----:B------:R-:W-:Y:S01]  /*4950*/  FFMA.FTZ R31, R33, UR10, -R40 ;  /* 0x0000000a211f7c23 */ /* 0x000fe20008010828 */
[----:B------:R-:W-:-:S01]  /*4960*/  FADD.FTZ R33, R75, R32 ;  /* 0x000000204b217221 */ /* 0x000fc20000010000 */
[----:B------:R-:W3:Y:S01]  /*4970*/  MUFU.EX2 R42, R42 ;  /* 0x0000002a002a7308 */ /* 0x000ee20000000800 */
[----:B------:R-:W-:-:S01]  /*4980*/  FFMA.FTZ R32, R34, UR10, -R40 ;  /* 0x0000000a22207c23 */ /* 0x000fc20008010828 */
[----:B------:R-:W-:Y:S01]  /*4990*/  FFMA.FTZ R2, R47, UR10, -R40 ;  /* 0x0000000a2f027c23 */ /* 0x000fe20008010828 */
[----:B------:R-:W-:-:S01]  /*49a0*/  FADD.FTZ R34, R74, R33 ;  /* 0x000000214a227221 */ /* 0x000fc20000010000 */
[----:B--2---:R-:W-:Y:S01]  /*49b0*/  F2FP.SATFINITE.E4M3.F32.PACK_AB_MERGE_C R47, R69, R62, RZ ;  /* 0x0000003e452f723e */ /* 0x004fe200048070ff */
[----:B------:R-:W-:-:S01]  /*49c0*/  FFMA.FTZ R45, R45, UR10, -R40 ;  /* 0x0000000a2d2d7c23 */ /* 0x000fc20008010828 */
[----:B------:R-:W-:Y:S01]  /*49d0*/  FFMA.FTZ R43, R43, UR10, -R40 ;  /* 0x0000000a2b2b7c23 */ /* 0x000fe20008010828 */
[----:B------:R-:W-:-:S01]  /*49e0*/  FADD.FTZ R81, R77, R34 ;  /* 0x000000224d517221 */ /* 0x000fc20000010000 */
[----:B------:R-:W2:Y:S01]  /*49f0*/  MUFU.EX2 R79, R79 ;  /* 0x0000004f004f7308 */ /* 0x000ea20000000800 */
[----:B-1----:R-:W-:-:S01]  /*4a00*/  FADD.FTZ R33, R37, R44 ;  /* 0x0000002c25217221 */ /* 0x002fc20000010000 */
[----:B------:R-:W-:Y:S01]  /*4a10*/  FFMA.FTZ R49, R49, UR10, -R40 ;  /* 0x0000000a31317c23 */ /* 0x000fe20008010828 */
[----:B------:R-:W-:-:S01]  /*4a20*/  FADD.FTZ R70, R60, R81 ;  /* 0x000000513c467221 */ /* 0x000fc20000010000 */
[--C-:B------:R-:W-:Y:S01]  /*4a30*/  FFMA.FTZ R51, R51, UR10, -R40.reuse ;  /* 0x0000000a33337c23 */ /* 0x100fe20008010828 */
[----:B------:R-:W-:-:S01]  /*4a40*/  FFMA.FTZ R20, R20, UR10, -R40 ;  /* 0x0000000a14147c23 */ /* 0x000fc20008010828 */
[----:B------:R-:W-:Y:S01]  /*4a50*/  FFMA.FTZ R21, R21, UR10, -R40 ;  /* 0x0000000a15157c23 */ /* 0x000fe20008010828 */
[----:B------:R-:W-:-:S01]  /*4a60*/  FADD.FTZ R76, R63, R70 ;  /* 0x000000463f4c7221 */ /* 0x000fc20000010000 */
[----:B------:R-:W1:Y:S01]  /*4a70*/  MUFU.EX2 R6, R6 ;  /* 0x0000000600067308 */ /* 0x000e620000000800 */
[----:B---3--:R-:W-:-:S01]  /*4a80*/  FADD.FTZ R34, R42, R33 ;  /* 0x000000212a227221 */ /* 0x008fc20000010000 */
[--C-:B------:R-:W-:Y:S01]  /*4a90*/  FFMA.FTZ R33, R39, UR10, -R40.reuse ;  /* 0x0000000a27217c23 */ /* 0x100fe20008010828 */
[----:B------:R-:W-:-:S01]  /*4aa0*/  FFMA.FTZ R24, R24, UR10, -R40 ;  /* 0x0000000a18187c23 */ /* 0x000fc20008010828 */
[--C-:B------:R-:W-:Y:S01]  /*4ab0*/  FFMA.FTZ R25, R25, UR10, -R40.reuse ;  /* 0x0000000a19197c23 */ /* 0x100fe20008010828 */
[----:B------:R-:W-:-:S01]  /*4ac0*/  FFMA.FTZ R26, R26, UR10, -R40 ;  /* 0x0000000a1a1a7c23 */ /* 0x000fc20008010828 */
[----:B------:R-:W-:-:S02]  /*4ad0*/  F2FP.SATFINITE.E4M3.F32.PACK_AB_MERGE_C R146, R64, R65, R47 ;  /* 0x000000414092723e */ /* 0x000fc4000480702f */
[----:B------:R-:W3:Y:S01]  /*4ae0*/  MUFU.EX2 R5, R5 ;  /* 0x0000000500057308 */ /* 0x000ee20000000800 */
[----:B--2---:R-:W-:-:S01]  /*4af0*/  FADD.FTZ R39, R79, R34 ;  /* 0x000000224f277221 */ /* 0x004fc20000010000 */
[----:B------:R-:W-:Y:S01]  /*4b00*/  FFMA.FTZ R34, R41, UR10, -R40 ;  /* 0x0000000a29227c23 */ /* 0x000fe20008010828 */
[----:B------:R-:W-:-:S04]  /*4b10*/  F2FP.SATFINITE.E4M3.F32.PACK_AB_MERGE_C R42, R79, R42, RZ ;  /* 0x0000002a4f2a723e */ /* 0x000fc800048070ff */
[----:B------:R-:W-:Y:S01]  /*4b20*/  F2FP.SATFINITE.E4M3.F32.PACK_AB_MERGE_C R149, R44, R37, R42 ;  /* 0x000000252c95723e */ /* 0x000fe2000480702a */
[----:B------:R-:W2:Y:S01]  /*4b30*/  MUFU.EX2 R9, R9 ;  /* 0x0000000900097308 */ /* 0x000ea20000000800 */
[----:B-1----:R-:W-:-:S01]  /*4b40*/  FADD.FTZ R70, R6, R39 ;  /* 0x0000002706467221 */ /* 0x002fc20000010000 */
[----:B------:R-:W-:-:S04]  /*4b50*/  FADD.FTZ R39, R67, R76 ;  /* 0x0000004c43277221 */ /* 0x000fc80000010000 */
[----:B------:R-:W-:Y:S02]  /*4b60*/  FADD.FTZ R76, R66, R39 ;  /* 0x00000027424c7221 */ /* 0x000fe40000010000 */
[----:B------:R-:W1:Y:S01]  /*4b70*/  MUFU.EX2 R52, R52 ;  /* 0x0000003400347308 */ /* 0x000e620000000800 */
[----:B---3--:R-:W-:-:S01]  /*4b80*/  FADD.FTZ R70, R5, R70 ;  /* 0x0000004605467221 */ /* 0x008fc20000010000 */
[----:B------:R-:W-:Y:S01]  /*4b90*/  FADD.FTZ R41, R61, R76 ;  /* 0x0000004c3d297221 */ /* 0x000fe20000010000 */
[----:B------:R-:W-:-:S04]  /*4ba0*/  F2FP.SATFINITE.E4M3.F32.PACK_AB_MERGE_C R61, R68, R61, RZ ;  /* 0x0000003d443d723e */ /* 0x000fc800048070ff */
[----:B------:R-:W-:Y:S01]  /*4bb0*/  F2FP.SATFINITE.E4M3.F32.PACK_AB_MERGE_C R144, R66, R67, R61 ;  /* 0x000000434290723e */ /* 0x000fe2000480703d */
[----:B------:R-:W3:Y:S01]  /*4bc0*/  MUFU.EX2 R10, R10 ;  /* 0x0000000a000a7308 */ /* 0x000ee20000000800 */
[----:B--2---:R-:W-:-:S01]  /*4bd0*/  FADD.FTZ R39, R9, R70 ;  /* 0x0000004609277221 */ /* 0x004fc20000010000 */
[----:B------:R-:W-:-:S04]  /*4be0*/  FADD.FTZ R70, R68, R41 ;  /* 0x0000002944467221 */ /* 0x000fc80000010000 */
[----:B------:R-:W-:Y:S02]  /*4bf0*/  FADD.FTZ R41, R65, R70 ;  /* 0x0000004641297221 */ /* 0x000fe40000010000 */
[----:B------:R-:W2:Y:S01]  /*4c00*/  MUFU.EX2 R11, R11 ;  /* 0x0000000b000b7308 */ /* 0x000ea20000000800 */
[----:B-1----:R-:W-:-:S01]  /*4c10*/  FADD.FTZ R39, R52, R39 ;  /* 0x0000002734277221 */ /* 0x002fc20000010000 */
[----:B------:R-:W-:Y:S01]  /*4c20*/  FADD.FTZ R41, R64, R41 ;  /* 0x0000002940297221 */ /* 0x000fe20000010000 */
[----:B------:R-:W-:-:S03]  /*4c30*/  F2FP.SATFINITE.E4M3.F32.PACK_AB_MERGE_C R52, R52, R9, RZ ;  /* 0x000000093434723e */ /* 0x000fc600048070ff */
[----:B------:R-:W-:Y:S01]  /*4c40*/  FADD.FTZ R70, R62, R41 ;  /* 0x000000293e467221 */ /* 0x000fe20000010000 */
[----:B------:R-:W-:Y:S01]  /*4c50*/  F2FP.SATFINITE.E4M3.F32.PACK_AB_MERGE_C R151, R5, R6, R52 ;  /* 0x000000060597723e */ /* 0x000fe20004807034 */
[----:B------:R-:W1:Y:S01]  /*4c60*/  MUFU.EX2 R12, R12 ;  /* 0x0000000c000c7308 */ /* 0x000e620000000800 */
[----:B---3--:R-:W-:-:S01]  /*4c70*/  FADD.FTZ R60, R10, R39 ;  /* 0x000000270a3c7221 */ /* 0x008fc20000010000 */
[----:B------:R-:W-:-:S04]  /*4c80*/  FADD.FTZ R70, R69, R70 ;  /* 0x0000004645467221 */ /* 0x000fc80000010000 */
[----:B------:R-:W-:Y:S02]  /*4c90*/  FADD.FTZ R41, R59, R70 ;  /* 0x000000463b297221 */ /* 0x000fe40000010000 */
[----:B------:R-:W3:Y:S01]  /*4ca0*/  MUFU.EX2 R15, R15 ;  /* 0x0000000f000f7308 */ /* 0x000ee20000000800 */
[----:B--2---:R-:W-:-:S01]  /*4cb0*/  FADD.FTZ R39, R11, R60 ;  /* 0x0000003c0b277221 */ /* 0x004fc20000010000 */
[----:B------:R-:W-:-:S06]  /*4cc0*/  FADD.FTZ R41, R58, R41 ;  /* 0x000000293a297221 */ /* 0x000fcc0000010000 */
[----:B------:R-:W2:Y:S01]  /*4cd0*/  MUFU.EX2 R13, R13 ;  /* 0x0000000d000d7308 */ /* 0x000ea20000000800 */
[----:B-1----:R-:W-:-:S07]  /*4ce0*/  FADD.FTZ R68, R12, R39 ;  /* 0x000000270c447221 */ /* 0x002fce0000010000 */
[----:B------:R-:W1:Y:S01]  /*4cf0*/  MUFU.EX2 R14, R14 ;  /* 0x0000000e000e7308 */ /* 0x000e620000000800 */
[----:B---3--:R-:W-:-:S01]  /*4d00*/  FADD.FTZ R68, R15, R68 ;  /* 0x000000440f447221 */ /* 0x008fc20000010000 */
[----:B------:R-:W-:-:S04]  /*4d10*/  F2FP.SATFINITE.E4M3.F32.PACK_AB_MERGE_C R15, R15, R12, RZ ;  /* 0x0000000c0f0f723e */ /* 0x000fc800048070ff */
[----:B------:R-:W-:Y:S02]  /*4d20*/  F2FP.SATFINITE.E4M3.F32.PACK_AB_MERGE_C R145, R11, R10, R15 ;  /* 0x0000000a0b91723e */ /* 0x000fe4000480700f */
        /* <DEDUP_REMOVED lines=8> */
[----:B------:R-:W-:-:S04]  /*4db0*/  F2FP.SATFINITE.E4M3.F32.PACK_AB_MERGE_C R27, R30, R27, RZ ;  /* 0x0000001b1e1b723e */ /* 0x000fc800048070ff */
[----:B------:R-:W-:Y:S02]  /*4dc0*/  F2FP.SATFINITE.E4M3.F32.PACK_AB_MERGE_C R147, R14, R13, R27 ;  /* 0x0000000d0e93723e */ /* 0x000fe4000480701b */
[----:B------:R-:W2:Y:S08]  /*4dd0*/  MUFU.EX2 R31, R31 ;  /* 0x0000001f001f7308 */ /* 0x000eb00000000800 */
[----:B------:R4:W-:Y:S08]  /*4de0*/  MUFU.EX2 R60, R45 ;  /* 0x0000002d003c7308 */ /* 0x0009f00000000800 */
[----:B------:R-:W5:Y:S01]  /*4df0*/  MUFU.EX2 R32, R32 ;  /* 0x0000002000207308 */ /* 0x000f620000000800 */
[----:B----4-:R-:W-:Y:S01]  /*4e00*/  F2FP.SATFINITE.E4M3.F32.PACK_AB_MERGE_C R45, R57, R54, RZ ;  /* 0x00000036392d723e */ /* 0x010fe200048070ff */
[----:B------:R-:W-:Y:S01]  /*4e10*/  FADD.FTZ R54, R54, R41 ;  /* 0x0000002936367221 */ /* 0x000fe20000010000 */
[----:B------:R-:W-:-:S02]  /*4e20*/  F2FP.SATFINITE.E4M3.F32.PACK_AB_MERGE_C R41, R56, R55, RZ ;  /* 0x000000373829723e */ /* 0x000fc400048070ff */
[----:B------:R-:W-:Y:S01]  /*4e30*/  F2FP.SATFINITE.E4M3.F32.PACK_AB_MERGE_C R140, R58, R59, R45 ;  /* 0x0000003b3a8c723e */ /* 0x000fe2000480702d */
[----:B------:R-:W-:-:S01]  /*4e40*/  FADD.FTZ R57, R57, R54 ;  /* 0x0000003639397221 */ /* 0x000fc20000010000 */
[----:B-1----:R-:W-:Y:S01]  /*4e50*/  FADD.FTZ R54, R28, R39 ;  /* 0x000000271c367221 */ /* 0x002fe20000010000 */
[----:B------:R-:W1:Y:S01]  /*4e60*/  MUFU.EX2 R33, R33 ;  /* 0x0000002100217308 */ /* 0x000e620000000800 */
[----:B------:R-:W-:Y:S01]  /*4e70*/  F2FP.SATFINITE.E4M3.F32.PACK_AB_MERGE_C R142, R73, R50, R41 ;  /* 0x00000032498e723e */ /* 0x000fe20004807029 */
[----:B------:R-:W-:Y:S01]  /*4e80*/  FADD.FTZ R50, R50, R57 ;  /* 0x0000003932327221 */ /* 0x000fe20000010000 */
[----:B---3--:R-:W-:-:S03]  /*4e90*/  FADD.FTZ R54, R29, R54 ;  /* 0x000000361d367221 */ /* 0x008fc60000010000 */
[----:B------:R-:W-:Y:S01]  /*4ea0*/  FADD.FTZ R50, R73, R50 ;  /* 0x0000003249327221 */ /* 0x000fe20000010000 */
[----:B--2---:R-:W-:-:S01]  /*4eb0*/  FADD.FTZ R39, R31, R54 ;  /* 0x000000361f277221 */ /* 0x004fc20000010000 */
[----:B------:R-:W2:Y:S01]  /*4ec0*/  MUFU.EX2 R34, R34 ;  /* 0x0000002200227308 */ /* 0x000ea20000000800 */
[C---:B-----5:R-:W-:Y:S01]  /*4ed0*/  F2FP.SATFINITE.E4M3.F32.PACK_AB_MERGE_C R31, R32.reuse, R31, RZ ;  /* 0x0000001f201f723e */ /* 0x060fe200048070ff */
[----:B------:R-:W-:Y:S01]  /*4ee0*/  FADD.FTZ R55, R55, R50 ;  /* 0x0000003237377221 */ /* 0x000fe20000010000 */
[----:B------:R-:W-:-:S02]  /*4ef0*/  FADD.FTZ R40, R32, R39 ;  /* 0x0000002720287221 */ /* 0x000fc40000010000 */
[----:B------:R-:W-:Y:S01]  /*4f00*/  F2FP.SATFINITE.E4M3.F32.PACK_AB_MERGE_C R141, R29, R28, R31 ;  /* 0x0000001c1d8d723e */ /* 0x000fe2000480701f */
[----:B------:R-:W-:-:S02]  /*4f10*/  FADD.FTZ R55, R56, R55 ;  /* 0x0000003738377221 */ /* 0x000fc40000010000 */
[----:B------:R-:W3:Y:S01]  /*4f20*/  MUFU.EX2 R43, R43 ;  /* 0x0000002b002b7308 */ /* 0x000ee20000000800 */
[----:B-1----:R-:W-:-:S07]  /*4f30*/  FADD.FTZ R39, R33, R40 ;  /* 0x0000002821277221 */ /* 0x002fce0000010000 */
[----:B------:R-:W-:Y:S01]  /*4f40*/  MUFU.EX2 R46, R46 ;  /* 0x0000002e002e7308 */ /* 0x000fe20000000800 */
[----:B--2---:R-:W-:-:S07]  /*4f50*/  FADD.FTZ R12, R34, R39 ;  /* 0x00000027220c7221 */ /* 0x004fce0000010000 */
[----:B------:R-:W1:Y:S01]  /*4f60*/  MUFU.EX2 R83, R83 ;  /* 0x0000005300537308 */ /* 0x000e620000000800 */
[----:B---3--:R-:W-:-:S01]  /*4f70*/  FADD.FTZ R9, R43, R12 ;  /* 0x0000000c2b097221 */ /* 0x008fc20000010000 */
[----:B------:R-:W-:-:S03]  /*4f80*/  F2FP.SATFINITE.E4M3.F32.PACK_AB_MERGE_C R43, R60, R43, RZ ;  /* 0x0000002b3c2b723e */ /* 0x000fc600048070ff */
[----:B------:R-:W-:Y:S01]  /*4f90*/  FADD.FTZ R9, R60, R9 ;  /* 0x000000093c097221 */ /* 0x000fe20000010000 */
[----:B------:R-:W-:Y:S02]  /*4fa0*/  F2FP.SATFINITE.E4M3.F32.PACK_AB_MERGE_C R143, R34, R33, R43 ;  /* 0x00000021228f723e */ /* 0x000fe4000480702b */
[----:B------:R-:W-:Y:S08]  /*4fb0*/  MUFU.EX2 R48, R48 ;  /* 0x0000003000307308 */ /* 0x000ff00000000800 */
[----:B------:R-:W2:Y:S01]  /*4fc0*/  MUFU.EX2 R53, R53 ;  /* 0x0000003500357308 */ /* 0x000ea20000000800 */
[----:B-1----:R-:W-:-:S07]  /*4fd0*/  F2FP.SATFINITE.E4M3.F32.PACK_AB_MERGE_C R39, R83, R46, RZ ;  /* 0x0000002e5327723e */ /* 0x002fce00048070ff */
[----:B------:R-:W1:Y:S08]  /*4fe0*/  MUFU.EX2 R2, R2 ;  /* 0x0000000200027308 */ /* 0x000e700000000800 */
[----:B------:R-:W3:Y:S01]  /*4ff0*/  MUFU.EX2 R49, R49 ;  /* 0x0000003100317308 */ /* 0x000ee20000000800 */
[----:B--2---:R-:W-:Y:S01]  /*5000*/  F2FP.SATFINITE.E4M3.F32.PACK_AB_MERGE_C R136, R53, R48, R39 ;  /* 0x000000303588723e */ /* 0x004fe20004807027 */
[----:B------:R-:W-:-:S04]  /*5010*/  FADD.FTZ R48, R48, R55 ;  /* 0x0000003730307221 */ /* 0x000fc80000010000 */
[----:B------:R-:W-:Y:S02]  /*5020*/  FADD.FTZ R53, R53, R48 ;  /* 0x0000003035357221 */ /* 0x000fe40000010000 */
[----:B------:R-:W2:Y:S01]  /*5030*/  MUFU.EX2 R51, R51 ;  /* 0x0000003300337308 */ /* 0x000ea20000000800 */
[----:B-1----:R-:W-:-:S01]  /*5040*/  FADD.FTZ R12, R2, R9 ;  /* 0x00000009020c7221 */ /* 0x002fc20000010000 */
[----:B------:R-:W-:-:S04]  /*5050*/  FADD.FTZ R46, R46, R53 ;  /* 0x000000352e2e7221 */ /* 0x000fc80000010000 */
[----:B------:R-:W-:Y:S02]  /*5060*/  FADD.FTZ R83, R83, R46 ;  /* 0x0000002e53537221 */ /* 0x000fe40000010000 */
[----:B------:R-:W-:Y:S01]  /*5070*/  MUFU.EX2 R35, R35 ;  /* 0x0000002300237308 */ /* 0x000fe20000000800 */
[----:B---3--:R-:W-:-:S07]  /*5080*/  FADD.FTZ R12, R49, R12 ;  /* 0x0000000c310c7221 */ /* 0x008fce0000010000 */
[----:B------:R-:W1:Y:S01]  /*5090*/  MUFU.EX2 R36, R36 ;  /* 0x0000002400247308 */ /* 0x000e620000000800 */
[----:B--2---:R-:W-:-:S07]  /*50a0*/  FADD.FTZ R5, R51, R12 ;  /* 0x0000000c33057221 */ /* 0x004fce0000010000 */
[----:B------:R-:W2:Y:S08]  /*50b0*/  MUFU.EX2 R20, R20 ;  /* 0x0000001400147308 */ /* 0x000eb00000000800 */
[----:B------:R-:W-:Y:S01]  /*50c0*/  MUFU.EX2 R38, R38 ;  /* 0x0000002600267308 */ /* 0x000fe20000000800 */
[----:B-1----:R-:W-:-:S07]  /*50d0*/  F2FP.SATFINITE.E4M3.F32.PACK_AB_MERGE_C R6, R36, R35, RZ ;  /* 0x000000232406723e */ /* 0x002fce00048070ff */
[----:B------:R-:W1:Y:S01]  /*50e0*/  MUFU.EX2 R85, R85 ;  /* 0x0000005500557308 */ /* 0x000e620000000800 */
[C---:B--2---:R-:W-:Y:S01]  /*50f0*/  F2FP.SATFINITE.E4M3.F32.PACK_AB_MERGE_C R51, R20.reuse, R51, RZ ;  /* 0x000000331433723e */ /* 0x044fe200048070ff */
[----:B------:R-:W-:-:S03]  /*5100*/  FADD.FTZ R20, R20, R5 ;  /* 0x0000000514147221 */ /* 0x000fc60000010000 */
[----:B------:R-:W-:Y:S01]  /*5110*/  F2FP.SATFINITE.E4M3.F32.PACK_AB_MERGE_C R137, R49, R2, R51 ;  /* 0x000000023189723e */ /* 0x000fe20004807033 */
[----:B------:R-:W-:Y:S02]  /*5120*/  VIADD R2, R88, 0xfffffffe ;  /* 0xfffffffe58027836 */ /* 0x000fe40000000000 */
[----:B------:R-:W2:Y:S08]  /*5130*/  MUFU.EX2 R21, R21 ;  /* 0x0000001500157308 */ /* 0x000eb00000000800 */
[----:B------:R-:W3:Y:S01]  /*5140*/  MUFU.EX2 R24, R24 ;  /* 0x0000001800187308 */ /* 0x000ee20000000800 */
[----:B-1----:R-:W-:Y:S01]  /*5150*/  F2FP.SATFINITE.E4M3.F32.PACK_AB_MERGE_C R138, R85, R38, R6 ;  /* 0x00000026558a723e */ /* 0x002fe20004807006 */
[----:B------:R-:W-:-:S04]  /*5160*/  FADD.FTZ R38, R38, R83 ;  /* 0x0000005326267221 */ /* 0x000fc80000010000 */
[----:B------:R-:W-:Y:S02]  /*5170*/  FADD.FTZ R38, R85, R38 ;  /* 0x0000002655267221 */ /* 0x000fe40000010000 */
[----:B------:R-:W1:Y:S01]  /*5180*/  MUFU.EX2 R25, R25 ;  /* 0x0000001900197308 */ /* 0x000e620000000800 */
[----:B--2---:R-:W-:-:S01]  /*5190*/  FADD.FTZ R5, R21, R20 ;  /* 0x0000001415057221 */ /* 0x004fc20000010000 */
[----:B------:R-:W-:-:S06]  /*51a0*/  FADD.FTZ R35, R35, R38 ;  /* 0x0000002623237221 */ /* 0x000fcc0000010000 */
[----:B------:R-:W2:Y:S01]  /*51b0*/  MUFU.EX2 R26, R26 ;  /* 0x0000001a001a7308 */ /* 0x000ea20000000800 */
[----:B---3--:R-:W-:-:S04]  /*51c0*/  FADD.FTZ R6, R24, R5 ;  /* 0x0000000518067221 */ /* 0x008fc80000010000 */
[----:B-1----:R-:W-:Y:S01]  /*51d0*/  FADD.FTZ R5, R25, R6 ;  /* 0x0000000619057221 */ /* 0x002fe20000010000 */
[----:B------:R-:W-:-:S01]  /*51e0*/  FADD.FTZ R6, R36, R35 ;  /* 0x0000002324067221 */ /* 0x000fc20000010000 */
[C---:B--2---:R-:W-:Y:S02]  /*51f0*/  F2FP.SATFINITE.E4M3.F32.PACK_AB_MERGE_C R9, R26.reuse, R25, RZ ;  /* 0x000000191a09723e */ /* 0x044fe400048070ff */
[----:B------:R-:W-:-:S02]  /*5200*/  FADD.FTZ R5, R26, R5 ;  /* 0x000000051a057221 */ /* 0x000fc40000010000 */
[----:B------:R-:W-:Y:S01]  /*5210*/  F2FP.SATFINITE.E4M3.F32.PACK_AB_MERGE_C R139, R24, R21, R9 ;  /* 0x00000015188b723e */ /* 0x000fe20004807009 */
[----:B------:R-:W-:Y:S06]  /*5220*/  @P2 BRA `(.L_x_663) ;  /* 0x0000000000482947 */ /* 0x000fec0003800000 */
[C---:B------:R-:W-:Y:S01]  /*5230*/  ISETP.GT.AND P2, PT, R89.reuse, RZ, PT ;  /* 0x000000ff5900720c */ /* 0x040fe20003f44270 */
[----:B------:R-:W-:-:S05]  /*5240*/  VIADD R9, R89, 0xffffffff ;  /* 0xffffffff59097836 */ /* 0x000fca0000000000 */
[----:B------:R-:W-:-:S07]  /*5250*/  R2UR UR11, R9 ;  /* 0x00000000090b72ca */ /* 0x000fce00000e0000 */
[----:B------:R-:W-:Y:S08]  /*5260*/  @P2 BRA `(.L_x_664) ;  /* 0x00000000001c2947 */ /* 0x000ff00003800000 */
[----:B------:R-:W-:Y:S02]  /*5270*/  UISETP.NE.AND UP1, UPT, UR7, 0x1, UPT ;  /* 0x000000010700788c */ /* 0x000fe4000bf25270 */
[----:B------:R-:W-:-:S09]  /*5280*/  UIADD3 UR11, -UR14, URZ, URZ ;  /* 0x0000003f0e0b7290 */ /* 0x000fd2000fffe13f */
[----:B------:R-:W-:Y:S02]  /*5290*/  @UP1 ULDC.64 UR18, c[0x0][0x9e8] ;  /* 0x00027a0000121ab9 */ /* 0x000fe40000000a00 */
[----:B------:R-:W-:-:S04]  /*52a0*/  UIMAD.WIDE.U32 UR14, UR11, UR18, URZ ;  /* 0x000000120b0e72a5 */ /* 0x000fc8000f8e003f */
[----:B------:R-:W-:-:S04]  /*52b0*/  @UP1 USHF.R.U32.HI UR11, URZ, UR19, UR15 ;  /* 0x000000133f0b1299 */ /* 0x000fc8000801160f */
[----:B------:R-:W-:Y:S01]  /*52c0*/  ULOP3.LUT UR11, URZ, UR11, URZ, 0x33, !UPT ;  /* 0x0000000b3f0b7292 */ /* 0x000fe2000f8e333f */
[----:B------:R-:W-:Y:S11]  /*52d0*/  BRA `(.L_x_665) ;  /* 0x0000000000107947 */ /* 0x000ff60003800000 */
.L_x_664:
[----:B------:R-:W-:-:S11]  /*52e0*/  UISETP.NE.AND UP1, UPT, UR7, 0x1, UPT ;  /* 0x000000010700788c */ /* 0x000fd6000bf25270 */
[----:B------:R-:W-:Y:S02]  /*52f0*/  @UP1 ULDC.64 UR18, c[0x0][0x9e8] ;  /* 0x00027a0000121ab9 */ /* 0x000fe40000000a00 */
[----:B------:R-:W-:-:S04]  /*5300*/  UIMAD.WIDE.U32 UR14, UR11, UR18, URZ ;  /* 0x000000120b0e72a5 */ /* 0x000fc8000f8e003f */
[----:B------:R-:W-:-:S12]  /*5310*/  @UP1 USHF.R.U32.HI UR11, URZ, UR19, UR15 ;  /* 0x000000133f0b1299 */ /* 0x000fd8000801160f */
.L_x_665:
[----:B------:R-:W-:-:S04]  /*5320*/  UIMAD UR7, UR11, UR7, UR7 ;  /* 0x000000070b0772a4 */ /* 0x000fc8000f8e0207 */
[----:B------:R-:W-:-:S04]  /*5330*/  UISETP.LT.AND UP1, UPT, UR6, UR7, UPT ;  /* 0x000000070600728c */ /* 0x000fc8000bf21270 */
[----:B------:R-:W-:-:S12]  /*5340*/  USEL UR6, UR6, UR7, UP1 ;  /* 0x0000000706067287 */ /* 0x000fd80008800000 */
.L_x_663:
[----:B------:R-:W-:Y:S01]  /*5350*/  USHF.R.S32.HI UR7, URZ, 0x1f, UR6 ;  /* 0x0000001f3f077899 */ /* 0x000fe20008011406 */
[----:B------:R-:W-:Y:S02]  /*5360*/  CS2R R134, SRZ ;  /* 0x0000000000867805 */ /* 0x000fe4000001ff00 */
[----:B------:R-:W-:Y:S02]  /*5370*/  CS2R R132, SRZ ;  /* 0x0000000000847805 */ /* 0x000fe4000001ff00 */
[----:B------:R-:W-:Y:S01]  /*5380*/  CS2R R130, SRZ ;  /* 0x0000000000827805 */ /* 0x000fe2000001ff00 */
[----:B------:R-:W-:Y:S01]  /*5390*/  ULEA.HI UR7, UR7, UR6, URZ, 0x7 ;  /* 0x0000000607077291 */ /* 0x000fe2000f8f383f */
[----:B------:R-:W-:Y:S02]  /*53a0*/  CS2R R128, SRZ ;  /* 0x0000000000807805 */ /* 0x000fe4000001ff00 */
[----:B------:R-:W-:Y:S02]  /*53b0*/  CS2R R126, SRZ ;  /* 0x00000000007e7805 */ /* 0x000fe4000001ff00 */
[----:B------:R-:W-:Y:S01]  /*53c0*/  CS2R R124, SRZ ;  /* 0x00000000007c7805 */ /* 0x000fe2000001ff00 */
[----:B------:R-:W-:Y:S01]  /*53d0*/  USHF.R.S32.HI UR7, URZ, 0x7, UR7 ;  /* 0x000000073f077899 */ /* 0x000fe20008011407 */
[----:B------:R-:W-:-:S02]  /*53e0*/  CS2R R122, SRZ ;  /* 0x00000000007a7805 */ /* 0x000fc4000001ff00 */
[----:B------:R-:W-:Y:S02]  /*53f0*/  CS2R R120, SRZ ;  /* 0x0000000000787805 */ /* 0x000fe4000001ff00 */
[----:B------:R-:W-:Y:S01]  /*5400*/  CS2R R118, SRZ ;  /* 0x0000000000767805 */ /* 0x000fe2000001ff00 */
[----:B------:R-:W-:Y:S01]  /*5410*/  UISETP.LT.AND UP1, UPT, UR40, UR7, UPT ;  /* 0x000000072800728c */ /* 0x000fe2000bf21270 */
[----:B------:R-:W-:Y:S02]  /*5420*/  CS2R R116, SRZ ;  /* 0x0000000000747805 */ /* 0x000fe4000001ff00 */
[----:B------:R-:W-:Y:S02]  /*5430*/  CS2R R114, SRZ ;  /* 0x0000000000727805 */ /* 0x000fe4000001ff00 */
[----:B------:R-:W-:Y:S01]  /*5440*/  CS2R R112, SRZ ;  /* 0x0000000000707805 */ /* 0x000fe2000001ff00 */
[----:B------:R-:W-:Y:S01]  /*5450*/  USEL UR18, UR40, UR7, !UP1 ;  /* 0x0000000728127287 */ /* 0x000fe2000c800000 */
[----:B------:R-:W-:-:S02]  /*5460*/  CS2R R110, SRZ ;  /* 0x00000000006e7805 */ /* 0x000fc4000001ff00 */
[----:B------:R-:W-:Y:S02]  /*5470*/  CS2R R108, SRZ ;  /* 0x00000000006c7805 */ /* 0x000fe4000001ff00 */
[----:B------:R-:W-:Y:S02]  /*5480*/  CS2R R106, SRZ ;  /* 0x00000000006a7805 */ /* 0x000fe4000001ff00 */
[----:B------:R-:W-:Y:S02]  /*5490*/  CS2R R104, SRZ ;  /* 0x0000000000687805 */ /* 0x000fe4000001ff00 */
[----:B------:R-:W-:Y:S02]  /*54a0*/  CS2R R102, SRZ ;  /* 0x0000000000667805 */ /* 0x000fe4000001ff00 */
[----:B------:R-:W-:Y:S02]  /*54b0*/  ISETP.GE.AND P2, PT, R2, UR18, PT ;  /* 0x0000001202007c0c */ /* 0x000fe4000bf46270 */
[----:B------:R-:W-:-:S02]  /*54c0*/  CS2R R100, SRZ ;  /* 0x0000000000647805 */ /* 0x000fc4000001ff00 */
[----:B------:R-:W-:Y:S02]  /*54d0*/  CS2R R98, SRZ ;  /* 0x0000000000627805 */ /* 0x000fe4000001ff00 */
[----:B------:R-:W-:Y:S02]  /*54e0*/  CS2R R96, SRZ ;  /* 0x0000000000607805 */ /* 0x000fe4000001ff00 */
[----:B------:R-:W-:Y:S02]  /*54f0*/  CS2R R94, SRZ ;  /* 0x00000000005e7805 */ /* 0x000fe4000001ff00 */
[----:B------:R-:W-:Y:S02]  /*5500*/  CS2R R92, SRZ ;  /* 0x00000000005c7805 */ /* 0x000fe4000001ff00 */
[----:B------:R-:W-:Y:S02]  /*5510*/  CS2R R90, SRZ ;  /* 0x00000000005a7805 */ /* 0x000fe4000001ff00 */
[----:B------:R-:W-:Y:S01]  /*5520*/  CS2R R88, SRZ ;  /* 0x0000000000587805 */ /* 0x000fe2000001ff00 */
[----:B------:R-:W-:Y:S06]  /*5530*/  @!P2 BRA `(.L_x_666) ;  /* 0x000000340010a947 */ /* 0x000fec0003800000 */
[----:B------:R-:W-:Y:S01]  /*5540*/  IMAD.IADD R9, R156, 0x1, R3 ;  /* 0x000000019c097824 */ /* 0x000fe200078e0203 */
[----:B------:R-:W-:Y:S01]  /*5550*/  ULDC UR22, c[0x0][0x9e4] ;  /* 0x0002790000167ab9 */ /* 0x000fe20000000800 */
[----:B------:R-:W-:Y:S01]  /*5560*/  IMAD.MOV.U32 R135, RZ, RZ, RZ ;  /* 0x000000ffff877224 */ /* 0x000fe200078e00ff */
[----:B------:R-:W-:Y:S01]  /*5570*/  ULDC UR23, c[0x0][0x2e0] ;  /* 0x0000b80000177ab9 */ /* 0x000fe20000000800 */
[----:B------:R-:W-:Y:S01]  /*5580*/  ULDC UR24, c[0x0][0x288] ;  /* 0x0000a20000187ab9 */ /* 0x000fe20000000800 */
[----:B------:R-:W-:Y:S01]  /*5590*/  ULDC UR19, c[0x0][0x988] ;  /* 0x0002620000137ab9 */ /* 0x000fe20000000800 */
[----:B------:R-:W-:-:S05]  /*55a0*/  ULDC UR25, c[0x0][0x9e0] ;  /* 0x0002780000197ab9 */ /* 0x000fca0000000800 */
.L_x_684:
[----:B------:R-:W-:-:S04]  /*55b0*/  UIADD3 UR20, UR36, 0x1, URZ ;  /* 0x0000000124147890 */ /* 0x000fc8000fffe03f */
[----:B------:R-:W-:-:S04]  /*55c0*/  UISETP.NE.AND UP1, UPT, UR20, 0x2, UPT ;  /* 0x000000021400788c */ /* 0x000fc8000bf25270 */
[----:B------:R-:W-:Y:S02]  /*55d0*/  USEL UR21, URZ, 0x1, UP1 ;  /* 0x000000013f157887 */ /* 0x000fe40008800000 */
[----:B------:R-:W-:Y:S02]  /*55e0*/  USEL UR20, UR20, URZ, UP1 ;  /* 0x0000003f14147287 */ /* 0x000fe40008800000 */
[----:B------:R-:W-:Y:S01]  /*55f0*/  ULOP3.LUT UR21, UR37, UR21, URZ, 0x3c, !UPT ;  /* 0x0000001525157292 */ /* 0x000fe2000f8e3c3f */
[----:B------:R-:W-:Y:S11]  /*5600*/  @!P0 BRA `(.L_x_667) ;  /* 0x0000000000048947 */ /* 0x000ff60003800000 */
[----:B------:R-:W-:Y:S01]  /*5610*/  BPT.TRAP 0x1 ;  /* 0x000000040000795c */ /* 0x000fe20000300000 */
.L_x_667:
[----:B------:R-:W-:Y:S01]  /*5620*/  ULEA UR26, UR20, UR47, 0x3 ;  /* 0x0000002f141a7291 */ /* 0x000fe2000f8e183f */
[----:B------:R-:W-:-:S05]  /*5630*/  IMAD.U32 R10, RZ, RZ, UR21 ;  /* 0x00000015ff0a7e24 */ /* 0x000fca000f8e00ff */
[----:B------:R-:W-:-:S04]  /*5640*/  SHF.L.U32 R10, R10, 0x1f, RZ ;  /* 0x0000001f0a0a7819 */ /* 0x000fc800000006ff */
[----:B------:R1:W2:Y:S01]  /*5650*/  SYNCS.PHASECHK.TRANS64.TRYWAIT P2, [UR26+0x19c30], R10 ;  /* 0x019c300aff0075a7 */ /* 0x0002a2000804015a */
[----:B------:R-:W-:Y:S05]  /*5660*/  @!P0 BRA `(.L_x_668) ;  /* 0x0000000000048947 */ /* 0x000fea0003800000 */
[----:B------:R-:W-:Y:S01]  /*5670*/  BPT.TRAP 0x1 ;  /* 0x000000040000795c */ /* 0x000fe20000300000 */
.L_x_668:
[----:B--2---:R-:W-:Y:S05]  /*5680*/  @P2 BRA `(.L_x_669) ;  /* 0x0000000000082947 */ /* 0x004fea0003800000 */
[----:B------:R-:W2:Y:S02]  /*5690*/  SYNCS.PHASECHK.TRANS64.TRYWAIT P2, [UR26+0x19c30], R10 ;  /* 0x019c300aff0075a7 */ /* 0x000ea4000804015a */
[----:B--2---:R-:W-:Y:S05]  /*56a0*/  @!P2 BRA `(.L_x_670) ;  /* 0x000000e00040a947 */ /* 0x004fea0003800000 */
.L_x_669:
        /* <DEDUP_REMOVED lines=17> */
.L_x_671:
[----:B------:R-:W-:Y:S01]  /*57c0*/  ULEA UR11, UR36, UR47, 0x3 ;  /* 0x0000002f240b7291 */ /* 0x000fe2000f8e183f */
[----:B-12---:R-:W-:-:S05]  /*57d0*/  IMAD.U32 R10, RZ, RZ, UR37 ;  /* 0x00000025ff0a7e24 */ /* 0x006fca000f8e00ff */
[----:B------:R-:W-:-:S04]  /*57e0*/  SHF.L.U32 R10, R10, 0x1f, RZ ;  /* 0x0000001f0a0a7819 */ /* 0x000fc800000006ff */
[----:B------:R1:W2:Y:S01]  /*57f0*/  SYNCS.PHASECHK.TRANS64.TRYWAIT P2, [UR11+0x19c50], R10 ;  /* 0x019c500aff0075a7 */ /* 0x0002a2000804014b */
[----:B------:R-:W-:Y:S05]  /*5800*/  @!P0 BRA `(.L_x_672) ;  /* 0x0000000000048947 */ /* 0x000fea0003800000 */
[----:B------:R-:W-:Y:S01]  /*5810*/  BPT.TRAP 0x1 ;  /* 0x000000040000795c */ /* 0x000fe20000300000 */
.L_x_672:
[----:B--2---:R-:W-:Y:S05]  /*5820*/  @P2 BRA `(.L_x_673) ;  /* 0x0000000000082947 */ /* 0x004fea0003800000 */
[----:B------:R-:W2:Y:S02]  /*5830*/  SYNCS.PHASECHK.TRANS64.TRYWAIT P2, [UR11+0x19c50], R10 ;  /* 0x019c500aff0075a7 */ /* 0x000ea4000804014b */
[----:B--2---:R-:W-:Y:S05]  /*5840*/  @!P2 BRA `(.L_x_674) ;  /* 0x000000dc00f0a947 */ /* 0x004fea0003800000 */
.L_x_673:
[----:B------:R-:W-:Y:S01]  /*5850*/  UIADD3 UR6, UR47, 0x3000, URZ ;  /* 0x000030002f067890 */ /* 0x000fe2000fffe03f */
[----:B------:R-:W-:Y:S01]  /*5860*/  WARPGROUP.ARRIVE ;  /* 0x00000000000079c5 */ /* 0x000fe20000000000 */
[----:B------:R-:W-:Y:S01]  /*5870*/  UMOV UR7, 0x40000040 ;  /* 0x4000004000077882 */ /* 0x000fe20000000000 */
[C---:B------:R-:W-:Y:S01]  /*5880*/  FMUL.FTZ R13, R0.reuse, R27 ;  /* 0x0000001b000d7220 */ /* 0x040fe20000410000 */
[----:B------:R-:W-:Y:S01]  /*5890*/  USHF.R.U32.HI UR6, URZ, 0x4, UR6 ;  /* 0x000000043f067899 */ /* 0x000fe20008011606 */
[C---:B------:R-:W-:Y:S01]  /*58a0*/  FMUL.FTZ R27, R0.reuse, R35 ;  /* 0x00000023001b7220 */ /* 0x040fe20000410000 */
[C---:B------:R-:W-:Y:S01]  /*58b0*/  FMUL.FTZ R35, R0.reuse, R43 ;  /* 0x0000002b00237220 */ /* 0x040fe20000410000 */
[C---:B------:R-:W-:Y:S01]  /*58c0*/  FMUL.FTZ R43, R0.reuse, R49 ;  /* 0x00000031002b7220 */ /* 0x040fe20000410000 */
[----:B------:R-:W-:Y:S01]  /*58d0*/  ULOP3.LUT UR6, UR6, 0x3fff, URZ, 0xc0, !UPT ;  /* 0x00003fff06067892 */ /* 0x000fe2000f8ec03f */
[C---:B------:R-:W-:Y:S01]  /*58e0*/  FMUL.FTZ R12, R0.reuse, R26 ;  /* 0x0000001a000c7220 */ /* 0x040fe20000410000 */
[C---:B------:R-:W-:Y:S01]  /*58f0*/  FMUL.FTZ R49, R0.reuse, R55 ;  /* 0x0000003700317220 */ /* 0x040fe20000410000 */
[C---:B------:R-:W-:Y:S01]  /*5900*/  FMUL.FTZ R26, R0.reuse, R34 ;  /* 0x00000022001a7220 */ /* 0x040fe20000410000 */
[----:B------:R-:W-:Y:S01]  /*5910*/  ULOP3.LUT UR6, UR6, 0x10000, URZ, 0xfc, !UPT ;  /* 0x0001000006067892 */ /* 0x000fe2000f8efc3f */
[C---:B------:R-:W-:Y:S01]  /*5920*/  FMUL.FTZ R55, R0.reuse, R61 ;  /* 0x0000003d00377220 */ /* 0x040fe20000410000 */
[C---:B------:R-:W-:Y:S01]  /*5930*/  FMUL.FTZ R34, R0.reuse, R42 ;  /* 0x0000002a00227220 */ /* 0x040fe20000410000 */
[C---:B------:R-:W-:Y:S01]  /*5940*/  FMUL.FTZ R61, R0.reuse, R65 ;  /* 0x00000041003d7220 */ /* 0x040fe20000410000 */
[----:B------:R-:W-:Y:S01]  /*5950*/  UIMAD UR10, UR36, 0x300, UR6 ;  /* 0x00000300240a78a4 */ /* 0x000fe2000f8e0206 */
[C---:B------:R-:W-:Y:S01]  /*5960*/  FMUL.FTZ R42, R0.reuse, R48 ;  /* 0x00000030002a7220 */ /* 0x040fe20000410000 */
[C---:B------:R-:W-:Y:S01]  /*5970*/  FMUL.FTZ R65, R0.reuse, R69 ;  /* 0x0000004500417220 */ /* 0x040fe20000410000 */
[C---:B------:R-:W-:Y:S01]  /*5980*/  FMUL.FTZ R48, R0.reuse, R54 ;  /* 0x0000003600307220 */ /* 0x040fe20000410000 */
[C---:B------:R-:W-:Y:S01]  /*5990*/  FMUL.FTZ R69, R0.reuse, R73 ;  /* 0x0000004900457220 */ /* 0x040fe20000410000 */
[C---:B------:R-:W-:Y:S01]  /*59a0*/  FMUL.FTZ R54, R0.reuse, R60 ;  /* 0x0000003c00367220 */ /* 0x040fe20000410000 */
[C---:B------:R-:W-:Y:S01]  /*59b0*/  FMUL.FTZ R73, R0.reuse, R77 ;  /* 0x0000004d00497220 */ /* 0x040fe20000410000 */
[----:B------:R-:W-:Y:S01]  /*59c0*/  UMOV UR6, UR10 ;  /* 0x0000000a00067c82 */ /* 0x000fe20008000000 */
[----:B------:R-:W-:Y:S01]  /*59d0*/  FMUL.FTZ R60, R0, R64 ;  /* 0x00000040003c7220 */ /* 0x000fe20000410000 */
[----:B------:R-:W-:Y:S01]  /*59e0*/  QGMMA.64x96x32.F32.E4M3.E4M3 R88, R148, gdesc[UR4], R88, gsb0 ;  /* 0x0160000494587df3 */ /* 0x000fe20008000858 */
[----:B------:R-:W-:Y:S01]  /*59f0*/  UIADD3 UR6, UR10, 0x2, URZ ;  /* 0x000000020a067890 */ /* 0x000fe2000fffe03f */
[----:B------:R-:W-:Y:S01]  /*5a00*/  IMAD.SHL.U32 R77, R2, 0x80, RZ ;  /* 0x00000080024d7824 */ /* 0x000fe200078e00ff */
[----:B------:R-:W-:Y:S01]  /*5a10*/  UMOV UR7, 0x40000040 ;  /* 0x4000004000077882 */ /* 0x000fe20000000000 */
        /* <DEDUP_REMOVED lines=16> */
[----:B------:R-:W-:Y:S01]  /*5b20*/  IADD3 R80, -R77, 0x1, RZ ;  /* 0x000000014d507810 */ /* 0x000fe20007ffe1ff */
[C---:B------:R-:W-:Y:S01]  /*5b30*/  FMUL.FTZ R39, R0.reuse, R47 ;  /* 0x0000002f00277220 */ /* 0x040fe20000410000 */
[C---:B------:R-:W-:Y:S01]  /*5b40*/  FMUL.FTZ R45, R0.reuse, R51 ;  /* 0x00000033002d7220 */ /* 0x040fe20000410000 */
[C---:B------:R-:W-:Y:S01]  /*5b50*/  FMUL.FTZ R46, R0.reuse, R52 ;  /* 0x00000034002e7220 */ /* 0x040fe20000410000 */
[C---:B------:R-:W-:Y:S01]  /*5b60*/  FMUL.FTZ R50, R0.reuse, R56 ;  /* 0x0000003800327220 */ /* 0x040fe20000410000 */
[C---:B--2---:R-:W-:Y:S01]  /*5b70*/  FMUL.FTZ R11, R0.reuse, R25 ;  /* 0x00000019000b7220 */ /* 0x044fe20000410000 */
        /* <DEDUP_REMOVED lines=9> */
[C---:B-1----:R-:W-:Y:S01]  /*5c10*/  FMUL.FTZ R10, R0.reuse, R24 ;  /* 0x00000018000a7220 */ /* 0x042fe20000410000 */
        /* <DEDUP_REMOVED lines=16> */
[----:B------:R-:W-:Y:S01]  /*5d20*/  FMUL.FTZ R80, R0, R87 ;  /* 0x0000005700507220 */ /* 0x000fe20000410000 */
[----:B------:R-:W-:Y:S01]  /*5d30*/  IMAD.U32 R40, RZ, RZ, UR26 ;  /* 0x0000001aff287e24 */ /* 0x000fe2000f8e00ff */
[----:B------:R-:W-:Y:S01]  /*5d40*/  PLOP3.LUT P2, PT, PT, PT, UP0, 0x40, 0x0 ;  /* 0x000000000000781c */ /* 0x000fe20003f4e808 */
[----:B------:R-:W1:Y:S01]  /*5d50*/  MUFU.TANH R10, R10 ;  /* 0x0000000a000a7308 */ /* 0x000e620000002400 */
[----:B------:R-:W-:Y:S02]  /*5d60*/  VIADD R41, R41, -UR24 ;  /* 0x8000001829297c36 */ /* 0x000fe40008000000 */
[----:B------:R-:W-:-:S02]  /*5d70*/  @!P1 VIADD R40, R40, 0x19c40 ;  /* 0x00019c4028289836 */ /* 0x000fc40000000000 */
[----:B------:R-:W-:-:S03]  /*5d80*/  IMAD R41, R16, -0x2, R41 ;  /* 0xfffffffe10297824 */ /* 0x000fc600078e0229 */
[----:B------:R-:W2:Y:S01]  /*5d90*/  MUFU.TANH R11, R11 ;  /* 0x0000000b000b7308 */ /* 0x000ea20000002400 */
[----:B------:R-:W-:Y:S01]  /*5da0*/  @!P1 PRMT R40, RZ, 0x654, R40 ;  /* 0x00000654ff289816 */ /* 0x000fe20000000028 */
[C---:B------:R-:W-:Y:S02]  /*5db0*/  VIADD R86, R41.reuse, UR25 ;  /* 0x0000001929567c36 */ /* 0x040fe40008000000 */
[----:B------:R-:W-:Y:S02]  /*5dc0*/  VIADD R85, R41, UR17 ;  /* 0x0000001129557c36 */ /* 0x000fe40008000000 */
[C---:B------:R-:W-:Y:S02]  /*5dd0*/  IMAD.IADD R84, R3.reuse, 0x1, R86 ;  /* 0x0000000103547824 */ /* 0x040fe400078e0256 */
[----:B------:R-:W3:Y:S01]  /*5de0*/  MUFU.TANH R12, R12 ;  /* 0x0000000c000c7308 */ /* 0x000ee20000002400 */
[----:B------:R-:W-:-:S07]  /*5df0*/  IMAD.IADD R83, R3, 0x1, R85 ;  /* 0x0000000103537824 */ /* 0x000fce00078e0255 */
[----:B------:R-:W4:Y:S08]  /*5e00*/  MUFU.TANH R13, R13 ;  /* 0x0000000d000d7308 */ /* 0x000f300000002400 */
[----:B------:R-:W1:Y:S08]  /*5e10*/  MUFU.TANH R14, R14 ;  /* 0x0000000e000e7308 */ /* 0x000e700000002400 */
[----:B------:R-:W1:Y:S08]  /*5e20*/  MUFU.TANH R15, R15 ;  /* 0x0000000f000f7308 */ /* 0x000e700000002400 */
[----:B------:R-:W1:Y:S01]  /*5e30*/  MUFU.TANH R20, R20 ;  /* 0x0000001400147308 */ /* 0x000e620000002400 */
[----:B------:R-:W-:-:S02]  /*5e40*/  WARPGROUP.DEPBAR.LE gsb0, 0x0 ;  /* 0x00008000000079c5 */ /* 0x000fc40000010000 */
[----:B------:R-:W-:-:S05]  /*5e50*/  WARPGROUP.ARRIVE ;  /* 0x00000000000079c5 */ /* 0x000fca0000000000 */
[----:B------:R-:W1:Y:S01]  /*5e60*/  MUFU.TANH R21, R21 ;  /* 0x0000001500157308 */ /* 0x000e620000002400 */
[----:B------:R-:W-:Y:S01]  /*5e70*/  QGMMA.64x96x32.F32.E4M3.E4M3 R88, R144, gdesc[UR4], R88, gsb0 ;  /* 0x0160000490587df3 */ /* 0x000fe20008000858 */
[----:B------:R-:W-:Y:S01]  /*5e80*/  UIADD3 UR6, UR10, 0x4, URZ ;  /* 0x000000040a067890 */ /* 0x000fe2000fffe03f */
[----:B------:R-:W-:-:S05]  /*5e90*/  UMOV UR7, 0x40000040 ;  /* 0x4000004000077882 */ /* 0x000fca0000000000 */
        /* <DEDUP_REMOVED lines=36> */
[----:B------:R-:W-:Y:S07]  /*60e0*/  QGMMA.64x96x32.F32.E4M3.E4M3 R88, R136, gdesc[UR4], R88, gsb0 ;  /* 0x0160000488587df3 */ /* 0x000fee0008000858 */
        /* <DEDUP_REMOVED lines=15> */
[----:B------:R1:W-:Y:S05]  /*61e0*/  @!P1 SYNCS.ARRIVE.TRANS64.RED.A1T0 RZ, [R40+URZ], RZ ;  /* 0x000000ff28ff99a7 */ /* 0x0003ea000810043f */
        /* <DEDUP_REMOVED lines=14> */
[----:B------:R-:W-:Y:S01]  /*62d0*/  ISETP.GT.AND P2, PT, R9, -0x1, PT ;  /* 0xffffffff0900780c */ /* 0x000fe20003f44270 */
[----:B------:R-:W-:-:S12]  /*62e0*/  BSSY B0, `(.L_x_676) ;  /* 0x0000011000007945 */ /* 0x000fd80003800000 */
[----:B------:R-:W-:Y:S05]  /*62f0*/  @P2 BRA `(.L_x_677) ;  /* 0x0000000000202947 */ /* 0x000fea0003800000 */
[----:B------:R-:W-:Y:S01]  /*6300*/  IMAD.U32 R137, RZ, RZ, UR22 ;  /* 0x00000016ff897e24 */ /* 0x000fe2000f8e00ff */
[----:B------:R-:W-:-:S04]  /*6310*/  LOP3.LUT R87, RZ, R9, RZ, 0x33, !PT ;  /* 0x00000009ff577212 */ /* 0x000fc800078e33ff */
[----:B------:R-:W-:-:S13]  /*6320*/  ISETP.NE.AND P2, PT, R137, 0x1, PT ;  /* 0x000000018900780c */ /* 0x000fda0003f45270 */
[----:B-1----:R-:W1:Y:S02]  /*6330*/  @P2 LDC.64 R40, c[0x0][0x9e8] ;  /* 0x00027a00ff282b82 */ /* 0x002e640000000a00 */
[----:B-1----:R-:W-:-:S05]  /*6340*/  @P2 IMAD.HI.U32 R40, R87, R40, RZ ;  /* 0x0000002857282227 */ /* 0x002fca00078e00ff */
[----:B------:R-:W-:-:S04]  /*6350*/  @P2 SHF.R.U32.HI R87, RZ, R41, R40 ;  /* 0x00000029ff572219 */ /* 0x000fc80000011628 */
[----:B------:R-:W-:Y:S01]  /*6360*/  LOP3.LUT R40, RZ, R87, RZ, 0x33, !PT ;  /* 0x00000057ff287212 */ /* 0x000fe200078e33ff */
[----:B------:R-:W-:Y:S06]  /*6370*/  BRA `(.L_x_678) ;  /* 0x00000000001c7947 */ /* 0x000fec0003800000 */
.L_x_677:
[----:B------:R-:W-:-:S05]  /*6380*/  IMAD.U32 R137, RZ, RZ, UR22 ;  /* 0x00000016ff897e24 */ /* 0x000fca000f8e00ff */
[----:B------:R-:W-:-:S13]  /*6390*/  ISETP.NE.AND P2, PT, R137, 0x1, PT ;  /* 0x000000018900780c */ /* 0x000fda0003f45270 */
[----:B-1----:R-:W1:Y:S01]  /*63a0*/  @P2 LDC.64 R40, c[0x0][0x9e8] ;  /* 0x00027a00ff282b82 */ /* 0x002e620000000a00 */
[----:B------:R-:W-:-:S04]  /*63b0*/  @P2 IMAD.IADD R87, R156, 0x1, R3 ;  /* 0x000000019c572824 */ /* 0x000fc800078e0203 */
[----:B-1----:R-:W-:-:S04]  /*63c0*/  @P2 IMAD.HI.U32 R136, R87, R40, RZ ;  /* 0x0000002857882227 */ /* 0x002fc800078e00ff */
[----:B------:R-:W-:Y:S01]  /*63d0*/  IMAD.MOV.U32 R40, RZ, RZ, R9 ;  /* 0x000000ffff287224 */ /* 0x000fe200078e0009 */
[----:B------:R-:W-:-:S07]  /*63e0*/  @P2 SHF.R.U32.HI R40, RZ, R41, R136 ;  /* 0x00000029ff282219 */ /* 0x000fce0000011688 */
.L_x_678:
[----:B------:R-:W-:Y:S05]  /*63f0*/  BSYNC B0 ;  /* 0x0000000000007941 */ /* 0x000fea0003800000 */
.L_x_676:
[----:B------:R-:W-:-:S04]  /*6400*/  IMAD R41, R40, R137, -R77 ;  /* 0x0000008928297224 */ /* 0x000fc800078e0a4d */
[----:B------:R-:W-:-:S05]  /*6410*/  IMAD R41, R16, -0x2, R41 ;  /* 0xfffffffe10297824 */ /* 0x000fca00078e0229 */
[----:B------:R-:W-:Y:S02]  /*6420*/  VIADDMNMX R84, R41, R137, R84, PT ;  /* 0x0000008929547246 */ /* 0x000fe40003800154 */
[----:B------:R-:W-:-:S07]  /*6430*/  VIMNMX R83, R83, R41, !PT ;  /* 0x0000002953537248 */ /* 0x000fce0007fe0100 */
.L_x_675:
[----:B------:R-:W-:Y:S01]  /*6440*/  ISETP.GT.AND P2, PT, R2, -0x1, PT ;  /* 0xffffffff0200780c */ /* 0x000fe20003f44270 */
[C---:B------:R-:W-:Y:S02]  /*6450*/  IMAD.IADD R86, R4.reuse, 0x1, R86 ;  /* 0x0000000104567824 */ /* 0x040fe400078e0256 */
[----:B------:R-:W-:Y:S01]  /*6460*/  IMAD.IADD R85, R4, 0x1, R85 ;  /* 0x0000000104557824 */ /* 0x000fe200078e0255 */
[C---:B------:R-:W-:Y:S02]  /*6470*/  ISETP.GT.AND P5, PT, R83.reuse, RZ, P2 ;  /* 0x000000ff5300720c */ /* 0x040fe400017a4270 */
[C---:B------:R-:W-:Y:S02]  /*6480*/  ISETP.GT.AND P4, PT, R83.reuse, 0x1, P2 ;  /* 0x000000015300780c */ /* 0x040fe40001784270 */
[----:B------:R-:W-:Y:S02]  /*6490*/  ISETP.LT.OR P5, PT, R84, 0x1, P5 ;  /* 0x000000015400780c */ /* 0x000fe40002fa1670 */
[----:B------:R-:W-:-:S02]  /*64a0*/  ISETP.GT.AND P6, PT, R83, 0x8, P2 ;  /* 0x000000085300780c */ /* 0x000fc400017c4270 */
[----:B-1----:R-:W-:Y:S02]  /*64b0*/  FSEL R41, R10, -INF , !P5 ;  /* 0xff8000000a297808 */ /* 0x002fe40006800000 */
[C---:B------:R-:W-:Y:S02]  /*64c0*/  ISETP.GT.AND P5, PT, R83.reuse, 0x10, P2 ;  /* 0x000000105300780c */ /* 0x040fe400017a4270 */
[----:B------:R-:W-:Y:S02]  /*64d0*/  ISETP.GT.AND P3, PT, R83, 0x9, P2 ;  /* 0x000000095300780c */ /* 0x000fe40001764270 */
[C---:B------:R-:W-:Y:S02]  /*64e0*/  ISETP.LT.OR P5, PT, R84.reuse, 0x11, P5 ;  /* 0x000000115400780c */ /* 0x040fe40002fa1670 */
[----:B------:R-:W-:Y:S02]  /*64f0*/  ISETP.LT.OR P4, PT, R84, 0x2, P4 ;  /* 0x000000025400780c */ /* 0x000fe40002781670 */
[----:B------:R-:W-:-:S02]  /*6500*/  FSEL R24, R24, -INF , !P5 ;  /* 0xff80000018187808 */ /* 0x000fc40006800000 */
[----:B------:R-:W-:Y:S02]  /*6510*/  ISETP.GT.AND P5, PT, R83, 0x20, P2 ;  /* 0x000000205300780c */ /* 0x000fe400017a4270 */
[C---:B------:R-:W-:Y:S02]  /*6520*/  ISETP.LT.OR P6, PT, R84.reuse, 0x9, P6 ;  /* 0x000000095400780c */ /* 0x040fe400037c1670 */
[C---:B------:R-:W-:Y:S02]  /*6530*/  ISETP.LT.OR P3, PT, R84.reuse, 0xa, P3 ;  /* 0x0000000a5400780c */ /* 0x040fe40001f61670 */
[----:B------:R-:W-:Y:S02]  /*6540*/  ISETP.LT.OR P5, PT, R84, 0x21, P5 ;  /* 0x000000215400780c */ /* 0x000fe40002fa1670 */
[----:B------:R-:W-:Y:S02]  /*6550*/  FSEL R40, R11, -INF , !P4 ;  /* 0xff8000000b287808 */ /* 0x000fe40006000000 */
[----:B------:R-:W-:-:S02]  /*6560*/  FSEL R14, R14, -INF , !P6 ;  /* 0xff8000000e0e7808 */ /* 0x000fc40007000000 */
[----:B------:R-:W-:Y:S02]  /*6570*/  FSEL R15, R15, -INF , !P3 ;  /* 0xff8000000f0f7808 */ /* 0x000fe40005800000 */
[C---:B------:R-:W-:Y:S02]  /*6580*/  ISETP.GT.AND P4, PT, R83.reuse, 0x11, P2 ;  /* 0x000000115300780c */ /* 0x040fe40001784270 */
[C---:B------:R-:W-:Y:S02]  /*6590*/  ISETP.GT.AND P6, PT, R83.reuse, 0x18, P2 ;  /* 0x000000185300780c */ /* 0x040fe400017c4270 */
[C---:B------:R-:W-:Y:S02]  /*65a0*/  ISETP.GT.AND P3, PT, R83.reuse, 0x19, P2 ;  /* 0x000000195300780c */ /* 0x040fe40001764270 */
[----:B------:R-:W-:Y:S02]  /*65b0*/  FSEL R32, R32, -INF , !P5 ;  /* 0xff80000020207808 */ /* 0x000fe40006800000 */
[----:B------:R-:W-:-:S02]  /*65c0*/  ISETP.GT.AND P5, PT, R83, 0x30, P2 ;  /* 0x000000305300780c */ /* 0x000fc400017a4270 */
[C---:B------:R-:W-:Y:S02]  /*65d0*/  ISETP.LT.OR P4, PT, R84.reuse, 0x12, P4 ;  /* 0x000000125400780c */ /* 0x040fe40002781670 */
        /* <DEDUP_REMOVED lines=56> */
[----:B------:R-:W-:Y:S02]  /*6960*/  ISETP.GT.AND P3, PT, R83, 0x69, P2 ;  /* 0x000000695300780c */ /* 0x000fe40001764270 */
[----:B------:R-:W-:Y:S02]  /*6970*/  FSEL R76, R76, -INF , !P5 ;  /* 0xff8000004c4c7808 */ /* 0x000fe40006800000 */
[----:B------:R-:W-:-:S02]  /*6980*/  PLOP3.LUT P5, PT, PT, PT, UP0, 0x40, 0x0 ;  /* 0x000000000000781c */ /* 0x000fc40003fae808 */
[C---:B------:R-:W-:Y:S02]  /*6990*/  ISETP.LT.OR P4, PT, R84.reuse, 0x62, P4 ;  /* 0x000000625400780c */ /* 0x040fe40002781670 */
[C---:B------:R-:W-:Y:S02]  /*69a0*/  ISETP.LT.OR P6, PT, R84.reuse, 0x69, P6 ;  /* 0x000000695400780c */ /* 0x040fe400037c1670 */
[----:B------:R-:W-:Y:S02]  /*69b0*/  ISETP.LT.OR P3, PT, R84, 0x6a, P3 ;  /* 0x0000006a5400780c */ /* 0x000fe40001f61670 */
[----:B------:R-:W-:Y:S02]  /*69c0*/  FSEL R69, R69, -INF , !P4 ;  /* 0xff80000045457808 */ /* 0x000fe40006000000 */
[----:B------:R-:W-:Y:S02]  /*69d0*/  FSEL R72, R72, -INF , !P6 ;  /* 0xff80000048487808 */ /* 0x000fe40007000000 */
[----:B------:R-:W-:-:S02]  /*69e0*/  FSEL R73, R73, -INF , !P3 ;  /* 0xff80000049497808 */ /* 0x000fc40005800000 */
[C---:B------:R-:W-:Y:S02]  /*69f0*/  ISETP.GT.AND P4, PT, R83.reuse, 0x71, P2 ;  /* 0x000000715300780c */ /* 0x040fe40001784270 */
[C---:B------:R-:W-:Y:S02]  /*6a00*/  ISETP.GT.AND P6, PT, R83.reuse, 0x78, P2 ;  /* 0x000000785300780c */ /* 0x040fe400017c4270 */
[----:B------:R-:W-:Y:S02]  /*6a10*/  ISETP.GT.AND P3, PT, R83, 0x79, P2 ;  /* 0x000000795300780c */ /* 0x000fe40001764270 */
[C---:B------:R-:W-:Y:S02]  /*6a20*/  ISETP.LT.OR P4, PT, R84.reuse, 0x72, P4 ;  /* 0x000000725400780c */ /* 0x040fe40002781670 */
[C---:B------:R-:W-:Y:S02]  /*6a30*/  ISETP.LT.OR P6, PT, R84.reuse, 0x79, P6 ;  /* 0x000000795400780c */ /* 0x040fe400037c1670 */
[----:B------:R-:W-:-:S02]  /*6a40*/  ISETP.LT.OR P3, PT, R84, 0x7a, P3 ;  /* 0x0000007a5400780c */ /* 0x000fc40001f61670 */
[----:B------:R-:W-:Y:S02]  /*6a50*/  FSEL R78, R78, -INF , !P4 ;  /* 0xff8000004e4e7808 */ /* 0x000fe40006000000 */
[----:B------:R-:W-:Y:S02]  /*6a60*/  FSEL R81, R81, -INF , !P6 ;  /* 0xff80000051517808 */ /* 0x000fe40007000000 */
[----:B------:R-:W-:Y:S01]  /*6a70*/  FSEL R82, R82, -INF , !P3 ;  /* 0xff80000052527808 */ /* 0x000fe20005800000 */
[----:B------:R-:W-:Y:S06]  /*6a80*/  @P5 BRA `(.L_x_679) ;  /* 0x0000000000585947 */ /* 0x000fec0003800000 */
[----:B------:R-:W-:Y:S01]  /*6a90*/  IMAD.IADD R83, R156, 0x1, R4 ;  /* 0x000000019c537824 */ /* 0x000fe200078e0204 */
[----:B------:R-:W-:Y:S04]  /*6aa0*/  BSSY B0, `(.L_x_680) ;  /* 0x0000010000007945 */ /* 0x000fe80003800000 */
[----:B------:R-:W-:-:S13]  /*6ab0*/  ISETP.GT.AND P3, PT, R83, -0x1, PT ;  /* 0xffffffff5300780c */ /* 0x000fda0003f64270 */
[----:B------:R-:W-:Y:S05]  /*6ac0*/  @P3 BRA `(.L_x_681) ;  /* 0x0000000000203947 */ /* 0x000fea0003800000 */
[----:B------:R-:W-:Y:S01]  /*6ad0*/  IMAD.U32 R84, RZ, RZ, UR22 ;  /* 0x00000016ff547e24 */ /* 0x000fe2000f8e00ff */
[----:B------:R-:W-:-:S04]  /*6ae0*/  LOP3.LUT R83, RZ, R83, RZ, 0x33, !PT ;  /* 0x00000053ff537212 */ /* 0x000fc800078e33ff */
[----:B------:R-:W-:-:S13]  /*6af0*/  ISETP.NE.AND P3, PT, R84, 0x1, PT ;  /* 0x000000015400780c */ /* 0x000fda0003f65270 */
[----:B------:R-:W1:Y:S02]  /*6b00*/  @P3 LDC.64 R10, c[0x0][0x9e8] ;  /* 0x00027a00ff0a3b82 */ /* 0x000e640000000a00 */
[----:B-1----:R-:W-:-:S05]  /*6b10*/  @P3 IMAD.HI.U32 R10, R83, R10, RZ ;  /* 0x0000000a530a3227 */ /* 0x002fca00078e00ff */
[----:B------:R-:W-:-:S04]  /*6b20*/  @P3 SHF.R.U32.HI R83, RZ, R11, R10 ;  /* 0x0000000bff533219 */ /* 0x000fc8000001160a */
[----:B------:R-:W-:Y:S01]  /*6b30*/  LOP3.LUT R83, RZ, R83, RZ, 0x33, !PT ;  /* 0x00000053ff537212 */ /* 0x000fe200078e33ff */
[----:B------:R-:W-:Y:S06]  /*6b40*/  BRA `(.L_x_682) ;  /* 0x0000000000147947 */ /* 0x000fec0003800000 */
.L_x_681:
[----:B------:R-:W-:-:S05]  /*6b50*/  IMAD.U32 R84, RZ, RZ, UR22 ;  /* 0x00000016ff547e24 */ /* 0x000fca000f8e00ff */
[----:B------:R-:W-:-:S13]  /*6b60*/  ISETP.NE.AND P3, PT, R84, 0x1, PT ;  /* 0x000000015400780c */ /* 0x000fda0003f65270 */
[----:B------:R-:W1:Y:S02]  /*6b70*/  @P3 LDC.64 R10, c[0x0][0x9e8] ;  /* 0x00027a00ff0a3b82 */ /* 0x000e640000000a00 */
[----:B-1----:R-:W-:-:S05]  /*6b80*/  @P3 IMAD.HI.U32 R10, R83, R10, RZ ;  /* 0x0000000a530a3227 */ /* 0x002fca00078e00ff */
[----:B------:R-:W-:-:S07]  /*6b90*/  @P3 SHF.R.U32.HI R83, RZ, R11, R10 ;  /* 0x0000000bff533219 */ /* 0x000fce000001160a */
.L_x_682:
[----:B------:R-:W-:Y:S05]  /*6ba0*/  BSYNC B0 ;  /* 0x0000000000007941 */ /* 0x000fea0003800000 */
.L_x_680:
[----:B------:R-:W-:-:S04]  /*6bb0*/  IMAD R83, R83, R84, -R77 ;  /* 0x0000005453537224 */ /* 0x000fc800078e0a4d */
[----:B------:R-:W-:-:S05]  /*6bc0*/  IMAD R83, R16, -0x2, R83 ;  /* 0xfffffffe10537824 */ /* 0x000fca00078e0253 */
[----:B------:R-:W-:Y:S02]  /*6bd0*/  VIADDMNMX R86, R83, R84, R86, PT ;  /* 0x0000005453567246 */ /* 0x000fe40003800156 */
[----:B------:R-:W-:-:S07]  /*6be0*/  VIMNMX R85, R85, R83, !PT ;  /* 0x0000005355557248 */ /* 0x000fce0007fe0100 */
.L_x_679:
[----:B------:R-:W-:Y:S01]  /*6bf0*/  FMNMX.FTZ R11, R41, R8, !PT ;  /* 0x00000008290b7209 */ /* 0x000fe20007810000 */
[----:B------:R-:W-:Y:S01]  /*6c00*/  UMOV UR10, UR19 ;  /* 0x00000013000a7c82 */ /* 0x000fe20008000000 */
[----:B------:R-:W-:Y:S01]  /*6c10*/  ISETP.GT.AND P5, PT, R85, 0x8, P2 ;  /* 0x000000085500780c */ /* 0x000fe200017a4270 */
[----:B------:R-:W-:Y:S01]  /*6c20*/  IMAD.U32 R83, RZ, RZ, UR10 ;  /* 0x0000000aff537e24 */ /* 0x000fe2000f8e00ff */
[----:B------:R-:W-:Y:S02]  /*6c30*/  FMNMX.FTZ R11, R40, R11, !PT ;  /* 0x0000000b280b7209 */ /* 0x000fe40007810000 */
[----:B------:R-:W-:Y:S02]  /*6c40*/  ISETP.LT.OR P5, PT, R86, 0x9, P5 ;  /* 0x000000095600780c */ /* 0x000fe40002fa1670 */
[----:B------:R-:W-:Y:S02]  /*6c50*/  FMNMX.FTZ R10, R14, R11, !PT ;  /* 0x0000000b0e0a7209 */ /* 0x000fe40007810000 */
[----:B------:R-:W-:-:S02]  /*6c60*/  FSEL R20, R20, -INF , !P5 ;  /* 0xff80000014147808 */ /* 0x000fc40006800000 */
[----:B------:R-:W-:Y:S02]  /*6c70*/  FMNMX.FTZ R11, R15, R10, !PT ;  /* 0x0000000a0f0b7209 */ /* 0x000fe40007810000 */
[----:B------:R-:W-:Y:S02]  /*6c80*/  ISETP.GT.AND P5, PT, R85, 0x11, P2 ;  /* 0x000000115500780c */ /* 0x000fe400017a4270 */
        /* <DEDUP_REMOVED lines=11> */
[C---:B------:R-:W-:Y:S02]  /*6d40*/  ISETP.GT.AND P5, PT, R85.reuse, RZ, P2 ;  /* 0x000000ff5500720c */ /* 0x040fe400017a4270 */
[----:B------:R-:W-:Y:S02]  /*6d50*/  FMNMX.FTZ R10, R36, R11, !PT ;  /* 0x0000000b240a7209 */ /* 0x000fe40007810000 */
[----:B------:R-:W-:Y:S02]  /*6d60*/  ISETP.GT.AND P4, PT, R85, 0x1, P2 ;  /* 0x000000015500780c */ /* 0x000fe40001784270 */
[----:B------:R-:W-:Y:S02]  /*6d70*/  FMNMX.FTZ R11, R37, R10, !PT ;  /* 0x0000000a250b7209 */ /* 0x000fe40007810000 */
[----:B------:R-:W-:-:S02]  /*6d80*/  ISETP.LT.OR P5, PT, R86, 0x1, P5 ;  /* 0x000000015600780c */ /* 0x000fc40002fa1670 */
[----:B------:R-:W-:Y:S02]  /*6d90*/  FMNMX.FTZ R10, R42, R11, !PT ;  /* 0x0000000b2a0a7209 */ /* 0x000fe40007810000 */
[----:B------:R-:W-:Y:S02]  /*6da0*/  ISETP.GT.AND P3, PT, R85, 0x9, P2 ;  /* 0x000000095500780c */ /* 0x000fe40001764270 */
[----:B------:R-:W-:Y:S02]  /*6db0*/  FMNMX.FTZ R11, R43, R10, !PT ;  /* 0x0000000a2b0b7209 */ /* 0x000fe40007810000 */
[----:B------:R-:W-:Y:S02]  /*6dc0*/  ISETP.LT.OR P4, PT, R86, 0x2, P4 ;  /* 0x000000025600780c */ /* 0x000fe40002781670 */
[----:B------:R-:W-:Y:S02]  /*6dd0*/  FMNMX.FTZ R10, R46, R11, !PT ;  /* 0x0000000b2e0a7209 */ /* 0x000fe40007810000 */
[----:B------:R-:W-:-:S02]  /*6de0*/  ISETP.LT.OR P3, PT, R86, 0xa, P3 ;  /* 0x0000000a5600780c */ /* 0x000fc40001f61670 */
[----:B------:R-:W-:Y:S02]  /*6df0*/  FMNMX.FTZ R11, R47, R10, !PT ;  /* 0x0000000a2f0b7209 */ /* 0x000fe40007810000 */
[----:B------:R-:W-:Y:S02]  /*6e00*/  FSEL R13, R13, -INF , !P4 ;  /* 0xff8000000d0d7808 */ /* 0x000fe40006000000 */
[----:B------:R-:W-:Y:S02]  /*6e10*/  FMNMX.FTZ R10, R50, R11, !PT ;  /* 0x0000000b320a7209 */ /* 0x000fe40007810000 */
[----:B------:R-:W-:Y:S02]  /*6e20*/  ISETP.GT.AND P4, PT, R85, 0x10, P2 ;  /* 0x000000105500780c */ /* 0x000fe40001784270 */
        /* <DEDUP_REMOVED lines=29> */
[----:B------:R-:W-:-:S03]  /*7000*/  ISETP.GT.AND P4, PT, R85, 0x48, P2 ;  /* 0x000000485500780c */ /* 0x000fc60001784270 */
[----:B------:R-:W1:Y:S01]  /*7010*/  SHFL.BFLY PT, R10, R11, 0x2, 0x1f ;  /* 0x0c401f000b0a7f89 */ /* 0x000e6200000e0000 */
[----:B------:R-:W-:-:S04]  /*7020*/  ISETP.LT.OR P4, PT, R86, 0x49, P4 ;  /* 0x000000495600780c */ /* 0x000fc80002781670 */
[----:B------:R-:W-:Y:S02]  /*7030*/  FSEL R56, R56, -INF , !P4 ;  /* 0xff80000038387808 */ /* 0x000fe40006000000 */
[----:B------:R-:W-:-:S04]  /*7040*/  ISETP.GT.AND P4, PT, R85, 0x51, P2 ;  /* 0x000000515500780c */ /* 0x000fc80001784270 */
[----:B------:R-:W-:-:S04]  /*7050*/  ISETP.LT.OR P4, PT, R86, 0x52, P4 ;  /* 0x000000525600780c */ /* 0x000fc80002781670 */
[----:B------:R-:W-:Y:S02]  /*7060*/  FSEL R59, R59, -INF , !P4 ;  /* 0xff8000003b3b7808 */ /* 0x000fe40006000000 */
[----:B------:R-:W-:-:S04]  /*7070*/  ISETP.GT.AND P4, PT, R85, 0x60, P2 ;  /* 0x000000605500780c */ /* 0x000fc80001784270 */
[----:B------:R-:W-:Y:S02]  /*7080*/  ISETP.LT.OR P4, PT, R86, 0x61, P4 ;  /* 0x000000615600780c */ /* 0x000fe40002781670 */
[----:B-1----:R-:W-:Y:S02]  /*7090*/  FMNMX.FTZ R77, R11, R10, !PT ;  /* 0x0000000a0b4d7209 */ /* 0x002fe40007810000 */
[----:B------:R-:W-:Y:S02]  /*70a0*/  FSEL R66, R66, -INF , !P4 ;  /* 0xff80000042427808 */ /* 0x000fe40006000000 */
[----:B------:R-:W-:Y:S01]  /*70b0*/  ISETP.GT.AND P4, PT, R85, 0x69, P2 ;  /* 0x000000695500780c */ /* 0x000fe20001784270 */
[----:B------:R-:W1:Y:S03]  /*70c0*/  SHFL.BFLY PT, R10, R77, 0x1, 0x1f ;  /* 0x0c201f004d0a7f89 */ /* 0x000e6600000e0000 */
[----:B------:R-:W-:-:S04]  /*70d0*/  ISETP.LT.OR P4, PT, R86, 0x6a, P4 ;  /* 0x0000006a5600780c */ /* 0x000fc80002781670 */
[----:B------:R-:W-:Y:S02]  /*70e0*/  FSEL R71, R71, -INF , !P4 ;  /* 0xff80000047477808 */ /* 0x000fe40006000000 */
[----:B------:R-:W-:-:S04]  /*70f0*/  ISETP.GT.AND P4, PT, R85, 0x78, P2 ;  /* 0x000000785500780c */ /* 0x000fc80001784270 */
[----:B------:R-:W-:-:S04]  /*7100*/  ISETP.LT.OR P4, PT, R86, 0x79, P4 ;  /* 0x000000795600780c */ /* 0x000fc80002781670 */
[----:B------:R-:W-:Y:S02]  /*7110*/  FSEL R79, R79, -INF , !P4 ;  /* 0xff8000004f4f7808 */ /* 0x000fe40006000000 */
[----:B-1----:R-:W-:-:S04]  /*7120*/  FMNMX.FTZ R10, R77, R10, !PT ;  /* 0x0000000a4d0a7209 */ /* 0x002fc80007810000 */
[C---:B------:R-:W-:Y:S01]  /*7130*/  FSETP.NEU.FTZ.AND P6, PT, R10.reuse, -INF , PT ;  /* 0xff8000000a00780b */ /* 0x040fe20003fdd000 */
[----:B------:R-:W-:-:S05]  /*7140*/  FFMA.FTZ R83, R10, R83, -8 ;  /* 0xc10000000a537423 */ /* 0x000fca0000010053 */
[----:B------:R-:W-:-:S05]  /*7150*/  FSEL R11, R83, RZ, P6 ;  /* 0x000000ff530b7208 */ /* 0x000fca0003000000 */
[--C-:B------:R-:W-:Y:S01]  /*7160*/  FFMA.FTZ R83, R24, UR10, -R11.reuse ;  /* 0x0000000a18537c23 */ /* 0x100fe2000801080b */
[----:B------:R-:W-:Y:S01]  /*7170*/  FSEL R24, R12, -INF , !P5 ;  /* 0xff8000000c187808 */ /* 0x000fe20006800000 */
[--C-:B------:R-:W-:Y:S01]  /*7180*/  FFMA.FTZ R77, R41, UR10, -R11.reuse ;  /* 0x0000000a294d7c23 */ /* 0x100fe2000801080b */
[----:B------:R-:W-:Y:S01]  /*7190*/  FSEL R41, R21, -INF , !P3 ;  /* 0xff80000015297808 */ /* 0x000fe20005800000 */
[----:B------:R-:W-:Y:S01]  /*71a0*/  MUFU.EX2 R12, R83 ;  /* 0x00000053000c7308 */ /* 0x000fe20000000800 */
[----:B------:R-:W-:Y:S01]  /*71b0*/  FMNMX.FTZ R84, R24, R7, !PT ;  /* 0x0000000718547209 */ /* 0x000fe20007810000 */
[--C-:B------:R-:W-:Y:S01]  /*71c0*/  FFMA.FTZ R40, R40, UR10, -R11.reuse ;  /* 0x0000000a28287c23 */ /* 0x100fe2000801080b */
[----:B------:R-:W-:Y:S01]  /*71d0*/  ISETP.GT.AND P3, PT, R85, 0x18, P2 ;  /* 0x000000185500780c */ /* 0x000fe20001764270 */
[--C-:B------:R-:W-:Y:S01]  /*71e0*/  FFMA.FTZ R14, R14, UR10, -R11.reuse ;  /* 0x0000000a0e0e7c23 */ /* 0x100fe2000801080b */
[----:B------:R-:W-:-:S01]  /*71f0*/  FFMA.FTZ R15, R15, UR10, -R11 ;  /* 0x0000000a0f0f7c23 */ /* 0x000fc2000801080b */
[--C-:B------:R-:W-:Y:S01]  /*7200*/  FFMA.FTZ R25, R25, UR10, -R11.reuse ;  /* 0x0000000a19197c23 */ /* 0x100fe2000801080b */
[----:B------:R-:W-:Y:S01]  /*7210*/  ISETP.LT.OR P3, PT, R86, 0x19, P3 ;  /* 0x000000195600780c */ /* 0x000fe20001f61670 */
[----:B------:R1:W-:Y:S01]  /*7220*/  MUFU.EX2 R21, R77 ;  /* 0x0000004d00157308 */ /* 0x0003e20000000800 */
[----:B------:R-:W-:-:S01]  /*7230*/  FFMA.FTZ R28, R28, UR10, -R11 ;  /* 0x0000000a1c1c7c23 */ /* 0x000fc2000801080b */
[--C-:B------:R-:W-:Y:S01]  /*7240*/  FFMA.FTZ R29, R29, UR10, -R11.reuse ;  /* 0x0000000a1d1d7c23 */ /* 0x100fe2000801080b */
[----:B------:R-:W-:Y:S01]  /*7250*/  FSEL R30, R30, -INF , !P3 ;  /* 0xff8000001e1e7808 */ /* 0x000fe20005800000 */
[--C-:B------:R-:W-:Y:S01]  /*7260*/  FFMA.FTZ R32, R32, UR10, -R11.reuse ;  /* 0x0000000a20207c23 */ /* 0x100fe2000801080b */
[----:B------:R-:W-:Y:S01]  /*7270*/  ISETP.GT.AND P3, PT, R85, 0x21, P2 ;  /* 0x000000215500780c */ /* 0x000fe20001764270 */
[--C-:B------:R-:W-:Y:S01]  /*7280*/  FFMA.FTZ R33, R33, UR10, -R11.reuse ;  /* 0x0000000a21217c23 */ /* 0x100fe2000801080b */
[----:B------:R-:W-:-:S01]  /*7290*/  FFMA.FTZ R36, R36, UR10, -R11 ;  /* 0x0000000a24247c23 */ /* 0x000fc2000801080b */
[--C-:B------:R-:W-:Y:S01]  /*72a0*/  FFMA.FTZ R37, R37, UR10, -R11.reuse ;  /* 0x0000000a25257c23 */ /* 0x100fe2000801080b */
[----:B-1----:R-:W-:Y:S01]  /*72b0*/  FMNMX.FTZ R77, R13, R84, !PT ;  /* 0x000000540d4d7209 */ /* 0x002fe20007810000 */
[--C-:B------:R-:W-:Y:S01]  /*72c0*/  FFMA.FTZ R42, R42, UR10, -R11.reuse ;  /* 0x0000000a2a2a7c23 */ /* 0x100fe2000801080b */
[----:B------:R-:W-:Y:S01]  /*72d0*/  ISETP.LT.OR P3, PT, R86, 0x22, P3 ;  /* 0x000000225600780c */ /* 0x000fe20001f61670 */
[--C-:B------:R-:W-:Y:S01]  /*72e0*/  FFMA.FTZ R43, R43, UR10, -R11.reuse ;  /* 0x0000000a2b2b7c23 */ /* 0x100fe2000801080b */
[----:B------:R-:W-:Y:S01]  /*72f0*/  FMNMX.FTZ R84, R20, R77, !PT ;  /* 0x0000004d14547209 */ /* 0x000fe20007810000 */
[--C-:B------:R-:W-:Y:S01]  /*7300*/  FFMA.FTZ R46, R46, UR10, -R11.reuse ;  /* 0x0000000a2e2e7c23 */ /* 0x100fe2000801080b */
[----:B------:R-:W-:Y:S01]  /*7310*/  FSEL R35, R35, -INF , !P3 ;  /* 0xff80000023237808 */ /* 0x000fe20005800000 */
[--C-:B------:R-:W-:Y:S01]  /*7320*/  FFMA.FTZ R47, R47, UR10, -R11.reuse ;  /* 0x0000000a2f2f7c23 */ /* 0x100fe2000801080b */
[----:B------:R-:W-:Y:S01]  /*7330*/  FMNMX.FTZ R77, R41, R84, !PT ;  /* 0x00000054294d7209 */ /* 0x000fe20007810000 */
[--C-:B------:R-:W-:Y:S01]  /*7340*/  FFMA.FTZ R50, R50, UR10, -R11.reuse ;  /* 0x0000000a32327c23 */ /* 0x100fe2000801080b */
[----:B------:R-:W-:Y:S01]  /*7350*/  ISETP.GT.AND P3, PT, R85, 0x29, P2 ;  /* 0x000000295500780c */ /* 0x000fe20001764270 */
[--C-:B------:R-:W-:Y:S01]  /*7360*/  FFMA.FTZ R51, R51, UR10, -R11.reuse ;  /* 0x0000000a33337c23 */ /* 0x100fe2000801080b */
[----:B------:R-:W-:Y:S01]  /*7370*/  FMNMX.FTZ R84, R26, R77, !PT ;  /* 0x0000004d1a547209 */ /* 0x000fe20007810000 */
[--C-:B------:R-:W-:Y:S01]  /*7380*/  FFMA.FTZ R54, R54, UR10, -R11.reuse ;  /* 0x0000000a36367c23 */ /* 0x100fe2000801080b */
[----:B------:R-:W-:Y:S01]  /*7390*/  ISETP.LT.OR P5, PT, R86, 0x2a, P3 ;  /* 0x0000002a5600780c */ /* 0x000fe20001fa1670 */
[--C-:B------:R-:W-:Y:S01]  /*73a0*/  FFMA.FTZ R55, R55, UR10, -R11.reuse ;  /* 0x0000000a37377c23 */ /* 0x100fe2000801080b */
[----:B------:R-:W-:Y:S01]  /*73b0*/  FMNMX.FTZ R77, R27, R84, !PT ;  /* 0x000000541b4d7209 */ /* 0x000fe20007810000 */
[--C-:B------:R-:W-:Y:S01]  /*73c0*/  FFMA.FTZ R60, R60, UR10, -R11.reuse ;  /* 0x0000000a3c3c7c23 */ /* 0x100fe2000801080b */
[----:B------:R-:W-:Y:S01]  /*73d0*/  ISETP.GT.AND P3, PT, R85, 0x31, P2 ;  /* 0x000000315500780c */ /* 0x000fe20001764270 */
        /* <DEDUP_REMOVED lines=14> */
[----:B------:R-:W-:Y:S01]  /*74c0*/  FFMA.FTZ R76, R76, UR10, -R11 ;  /* 0x0000000a4c4c7c23 */ /* 0x000fe2000801080b */
[----:B------:R-:W-:Y:S01]  /*74d0*/  FSEL R45, R45, -INF , !P3 ;  /* 0xff8000002d2d7808 */ /* 0x000fe20005800000 */
[----:B------:R-:W-:Y:S01]  /*74e0*/  MUFU.EX2 R40, R40 ;  /* 0x0000002800287308 */ /* 0x000fe20000000800 */
[----:B------:R-:W-:-:S02]  /*74f0*/  FMNMX.FTZ R84, R38, R77, !PT ;  /* 0x0000004d26547209 */ /* 0x000fc40007810000 */
[----:B------:R-:W-:Y:S02]  /*7500*/  ISETP.LT.OR P5, PT, R86, 0x39, P5 ;  /* 0x000000395600780c */ /* 0x000fe40002fa1670 */
[----:B------:R-:W-:Y:S02]  /*7510*/  FMNMX.FTZ R77, R39, R84, !PT ;  /* 0x00000054274d7209 */ /* 0x000fe40007810000 */
[----:B------:R-:W-:Y:S01]  /*7520*/  ISETP.GT.AND P3, PT, R85, 0x40, P2 ;  /* 0x000000405500780c */ /* 0x000fe20001764270 */
[----:B------:R-:W-:Y:S01]  /*7530*/  MUFU.EX2 R14, R14 ;  /* 0x0000000e000e7308 */ /* 0x000fe20000000800 */
[----:B------:R-:W-:Y:S02]  /*7540*/  FMNMX.FTZ R84, R44, R77, !PT ;  /* 0x0000004d2c547209 */ /* 0x000fe40007810000 */
[----:B------:R-:W-:Y:S02]  /*7550*/  FSEL R48, R48, -INF , !P5 ;  /* 0xff80000030307808 */ /* 0x000fe40006800000 */
[----:B------:R-:W-:-:S02]  /*7560*/  FMNMX.FTZ R77, R45, R84, !PT ;  /* 0x000000542d4d7209 */ /* 0x000fc40007810000 */
[----:B------:R-:W-:Y:S01]  /*7570*/  ISETP.GT.AND P5, PT, R85, 0x41, P2 ;  /* 0x000000415500780c */ /* 0x000fe200017a4270 */
[----:B------:R-:W-:Y:S01]  /*7580*/  MUFU.EX2 R15, R15 ;  /* 0x0000000f000f7308 */ /* 0x000fe20000000800 */
[----:B------:R-:W-:Y:S02]  /*7590*/  ISETP.LT.OR P3, PT, R86, 0x41, P3 ;  /* 0x000000415600780c */ /* 0x000fe40001f61670 */
[----:B------:R-:W-:Y:S02]  /*75a0*/  FMNMX.FTZ R84, R48, R77, !PT ;  /* 0x0000004d30547209 */ /* 0x000fe40007810000 */
[----:B------:R-:W-:Y:S02]  /*75b0*/  ISETP.LT.OR P5, PT, R86, 0x42, P5 ;  /* 0x000000425600780c */ /* 0x000fe40002fa1670 */
[----:B------:R-:W-:Y:S01]  /*75c0*/  FSEL R52, R52, -INF , !P3 ;  /* 0xff80000034347808 */ /* 0x000fe20005800000 */
[----:B------:R-:W-:Y:S01]  /*75d0*/  MUFU.EX2 R25, R25 ;  /* 0x0000001900197308 */ /* 0x000fe20000000800 */
[----:B------:R-:W-:-:S02]  /*75e0*/  FMNMX.FTZ R77, R49, R84, !PT ;  /* 0x00000054314d7209 */ /* 0x000fc40007810000 */
[----:B------:R-:W-:Y:S02]  /*75f0*/  ISETP.GT.AND P3, PT, R85, 0x49, P2 ;  /* 0x000000495500780c */ /* 0x000fe40001764270 */
[----:B------:R-:W-:Y:S02]  /*7600*/  FSEL R53, R53, -INF , !P5 ;  /* 0xff80000035357808 */ /* 0x000fe40006800000 */
[----:B------:R-:W-:Y:S01]  /*7610*/  FMNMX.FTZ R84, R52, R77, !PT ;  /* 0x0000004d34547209 */ /* 0x000fe20007810000 */
[----:B------:R-:W-:Y:S01]  /*7620*/  MUFU.EX2 R28, R28 ;  /* 0x0000001c001c7308 */ /* 0x000fe20000000800 */
[----:B------:R-:W-:Y:S02]  /*7630*/  ISETP.GT.AND P5, PT, R85, 0x50, P2 ;  /* 0x000000505500780c */ /* 0x000fe400017a4270 */
[----:B------:R-:W-:Y:S02]  /*7640*/  ISETP.LT.OR P3, PT, R86, 0x4a, P3 ;  /* 0x0000004a5600780c */ /* 0x000fe40001f61670 */
[----:B------:R-:W-:-:S02]  /*7650*/  FMNMX.FTZ R77, R53, R84, !PT ;  /* 0x00000054354d7209 */ /* 0x000fc40007810000 */
[----:B------:R-:W-:Y:S01]  /*7660*/  FSEL R57, R57, -INF , !P3 ;  /* 0xff80000039397808 */ /* 0x000fe20005800000 */
[----:B------:R-:W-:Y:S01]  /*7670*/  MUFU.EX2 R29, R29 ;  /* 0x0000001d001d7308 */ /* 0x000fe20000000800 */
[----:B------:R-:W-:Y:S02]  /*7680*/  ISETP.LT.OR P5, PT, R86, 0x51, P5 ;  /* 0x000000515600780c */ /* 0x000fe40002fa1670 */
[----:B------:R-:W-:Y:S02]  /*7690*/  FMNMX.FTZ R84, R56, R77, !PT ;  /* 0x0000004d38547209 */ /* 0x000fe40007810000 */
[----:B------:R-:W-:Y:S02]  /*76a0*/  ISETP.GT.AND P3, PT, R85, 0x58, P2 ;  /* 0x000000585500780c */ /* 0x000fe40001764270 */
[----:B------:R-:W-:Y:S01]  /*76b0*/  FSEL R58, R58, -INF , !P5 ;  /* 0xff8000003a3a7808 */ /* 0x000fe20006800000 */
[----:B------:R-:W-:Y:S01]  /*76c0*/  MUFU.EX2 R32, R32 ;  /* 0x0000002000207308 */ /* 0x000fe20000000800 */
[----:B------:R-:W-:-:S02]  /*76d0*/  FMNMX.FTZ R77, R57, R84, !PT ;  /* 0x00000054394d7209 */ /* 0x000fc40007810000 */
[----:B------:R-:W-:Y:S02]  /*76e0*/  ISETP.GT.AND P5, PT, R85, 0x59, P2 ;  /* 0x000000595500780c */ /* 0x000fe400017a4270 */
[----:B------:R-:W-:Y:S02]  /*76f0*/  ISETP.LT.OR P3, PT, R86, 0x59, P3 ;  /* 0x000000595600780c */ /* 0x000fe40001f61670 */
[----:B------:R-:W-:Y:S01]  /*7700*/  FMNMX.FTZ R84, R58, R77, !PT ;  /* 0x0000004d3a547209 */ /* 0x000fe20007810000 */
[----:B------:R-:W-:Y:S01]  /*7710*/  MUFU.EX2 R33, R33 ;  /* 0x0000002100217308 */ /* 0x000fe20000000800 */
[----:B------:R-:W-:Y:S02]  /*7720*/  ISETP.LT.OR P5, PT, R86, 0x5a, P5 ;  /* 0x0000005a5600780c */ /* 0x000fe40002fa1670 */
[----:B------:R-:W-:Y:S02]  /*7730*/  FSEL R62, R62, -INF , !P3 ;  /* 0xff8000003e3e7808 */ /* 0x000fe40005800000 */
[----:B------:R-:W-:-:S02]  /*7740*/  FMNMX.FTZ R77, R59, R84, !PT ;  /* 0x000000543b4d7209 */ /* 0x000fc40007810000 */
[----:B------:R-:W-:Y:S01]  /*7750*/  ISETP.GT.AND P3, PT, R85, 0x61, P2 ;  /* 0x000000615500780c */ /* 0x000fe20001764270 */
[----:B------:R-:W-:Y:S01]  /*7760*/  MUFU.EX2 R36, R36 ;  /* 0x0000002400247308 */ /* 0x000fe20000000800 */
[----:B------:R-:W-:Y:S02]  /*7770*/  FSEL R63, R63, -INF , !P5 ;  /* 0xff8000003f3f7808 */ /* 0x000fe40006800000 */
[----:B------:R-:W-:Y:S02]  /*7780*/  FMNMX.FTZ R84, R62, R77, !PT ;  /* 0x0000004d3e547209 */ /* 0x000fe40007810000 */
[----:B------:R-:W-:Y:S02]  /*7790*/  ISETP.GT.AND P5, PT, R85, 0x68, P2 ;  /* 0x000000685500780c */ /* 0x000fe400017a4270 */
[----:B------:R-:W-:Y:S01]  /*77a0*/  ISETP.LT.OR P3, PT, R86, 0x62, P3 ;  /* 0x000000625600780c */ /* 0x000fe20001f61670 */
[----:B------:R-:W-:Y:S01]  /*77b0*/  MUFU.EX2 R37, R37 ;  /* 0x0000002500257308 */ /* 0x000fe20000000800 */
[----:B------:R-:W-:-:S02]  /*77c0*/  FMNMX.FTZ R77, R63, R84, !PT ;  /* 0x000000543f4d7209 */ /* 0x000fc40007810000 */
[----:B------:R-:W-:Y:S02]  /*77d0*/  FSEL R67, R67, -INF , !P3 ;  /* 0xff80000043437808 */ /* 0x000fe40005800000 */
[----:B------:R-:W-:Y:S02]  /*77e0*/  ISETP.LT.OR P5, PT, R86, 0x69, P5 ;  /* 0x000000695600780c */ /* 0x000fe40002fa1670 */
[----:B------:R-:W-:Y:S01]  /*77f0*/  FMNMX.FTZ R84, R66, R77, !PT ;  /* 0x0000004d42547209 */ /* 0x000fe20007810000 */
[----:B------:R-:W-:Y:S01]  /*7800*/  MUFU.EX2 R42, R42 ;  /* 0x0000002a002a7308 */ /* 0x000fe20000000800 */
[----:B------:R-:W-:Y:S02]  /*7810*/  ISETP.GT.AND P3, PT, R85, 0x70, P2 ;  /* 0x000000705500780c */ /* 0x000fe40001764270 */
        /* <DEDUP_REMOVED lines=10> */
[----:B------:R-:W-:Y:S01]  /*78c0*/  ISETP.GT.AND P2, PT, R85, 0x79, P2 ;  /* 0x000000795500780c */ /* 0x000fe20001744270 */
[----:B------:R-:W-:-:S01]  /*78d0*/  FFMA.FTZ R85, R82, UR10, -R11 ;  /* 0x0000000a52557c23 */ /* 0x000fc2000801080b */
[----:B------:R-:W-:Y:S01]  /*78e0*/  FSEL R75, R75, -INF , !P5 ;  /* 0xff8000004b4b7808 */ /* 0x000fe20006800000 */
[----:B------:R-:W-:Y:S01]  /*78f0*/  IMAD.U32 R82, RZ, RZ, UR10 ;  /* 0x0000000aff527e24 */ /* 0x000fe2000f8e00ff */
[----:B------:R-:W-:Y:S01]  /*7900*/  FMNMX.FTZ R84, R74, R77, !PT ;  /* 0x0000004d4a547209 */ /* 0x000fe20007810000 */
[----:B------:R-:W-:Y:S01]  /*7910*/  MUFU.EX2 R47, R47 ;  /* 0x0000002f002f7308 */ /* 0x000fe20000000800 */
[----:B------:R-:W-:Y:S02]  /*7920*/  ISETP.LT.OR P2, PT, R86, 0x7a, P2 ;  /* 0x0000007a5600780c */ /* 0x000fe40001741670 */
[----:B------:R-:W-:Y:S02]  /*7930*/  FMNMX.FTZ R84, R75, R84, !PT ;  /* 0x000000544b547209 */ /* 0x000fe40007810000 */
[----:B------:R-:W-:-:S02]  /*7940*/  FSEL R80, R80, -INF , !P2 ;  /* 0xff80000050507808 */ /* 0x000fc40005000000 */
[----:B------:R-:W-:Y:S01]  /*7950*/  FMNMX.FTZ R77, R79, R84, !PT ;  /* 0x000000544f4d7209 */ /* 0x000fe20007810000 */
[----:B------:R-:W-:Y:S03]  /*7960*/  MUFU.EX2 R50, R50 ;  /* 0x0000003200327308 */ /* 0x000fe60000000800 */
[----:B------:R-:W-:-:S05]  /*7970*/  FMNMX.FTZ R77, R80, R77, !PT ;  /* 0x0000004d504d7209 */ /* 0x000fca0007810000 */
[----:B------:R-:W1:Y:S01]  /*7980*/  SHFL.BFLY PT, R84, R77, 0x2, 0x1f ;  /* 0x0c401f004d547f89 */ /* 0x000e6200000e0000 */
[----:B------:R-:W-:Y:S08]  /*7990*/  MUFU.EX2 R51, R51 ;  /* 0x0000003300337308 */ /* 0x000ff00000000800 */
[----:B------:R-:W-:Y:S08]  /*79a0*/  MUFU.EX2 R54, R54 ;  /* 0x0000003600367308 */ /* 0x000ff00000000800 */
[----:B------:R-:W-:Y:S01]  /*79b0*/  MUFU.EX2 R55, R55 ;  /* 0x0000003700377308 */ /* 0x000fe20000000800 */
[----:B-1----:R-:W-:Y:S01]  /*79c0*/  FMNMX.FTZ R84, R77, R84, !PT ;  /* 0x000000544d547209 */ /* 0x002fe20007810000 */
[--C-:B------:R-:W-:Y:S01]  /*79d0*/  FFMA.FTZ R77, R78, UR10, -R11.reuse ;  /* 0x0000000a4e4d7c23 */ /* 0x100fe2000801080b */
[----:B------:R-:W-:-:S01]  /*79e0*/  FFMA.FTZ R78, R81, UR10, -R11 ;  /* 0x0000000a514e7c23 */ /* 0x000fc2000801080b */
[----:B------:R-:W-:-:S04]  /*79f0*/  FSEL R81, R10, RZ, P6 ;  /* 0x000000ff0a517208 */ /* 0x000fc80003000000 */
[----:B------:R-:W-:Y:S01]  /*7a00*/  MUFU.EX2 R60, R60 ;  /* 0x0000003c003c7308 */ /* 0x000fe20000000800 */
[----:B------:R-:W1:Y:S01]  /*7a10*/  SHFL.BFLY PT, R83, R84, 0x1, 0x1f ;  /* 0x0c201f0054537f89 */ /* 0x000e6200000e0000 */
[----:B------:R-:W-:-:S04]  /*7a20*/  FADD.FTZ R8, -R81, R8 ;  /* 0x0000000851087221 */ /* 0x000fc80000010100 */
[----:B------:R-:W-:Y:S02]  /*7a30*/  FMUL.FTZ R8, R8, UR10 ;  /* 0x0000000a08087c20 */ /* 0x000fe40008410000 */
[----:B------:R-:W-:Y:S08]  /*7a40*/  MUFU.EX2 R61, R61 ;  /* 0x0000003d003d7308 */ /* 0x000ff00000000800 */
[----:B------:R-:W2:Y:S01]  /*7a50*/  MUFU.EX2 R8, R8 ;  /* 0x0000000800087308 */ /* 0x000ea20000000800 */
[----:B-1----:R-:W-:-:S07]  /*7a60*/  FMNMX.FTZ R11, R84, R83, !PT ;  /* 0x00000053540b7209 */ /* 0x002fce0007810000 */
[----:B------:R-:W-:Y:S01]  /*7a70*/  MUFU.EX2 R64, R64 ;  /* 0x0000004000407308 */ /* 0x000fe20000000800 */
[C---:B------:R-:W-:Y:S01]  /*7a80*/  FSETP.NEU.FTZ.AND P2, PT, R11.reuse, -INF , PT ;  /* 0xff8000000b00780b */ /* 0x040fe20003f5d000 */
[----:B------:R-:W-:-:S03]  /*7a90*/  FFMA.FTZ R82, R11, R82, -8 ;  /* 0xc10000000b527423 */ /* 0x000fc60000010052 */
[----:B------:R-:W-:Y:S01]  /*7aa0*/  FSEL R84, R11, RZ, P2 ;  /* 0x000000ff0b547208 */ /* 0x000fe20001000000 */
[----:B--2---:R-:W-:-:S01]  /*7ab0*/  FFMA.FTZ R83, R8, R6, R21 ;  /* 0x0000000608537223 */ /* 0x004fc20000010015 */
[----:B------:R-:W-:Y:S01]  /*7ac0*/  FSEL R82, R82, RZ, P2 ;  /* 0x000000ff52527208 */ /* 0x000fe20001000000 */
[----:B------:R-:W-:Y:S02]  /*7ad0*/  MUFU.EX2 R65, R65 ;  /* 0x0000004100417308 */ /* 0x000fe40000000800 */
[----:B------:R-:W-:-:S01]  /*7ae0*/  FADD.FTZ R84, -R84, R7 ;  /* 0x0000000754547221 */ /* 0x000fc20000010100 */
[----:B------:R-:W-:Y:S01]  /*7af0*/  FADD.FTZ R83, R40, R83 ;  /* 0x0000005328537221 */ /* 0x000fe20000010000 */
[----:B------:R-:W-:-:S01]  /*7b00*/  FFMA.FTZ R24, R24, UR10, -R82 ;  /* 0x0000000a18187c23 */ /* 0x000fc20008010852 */
[--C-:B------:R-:W-:Y:S01]  /*7b10*/  FFMA.FTZ R13, R13, UR10, -R82.reuse ;  /* 0x0000000a0d0d7c23 */ /* 0x100fe20008010852 */
[----:B------:R-:W-:Y:S01]  /*7b20*/  FMUL.FTZ R7, R84, UR10 ;  /* 0x0000000a54077c20 */ /* 0x000fe20008410000 */
[--C-:B------:R-:W-:Y:S01]  /*7b30*/  FFMA.FTZ R20, R20, UR10, -R82.reuse ;  /* 0x0000000a14147c23 */ /* 0x100fe20008010852 */
[----:B------:R-:W-:-:S01]  /*7b40*/  FFMA.FTZ R41, R41, UR10, -R82 ;  /* 0x0000000a29297c23 */ /* 0x000fc20008010852 */
[--C-:B------:R-:W-:Y:S01]  /*7b50*/  FFMA.FTZ R26, R26, UR10, -R82.reuse ;  /* 0x0000000a1a1a7c23 */ /* 0x100fe20008010852 */
        /* <DEDUP_REMOVED lines=25> */
[----:B-1----:R-:W-:-:S01]  /*7cf0*/  FFMA.FTZ R6, R7, R5, R24 ;  /* 0x0000000507067223 */ /* 0x002fc20000010018 */
[--C-:B------:R-:W-:Y:S01]  /*7d00*/  FFMA.FTZ R70, R70, UR10, -R82.reuse ;  /* 0x0000000a46467c23 */ /* 0x100fe20008010852 */
[----:B------:R-:W-:-:S01]  /*7d10*/  FFMA.FTZ R71, R71, UR10, -R82 ;  /* 0x0000000a47477c23 */ /* 0x000fc20008010852 */
[--C-:B------:R-:W-:Y:S01]  /*7d20*/  FFMA.FTZ R74, R74, UR10, -R82.reuse ;  /* 0x0000000a4a4a7c23 */ /* 0x100fe20008010852 */
[----:B------:R-:W-:-:S01]  /*7d30*/  FFMA.FTZ R75, R75, UR10, -R82 ;  /* 0x0000000a4b4b7c23 */ /* 0x000fc20008010852 */
[--C-:B------:R-:W-:Y:S01]  /*7d40*/  FFMA.FTZ R79, R79, UR10, -R82.reuse ;  /* 0x0000000a4f4f7c23 */ /* 0x100fe20008010852 */
[----:B------:R-:W-:-:S01]  /*7d50*/  FFMA.FTZ R80, R80, UR10, -R82 ;  /* 0x0000000a50507c23 */ /* 0x000fc20008010852 */
[----:B------:R-:W1:Y:S01]  /*7d60*/  MUFU.EX2 R41, R41 ;  /* 0x0000002900297308 */ /* 0x000e620000000800 */
[----:B--2---:R-:W-:-:S01]  /*7d70*/  FADD.FTZ R5, R13, R6 ;  /* 0x000000060d057221 */ /* 0x004fc20000010000 */
[----:B------:R-:W-:-:S06]  /*7d80*/  FADD.FTZ R6, R14, R83 ;  /* 0x000000530e067221 */ /* 0x000fcc0000010000 */
[----:B------:R-:W2:Y:S01]  /*7d90*/  MUFU.EX2 R26, R26 ;  /* 0x0000001a001a7308 */ /* 0x000ea20000000800 */
[----:B---3--:R-:W-:-:S01]  /*7da0*/  FADD.FTZ R84, R20, R5 ;  /* 0x0000000514547221 */ /* 0x008fc20000010000 */
[----:B------:R-:W-:-:S04]  /*7db0*/  FADD.FTZ R5, R15, R6 ;  /* 0x000000060f057221 */ /* 0x000fc80000010000 */
[----:B------:R-:W-:Y:S02]  /*7dc0*/  FADD.FTZ R6, R12, R5 ;  /* 0x000000050c067221 */ /* 0x000fe40000010000 */
[----:B------:R-:W3:Y:S01]  /*7dd0*/  MUFU.EX2 R27, R27 ;  /* 0x0000001b001b7308 */ /* 0x000ee20000000800 */
[----:B-1----:R-:W-:-:S01]  /*7de0*/  FADD.FTZ R83, R41, R84 ;  /* 0x0000005429537221 */ /* 0x002fc20000010000 */
[----:B------:R-:W-:-:S04]  /*7df0*/  FADD.FTZ R5, R25, R6 ;  /* 0x0000000619057221 */ /* 0x000fc80000010000 */
[----:B------:R-:W-:Y:S02]  /*7e00*/  FADD.FTZ R6, R28, R5 ;  /* 0x000000051c067221 */ /* 0x000fe40000010000 */
[----:B------:R-:W1:Y:S01]  /*7e10*/  MUFU.EX2 R30, R30 ;  /* 0x0000001e001e7308 */ /* 0x000e620000000800 */
[----:B--2---:R-:W-:-:S01]  /*7e20*/  FADD.FTZ R84, R26, R83 ;  /* 0x000000531a547221 */ /* 0x004fc20000010000 */
[----:B------:R-:W-:-:S04]  /*7e30*/  FADD.FTZ R5, R29, R6 ;  /* 0x000000061d057221 */ /* 0x000fc80000010000 */
[----:B------:R-:W-:Y:S02]  /*7e40*/  FADD.FTZ R6, R32, R5 ;  /* 0x0000000520067221 */ /* 0x000fe40000010000 */
        /* <DEDUP_REMOVED lines=30> */
[----:B------:R-:W-:-:S06]  /*8030*/  FADD.FTZ R5, R65, R6 ;  /* 0x0000000641057221 */ /* 0x000fcc0000010000 */
        /* <DEDUP_REMOVED lines=54> */
.L_x_683:
[----:B------:R-:W-:Y:S01]  /*83a0*/  UIADD3 UR6, UR11, 0x19c60, URZ ;  /* 0x00019c600b067890 */ /* 0x000fe2000fffe03f */
[----:B------:R-:W-:Y:S01]  /*83b0*/  ISETP.GT.AND P2, PT, R2, UR18, PT ;  /* 0x0000001202007c0c */ /* 0x000fe2000bf44270 */
[----:B------:R-:W-:Y:S01]  /*83c0*/  UMOV UR37, UR21 ;  /* 0x0000001500257c82 */ /* 0x000fe20008000000 */
[----:B------:R-:W-:Y:S01]  /*83d0*/  F2FP.SATFINITE.E4M3.F32.PACK_AB_MERGE_C R14, R15, R14, RZ ;  /* 0x0000000e0f0e723e */ /* 0x000fe200048070ff */
[----:B------:R-:W-:Y:S01]  /*83e0*/  UPRMT UR6, UR50, 0x654, UR6 ;  /* 0x0000065432067896 */ /* 0x000fe20008000006 */
[----:B------:R-:W-:Y:S01]  /*83f0*/  F2FP.SATFINITE.E4M3.F32.PACK_AB_MERGE_C R20, R41, R20, RZ ;  /* 0x000000142914723e */ /* 0x000fe200048070ff */
[----:B------:R-:W-:Y:S01]  /*8400*/  UMOV UR36, UR20 ;  /* 0x0000001400247c82 */ /* 0x000fe20008000000 */
[----:B------:R-:W-:Y:S01]  /*8410*/  F2FP.SATFINITE.E4M3.F32.PACK_AB_MERGE_C R28, R29, R28, RZ ;  /* 0x0000001c1d1c723e */ /* 0x000fe200048070ff */
[----:B------:R-:W-:Y:S01]  /*8420*/  FMUL.FTZ R88, R88, R8 ;  /* 0x0000000858587220 */ /* 0x000fe20000410000 */
[----:B------:R-:W-:Y:S01]  /*8430*/  F2FP.SATFINITE.E4M3.F32.PACK_AB_MERGE_C R30, R31, R30, RZ ;  /* 0x0000001e1f1e723e */ /* 0x000fe200048070ff */
[----:B------:R-:W-:Y:S01]  /*8440*/  FMUL.FTZ R89, R89, R8 ;  /* 0x0000000859597220 */ /* 0x000fe20000410000 */
[----:B------:R-:W-:Y:S01]  /*8450*/  F2FP.SATFINITE.E4M3.F32.PACK_AB_MERGE_C R36, R37, R36, RZ ;  /* 0x000000242524723e */ /* 0x000fe200048070ff */
[----:B------:R-:W-:Y:S01]  /*8460*/  FMUL.FTZ R92, R92, R8 ;  /* 0x000000085c5c7220 */ /* 0x000fe20000410000 */
[----:B------:R-:W-:Y:S01]  /*8470*/  F2FP.SATFINITE.E4M3.F32.PACK_AB_MERGE_C R38, R39, R38, RZ ;  /* 0x000000262726723e */ /* 0x000fe200048070ff */
[----:B------:R-:W-:Y:S01]  /*8480*/  SYNCS.ARRIVE.TRANS64.RED.A1T0 RZ, [UR6], RZ ;  /* 0x000000ffffff79a7 */ /* 0x000fe20008100406 */
[----:B------:R-:W-:Y:S01]  /*8490*/  F2FP.SATFINITE.E4M3.F32.PACK_AB_MERGE_C R46, R47, R46, RZ ;  /* 0x0000002e2f2e723e */ /* 0x000fe200048070ff */
[----:B------:R-:W-:Y:S01]  /*84a0*/  FMUL.FTZ R93, R93, R8 ;  /* 0x000000085d5d7220 */ /* 0x000fe20000410000 */
        /* <DEDUP_REMOVED lines=15> */
[-C--:B------:R-:W-:Y:S01]  /*85a0*/  FMUL.FTZ R109, R109, R8.reuse ;  /* 0x000000086d6d7220 */ /* 0x080fe20000410000 */
        /* <DEDUP_REMOVED lines=55> */
[----:B------:R-:W-:Y:S01]  /*8920*/  F2FP.SATFINITE.E4M3.F32.PACK_AB_MERGE_C R139, R75, R74, R79 ;  /* 0x0000004a4b8b723e */ /* 0x000fe2000480704f */
[----:B------:R-:W-:Y:S06]  /*8930*/  @P2 BRA `(.L_x_684) ;  /* 0xffffffcc001c2947 */ /* 0x000fec000383ffff */
[----:B------:R-:W-:Y:S01]  /*8940*/  IMAD.MOV.U32 R7, RZ, RZ, R11 ;  /* 0x000000ffff077224 */ /* 0x000fe200078e000b */
[----:B------:R-:W-:Y:S01]  /*8950*/  UMOV UR36, UR20 ;  /* 0x0000001400247c82 */ /* 0x000fe20008000000 */
[----:B------:R-:W-:Y:S01]  /*8960*/  IMAD.MOV.U32 R8, RZ, RZ, R10 ;  /* 0x000000ffff087224 */ /* 0x000fe200078e000a */
[----:B------:R-:W-:-:S06]  /*8970*/  UMOV UR37, UR21 ;  /* 0x0000001500257c82 */ /* 0x000fcc0008000000 */
.L_x_666:
[----:B------:R-:W1:Y:S01]  /*8980*/  LDC R12, c[0x0][0x9e4] ;  /* 0x00027900ff0c7b82 */ /* 0x000e620000000800 */
[----:B------:R-:W-:Y:S02]  /*8990*/  ULDC UR6, c[0x0][0x9dc] ;  /* 0x0002770000067ab9 */ /* 0x000fe40000000800 */
[----:B------:R-:W-:-:S05]  /*89a0*/  VIADD R9, R19, -UR6 ;  /* 0x8000000613097c36 */ /* 0x000fca0008000000 */
[----:B------:R-:W-:Y:S02]  /*89b0*/  R2UR UR6, R9 ;  /* 0x00000000090672ca */ /* 0x000fe400000e0000 */
[----:B-1----:R-:W-:-:S13]  /*89c0*/  ISETP.GE.AND P5, PT, R12, 0x1, PT ;  /* 0x000000010c00780c */ /* 0x002fda0003fa6270 */
[----:B------:R-:W-:Y:S05]  /*89d0*/  @!P5 BRA `(.L_x_685) ;  /* 0x000000000044d947 */ /* 0x000fea0003800000 */
        /* <DEDUP_REMOVED lines=9> */
.L_x_686:
[----:B------:R-:W-:-:S13]  /*8a70*/  ISETP.NE.AND P2, PT, R12, 0x1, PT ;  /* 0x000000010c00780c */ /* 0x000fda0003f45270 */
[----:B------:R-:W1:Y:S02]  /*8a80*/  @P2 LDC.64 R10, c[0x0][0x9e8] ;  /* 0x00027a00ff0a2b82 */ /* 0x000e640000000a00 */
[----:B-1----:R-:W-:-:S05]  /*8a90*/  @P2 IMAD.HI.U32 R10, R19, R10, RZ ;  /* 0x0000000a130a2227 */ /* 0x002fca00078e00ff */
[----:B------:R-:W-:-:S07]  /*8aa0*/  @P2 SHF.R.U32.HI R19, RZ, R11, R10 ;  /* 0x0000000bff132219 */ /* 0x000fce000001160a */
.L_x_687:
[----:B------:R-:W-:-:S05]  /*8ab0*/  IMAD R19, R19, R12, RZ ;  /* 0x0000000c13137224 */ /* 0x000fca00078e02ff */
[----:B------:R-:W-:-:S13]  /*8ac0*/  R2UR UR7, R19 ;  /* 0x00000000130772ca */ /* 0x000fda00000e0000 */
[----:B------:R-:W-:-:S04]  /*8ad0*/  UISETP.LT.AND UP0, UPT, UR6, UR7, UPT ;  /* 0x000000070600728c */ /* 0x000fc8000bf01270 */
[----:B------:R-:W-:-:S12]  /*8ae0*/  USEL UR6, UR6, UR7, !UP0 ;  /* 0x0000000706067287 */ /* 0x000fd8000c000000 */
.L_x_685:
[----:B------:R-:W-:-:S04]  /*8af0*/  UIADD3 UR6, UR6, 0x7f, URZ ;  /* 0x0000007f06067890 */ /* 0x000fc8000fffe03f */
[----:B------:R-:W-:-:S04]  /*8b00*/  USHF.R.S32.HI UR7, URZ, 0x1f, UR6 ;  /* 0x0000001f3f077899 */ /* 0x000fc80008011406 */
[----:B------:R-:W-:-:S04]  /*8b10*/  ULEA.HI UR7, UR7, UR6, URZ, 0x7 ;  /* 0x0000000607077291 */ /* 0x000fc8000f8f383f */
[----:B------:R-:W-:-:S04]  /*8b20*/  USHF.R.S32.HI UR7, URZ, 0x7, UR7 ;  /* 0x000000073f077899 */ /* 0x000fc80008011407 */
[----:B------:R-:W-:-:S04]  /*8b30*/  UISETP.LT.AND UP0, UPT, UR40, UR7, UPT ;  /* 0x000000072800728c */ /* 0x000fc8000bf01270 */
[----:B------:R-:W-:-:S06]  /*8b40*/  USEL UR18, UR40, UR7, !UP0 ;  /* 0x0000000728127287 */ /* 0x000fcc000c000000 */
[----:B------:R-:W-:-:S13]  /*8b50*/  ISETP.GE.AND P2, PT, R2, UR18, PT ;  /* 0x0000001202007c0c */ /* 0x000fda000bf46270 */
[----:B------:R-:W-:Y:S05]  /*8b60*/  @!P2 BRA `(.L_x_688) ;  /* 0x0000002000f0a947 */ /* 0x000fea0003800000 */
[----:B------:R-:W-:Y:S01]  /*8b70*/  IMAD.MOV.U32 R10, RZ, RZ, R7 ;  /* 0x000000ffff0a7224 */ /* 0x000fe200078e0007 */
[----:B------:R-:W-:Y:S01]  /*8b80*/  UMOV UR20, UR37 ;  /* 0x0000002500147c82 */ /* 0x000fe20008000000 */
[----:B------:R-:W-:Y:S01]  /*8b90*/  IMAD.MOV.U32 R9, RZ, RZ, R8 ;  /* 0x000000ffff097224 */ /* 0x000fe200078e0008 */
[----:B------:R-:W-:Y:S01]  /*8ba0*/  UMOV UR21, UR36 ;  /* 0x0000002400157c82 */ /* 0x000fe20008000000 */
[----:B------:R-:W-:-:S05]  /*8bb0*/  ULDC UR19, c[0x0][0x988] ;  /* 0x0002620000137ab9 */ /* 0x000fca0000000800 */
.L_x_698:
[----:B------:R-:W-:-:S04]  /*8bc0*/  UISETP.NE.AND UP0, UPT, UR21, 0x1, UPT ;  /* 0x000000011500788c */ /* 0x000fc8000bf05270 */
[----:B------:R-:W-:-:S04]  /*8bd0*/  USEL UR37, URZ, 0x1, UP0 ;  /* 0x000000013f257887 */ /* 0x000fc80008000000 */
[----:B------:R-:W-:Y:S01]  /*8be0*/  ULOP3.LUT UR37, UR20, UR37, URZ, 0x3c, !UPT ;  /* 0x0000002514257292 */ /* 0x000fe2000f8e3c3f */
[----:B------:R-:W-:Y:S11]  /*8bf0*/  @!P0 BRA `(.L_x_689) ;  /* 0x0000000000048947 */ /* 0x000ff60003800000 */
[----:B------:R-:W-:Y:S01]  /*8c00*/  BPT.TRAP 0x1 ;  /* 0x000000040000795c */ /* 0x000fe20000300000 */
.L_x_689:
        /* <DEDUP_REMOVED lines=9> */
.L_x_690:
[----:B--2---:R-:W-:Y:S05]  /*8ca0*/  @P2 BRA `(.L_x_691) ;  /* 0x0000000000082947 */ /* 0x004fea0003800000 */
[----:B------:R-:W2:Y:S02]  /*8cb0*/  SYNCS.PHASECHK.TRANS64.TRYWAIT P2, [UR22+0x19c30], R7 ;  /* 0x019c3007ff0075a7 */ /* 0x000ea40008040156 */
[----:B--2---:R-:W-:Y:S05]  /*8cc0*/  @!P2 BRA `(.L_x_692) ;  /* 0x000000a800e8a947 */ /* 0x004fea0003800000 */
.L_x_691:
        /* <DEDUP_REMOVED lines=17> */
.L_x_693:
[----:B------:R-:W-:Y:S01]  /*8de0*/  ULEA UR14, UR21, UR47, 0x3 ;  /* 0x0000002f150e7291 */ /* 0x000fe2000f8e183f */
[----:B-12---:R-:W-:-:S05]  /*8df0*/  IMAD.U32 R7, RZ, RZ, UR20 ;  /* 0x00000014ff077e24 */ /* 0x006fca000f8e00ff */
[----:B------:R-:W-:-:S04]  /*8e00*/  SHF.L.U32 R7, R7, 0x1f, RZ ;  /* 0x0000001f07077819 */ /* 0x000fc800000006ff */
[----:B------:R1:W2:Y:S01]  /*8e10*/  SYNCS.PHASECHK.TRANS64.TRYWAIT P2, [UR14+0x19c50], R7 ;  /* 0x019c5007ff0075a7 */ /* 0x0002a2000804014e */
[----:B------:R-:W-:Y:S05]  /*8e20*/  @!P0 BRA `(.L_x_694) ;  /* 0x0000000000048947 */ /* 0x000fea0003800000 */
[----:B------:R-:W-:Y:S01]  /*8e30*/  BPT.TRAP 0x1 ;  /* 0x000000040000795c */ /* 0x000fe20000300000 */
.L_x_694:
[----:B--2---:R-:W-:Y:S05]  /*8e40*/  @P2 BRA `(.L_x_695) ;  /* 0x0000000000082947 */ /* 0x004fea0003800000 */
[----:B------:R-:W2:Y:S02]  /*8e50*/  SYNCS.PHASECHK.TRANS64.TRYWAIT P2, [UR14+0x19c50], R7 ;  /* 0x019c5007ff0075a7 */ /* 0x000ea4000804014e */
[----:B--2---:R-:W-:Y:S05]  /*8e60*/  @!P2 BRA `(.L_x_696) ;  /* 0x000000a80098a947 */ /* 0x004fea0003800000 */
.L_x_695:
[C---:B------:R-:W-:Y:S01]  /*8e70*/  FMUL.FTZ R12, R0.reuse, R24 ;  /* 0x00000018000c7220 */ /* 0x040fe20000410000 */
[----:B------:R-:W-:Y:S01]  /*8e80*/  UIADD3 UR6, UR47, 0x3000, URZ ;  /* 0x000030002f067890 */ /* 0x000fe2000fffe03f */
[C---:B------:R-:W-:Y:S01]  /*8e90*/  FMUL.FTZ R13, R0.reuse, R26 ;  /* 0x0000001a000d7220 */ /* 0x040fe20000410000 */
[C---:B------:R-:W-:Y:S01]  /*8ea0*/  FMUL.FTZ R11, R0.reuse, R25 ;  /* 0x00000019000b7220 */ /* 0x040fe20000410000 */
[C---:B------:R-:W-:Y:S01]  /*8eb0*/  FMUL.FTZ R14, R0.reuse, R27 ;  /* 0x0000001b000e7220 */ /* 0x040fe20000410000 */
[----:B------:R-:W-:Y:S01]  /*8ec0*/  USHF.R.U32.HI UR6, URZ, 0x4, UR6 ;  /* 0x000000043f067899 */ /* 0x000fe20008011606 */
[----:B------:R-:W2:Y:S01]  /*8ed0*/  MUFU.TANH R12, R12 ;  /* 0x0000000c000c7308 */ /* 0x000ea20000002400 */
[C---:B------:R-:W-:Y:S01]  /*8ee0*/  FMUL.FTZ R15, R0.reuse, R28 ;  /* 0x0000001c000f7220 */ /* 0x040fe20000410000 */
[C---:B------:R-:W-:Y:S01]  /*8ef0*/  FMUL.FTZ R20, R0.reuse, R30 ;  /* 0x0000001e00147220 */ /* 0x040fe20000410000 */
[----:B------:R-:W-:Y:S01]  /*8f00*/  ULOP3.LUT UR6, UR6, 0x3fff, URZ, 0xc0, !UPT ;  /* 0x00003fff06067892 */ /* 0x000fe2000f8ec03f */
[C---:B------:R-:W-:Y:S01]  /*8f10*/  FMUL.FTZ R19, R0.reuse, R29 ;  /* 0x0000001d00137220 */ /* 0x040fe20000410000 */
[C---:B------:R-:W-:Y:S01]  /*8f20*/  FMUL.FTZ R21, R0.reuse, R31 ;  /* 0x0000001f00157220 */ /* 0x040fe20000410000 */
[C---:B------:R-:W-:Y:S01]  /*8f30*/  FMUL.FTZ R24, R0.reuse, R32 ;  /* 0x0000002000187220 */ /* 0x040fe20000410000 */
[----:B------:R-:W-:Y:S01]  /*8f40*/  ULOP3.LUT UR6, UR6, 0x10000, URZ, 0xfc, !UPT ;  /* 0x0001000006067892 */ /* 0x000fe2000f8efc3f */
[----:B------:R-:W1:Y:S01]  /*8f50*/  MUFU.TANH R13, R13 ;  /* 0x0000000d000d7308 */ /* 0x000e620000002400 */
[C---:B------:R-:W-:Y:S01]  /*8f60*/  FMUL.FTZ R26, R0.reuse, R34 ;  /* 0x00000022001a7220 */ /* 0x040fe20000410000 */
[C---:B------:R-:W-:Y:S01]  /*8f70*/  FMUL.FTZ R25, R0.reuse, R33 ;  /* 0x0000002100197220 */ /* 0x040fe20000410000 */
[----:B------:R-:W-:Y:S01]  /*8f80*/  UIMAD UR11, UR21, 0x300, UR6 ;  /* 0x00000300150b78a4 */ /* 0x000fe2000f8e0206 */
[----:B------:R-:W-:Y:S01]  /*8f90*/  WARPGROUP.ARRIVE ;  /* 0x00000000000079c5 */ /* 0x000fe20000000000 */
[C---:B------:R-:W-:Y:S01]  /*8fa0*/  FMUL.FTZ R27, R0.reuse, R35 ;  /* 0x00000023001b7220 */ /* 0x040fe20000410000 */
[----:B------:R-:W-:Y:S01]  /*8fb0*/  FMUL.FTZ R28, R0, R36 ;  /* 0x00000024001c7220 */ /* 0x000fe20000410000 */
[----:B------:R-:W-:Y:S01]  /*8fc0*/  UMOV UR7, 0x40000040 ;  /* 0x4000004000077882 */ /* 0x000fe20000000000 */
[----:B------:R-:W3:Y:S01]  /*8fd0*/  MUFU.TANH R11, R11 ;  /* 0x0000000b000b7308 */ /* 0x000ee20000002400 */
[----:B--2---:R-:W-:Y:S01]  /*8fe0*/  FMNMX.FTZ R8, R12, R9, !PT ;  /* 0x000000090c087209 */ /* 0x004fe20007810000 */
[----:B------:R-:W-:Y:S01]  /*8ff0*/  UMOV UR6, UR11 ;  /* 0x0000000b00067c82 */ /* 0x000fe20008000000 */
[C---:B------:R-:W-:Y:S01]  /*9000*/  FMUL.FTZ R30, R0.reuse, R38 ;  /* 0x00000026001e7220 */ /* 0x040fe20000410000 */
[----:B------:R-:W-:Y:S01]  /*9010*/  QGMMA.64x96x32.F32.E4M3.E4M3 R88, R148, gdesc[UR4], R88, gsb0 ;  /* 0x0160000494587df3 */ /* 0x000fe20008000858 */
[C---:B------:R-:W-:Y:S01]  /*9020*/  FMUL.FTZ R29, R0.reuse, R37 ;  /* 0x00000025001d7220 */ /* 0x040fe20000410000 */
[C---:B------:R-:W-:Y:S01]  /*9030*/  FMUL.FTZ R36, R0.reuse, R44 ;  /* 0x0000002c00247220 */ /* 0x040fe20000410000 */
[C---:B------:R-:W-:Y:S01]  /*9040*/  FMUL.FTZ R31, R0.reuse, R39 ;  /* 0x00000027001f7220 */ /* 0x040fe20000410000 */
[----:B------:R-:W2:Y:S01]  /*9050*/  MUFU.TANH R14, R14 ;  /* 0x0000000e000e7308 */ /* 0x000ea20000002400 */
        /* <DEDUP_REMOVED lines=16> */
[----:B--2---:R-:W-:Y:S01]  /*9160*/  FMNMX.FTZ R7, R14, R7, !PT ;  /* 0x000000070e077209 */ /* 0x004fe20007810000 */
[C---:B------:R-:W-:Y:S01]  /*9170*/  FMUL.FTZ R46, R0.reuse, R54 ;  /* 0x00000036002e7220 */ /* 0x040fe20000410000 */
[C---:B------:R-:W-:Y:S01]  /*9180*/  FMUL.FTZ R54, R0.reuse, R62 ;  /* 0x0000003e00367220 */ /* 0x040fe20000410000 */
[C---:B------:R-:W-:Y:S01]  /*9190*/  FMUL.FTZ R62, R0.reuse, R70 ;  /* 0x00000046003e7220 */ /* 0x040fe20000410000 */
        /* <DEDUP_REMOVED lines=12> */
[----:B---3--:R-:W-:Y:S01]  /*9260*/  FMNMX.FTZ R68, R20, R7, !PT ;  /* 0x0000000714447209 */ /* 0x008fe20007810000 */
[C---:B------:R-:W-:Y:S01]  /*9270*/  FMUL.FTZ R56, R0.reuse, R64 ;  /* 0x0000004000387220 */ /* 0x040fe20000410000 */
[C---:B------:R-:W-:Y:S01]  /*9280*/  FMUL.FTZ R64, R0.reuse, R72 ;  /* 0x0000004800407220 */ /* 0x040fe20000410000 */
[C---:B------:R-:W-:Y:S01]  /*9290*/  FMUL.FTZ R49, R0.reuse, R57 ;  /* 0x0000003900317220 */ /* 0x040fe20000410000 */
[C---:B------:R-:W-:Y:S01]  /*92a0*/  FMUL.FTZ R57, R0.reuse, R65 ;  /* 0x0000004100397220 */ /* 0x040fe20000410000 */
[C---:B------:R-:W-:Y:S01]  /*92b0*/  FMUL.FTZ R65, R0.reuse, R73 ;  /* 0x0000004900417220 */ /* 0x040fe20000410000 */
[C---:B------:R-:W-:Y:S01]  /*92c0*/  FMUL.FTZ R50, R0.reuse, R58 ;  /* 0x0000003a00327220 */ /* 0x040fe20000410000 */
[----:B------:R-:W3:Y:S01]  /*92d0*/  MUFU.TANH R24, R24 ;  /* 0x0000001800187308 */ /* 0x000ee20000002400 */
[----:B--2---:R-:W-:Y:S01]  /*92e0*/  FMNMX.FTZ R7, R19, R8, !PT ;  /* 0x0000000813077209 */ /* 0x004fe20007810000 */
[C---:B------:R-:W-:Y:S01]  /*92f0*/  FMUL.FTZ R51, R0.reuse, R59 ;  /* 0x0000003b00337220 */ /* 0x040fe20000410000 */
[C---:B------:R-:W-:Y:S01]  /*9300*/  FMUL.FTZ R58, R0.reuse, R66 ;  /* 0x00000042003a7220 */ /* 0x040fe20000410000 */
[C---:B------:R-:W-:Y:S01]  /*9310*/  FMUL.FTZ R66, R0.reuse, R74 ;  /* 0x0000004a00427220 */ /* 0x040fe20000410000 */
[C---:B------:R-:W-:Y:S01]  /*9320*/  FMUL.FTZ R59, R0.reuse, R67 ;  /* 0x00000043003b7220 */ /* 0x040fe20000410000 */
[C---:B------:R-:W-:Y:S01]  /*9330*/  FMUL.FTZ R67, R0.reuse, R75 ;  /* 0x0000004b00437220 */ /* 0x040fe20000410000 */
[----:B------:R-:W-:Y:S01]  /*9340*/  UIADD3 UR6, UR11, 0x2, URZ ;  /* 0x000000020b067890 */ /* 0x000fe2000fffe03f */
[----:B------:R-:W2:Y:S01]  /*9350*/  MUFU.TANH R26, R26 ;  /* 0x0000001a001a7308 */ /* 0x000ea20000002400 */
[----:B-1----:R-:W-:Y:S01]  /*9360*/  FMNMX.FTZ R69, R21, R68, !PT ;  /* 0x0000004415457209 */ /* 0x002fe20007810000 */
[----:B------:R-:W-:Y:S01]  /*9370*/  FMUL.FTZ R68, R0, R76 ;  /* 0x0000004c00447220 */ /* 0x000fe20000410000 */
[----:B------:R-:W-:Y:S01]  /*9380*/  UMOV UR7, 0x40000040 ;  /* 0x4000004000077882 */ /* 0x000fe20000000000 */
[----:B------:R-:W-:-:S04]  /*9390*/  UMOV UR10, UR19 ;  /* 0x00000013000a7c82 */ /* 0x000fc80008000000 */
[----:B------:R-:W1:Y:S01]  /*93a0*/  MUFU.TANH R25, R25 ;  /* 0x0000001900197308 */ /* 0x000e620000002400 */
[----:B---3--:R-:W-:-:S07]  /*93b0*/  FMNMX.FTZ R8, R24, R7, !PT ;  /* 0x0000000718087209 */ /* 0x008fce0007810000 */
[----:B------:R-:W3:Y:S01]  /*93c0*/  MUFU.TANH R27, R27 ;  /* 0x0000001b001b7308 */ /* 0x000ee20000002400 */
[----:B--2---:R-:W-:Y:S01]  /*93d0*/  FMNMX.FTZ R70, R26, R69, !PT ;  /* 0x000000451a467209 */ /* 0x004fe20007810000 */
[----:B------:R-:W-:-:S06]  /*93e0*/  FMUL.FTZ R69, R0, R77 ;  /* 0x0000004d00457220 */ /* 0x000fcc0000410000 */
[----:B------:R-:W2:Y:S01]  /*93f0*/  MUFU.TANH R28, R28 ;  /* 0x0000001c001c7308 */ /* 0x000ea20000002400 */
[----:B-1----:R-:W-:-:S07]  /*9400*/  FMNMX.FTZ R7, R25, R8, !PT ;  /* 0x0000000819077209 */ /* 0x002fce0007810000 */
[----:B------:R-:W1:Y:S01]  /*9410*/  MUFU.TANH R30, R30 ;  /* 0x0000001e001e7308 */ /* 0x000e620000002400 */
[----:B---3--:R-:W-:-:S07]  /*9420*/  FMNMX.FTZ R71, R27, R70, !PT ;  /* 0x000000461b477209 */ /* 0x008fce0007810000 */
[----:B------:R-:W3:Y:S01]  /*9430*/  MUFU.TANH R29, R29 ;  /* 0x0000001d001d7308 */ /* 0x000ee20000002400 */
[----:B--2---:R-:W-:-:S07]  /*9440*/  FMNMX.FTZ R8, R28, R7, !PT ;  /* 0x000000071c087209 */ /* 0x004fce0007810000 */
[----:B------:R-:W2:Y:S01]  /*9450*/  MUFU.TANH R31, R31 ;  /* 0x0000001f001f7308 */ /* 0x000ea20000002400 */
[----:B-1----:R-:W-:-:S07]  /*9460*/  FMNMX.FTZ R70, R30, R71, !PT ;  /* 0x000000471e467209 */ /* 0x002fce0007810000 */
[----:B------:R-:W1:Y:S01]  /*9470*/  MUFU.TANH R32, R32 ;  /* 0x0000002000207308 */ /* 0x000e620000002400 */
[----:B---3--:R-:W-:Y:S01]  /*9480*/  FMNMX.FTZ R7, R29, R8, !PT ;  /* 0x000000081d077209 */ /* 0x008fe20007810000 */
[----:B------:R-:W-:Y:S02]  /*9490*/  WARPGROUP.DEPBAR.LE gsb0, 0x0 ;  /* 0x00008000000079c5 */ /* 0x000fe40000010000 */
[----:B------:R-:W-:-:S04]  /*94a0*/  WARPGROUP.ARRIVE ;  /* 0x00000000000079c5 */ /* 0x000fc80000000000 */
[----:B------:R-:W3:Y:S01]  /*94b0*/  MUFU.TANH R34, R34 ;  /* 0x0000002200227308 */ /* 0x000ee20000002400 */
[----:B--2---:R-:W-:Y:S01]  /*94c0*/  FMNMX.FTZ R71, R31, R70, !PT ;  /* 0x000000461f477209 */ /* 0x004fe20007810000 */
[----:B------:R-:W-:Y:S01]  /*94d0*/  FMUL.FTZ R70, R0, R78 ;  /* 0x0000004e00467220 */ /* 0x000fe20000410000 */
[----:B------:R-:W-:Y:S01]  /*94e0*/  QGMMA.64x96x32.F32.E4M3.E4M3 R88, R144, gdesc[UR4], R88, gsb0 ;  /* 0x0160000490587df3 */ /* 0x000fe20008000858 */
[----:B------:R-:W-:Y:S01]  /*94f0*/  UIADD3 UR6, UR11, 0x4, URZ ;  /* 0x000000040b067890 */ /* 0x000fe2000fffe03f */
[----:B------:R-:W-:-:S03]  /*9500*/  UMOV UR7, 0x40000040 ;  /* 0x4000004000077882 */ /* 0x000fc60000000000 */
[----:B------:R-:W2:Y:S01]  /*9510*/  MUFU.TANH R33, R33 ;  /* 0x0000002100217308 */ /* 0x000ea20000002400 */
[----:B-1----:R-:W-:-:S07]  /*9520*/  FMNMX.FTZ R8, R32, R7, !PT ;  /* 0x0000000720087209 */ /* 0x002fce0007810000 */
[----:B------:R-:W1:Y:S01]  /*9530*/  MUFU.TANH R35, R35 ;  /* 0x0000002300237308 */ /* 0x000e620000002400 */
[----:B---3--:R-:W-:Y:S01]  /*9540*/  FMNMX.FTZ R72, R34, R71, !PT ;  /* 0x0000004722487209 */ /* 0x008fe20007810000 */
[----:B------:R-:W-:-:S06]  /*9550*/  FMUL.FTZ R71, R0, R79 ;  /* 0x0000004f00477220 */ /* 0x000fcc0000410000 */
[----:B------:R-:W3:Y:S01]  /*9560*/  MUFU.TANH R36, R36 ;  /* 0x0000002400247308 */ /* 0x000ee20000002400 */
[----:B--2---:R-:W-:-:S07]  /*9570*/  FMNMX.FTZ R7, R33, R8, !PT ;  /* 0x0000000821077209 */ /* 0x004fce0007810000 */
        /* <DEDUP_REMOVED lines=14> */
[----:B-1----:R-:W-:Y:S01]  /*9660*/  FMNMX.FTZ R74, R42, R73, !PT ;  /* 0x000000492a4a7209 */ /* 0x002fe20007810000 */
[----:B------:R-:W-:-:S06]  /*9670*/  FMUL.FTZ R73, R0, R81 ;  /* 0x0000005100497220 */ /* 0x000fcc0000410000 */
        /* <DEDUP_REMOVED lines=12> */
[----:B------:R-:W-:Y:S01]  /*9740*/  QGMMA.64x96x32.F32.E4M3.E4M3 R88, R140, gdesc[UR4], R88, gsb0 ;  /* 0x016000048c587df3 */ /* 0x000fe20008000858 */
[----:B------:R-:W-:Y:S01]  /*9750*/  UIADD3 UR6, UR11, 0x6, URZ ;  /* 0x000000060b067890 */ /* 0x000fe2000fffe03f */
[----:B------:R-:W-:-:S04]  /*9760*/  UMOV UR7, 0x40000040 ;  /* 0x4000004000077882 */ /* 0x000fc80000000000 */
[----:B------:R-:W2:Y:S01]  /*9770*/  MUFU.TANH R50, R50 ;  /* 0x0000003200327308 */ /* 0x000ea20000002400 */
[----:B-1----:R-:W-:Y:S01]  /*9780*/  FMNMX.FTZ R75, R47, R74, !PT ;  /* 0x0000004a2f4b7209 */ /* 0x002fe20007810000 */
[----:B------:R-:W-:-:S06]  /*9790*/  FMUL.FTZ R74, R0, R82 ;  /* 0x00000052004a7220 */ /* 0x000fcc0000410000 */
        /* <DEDUP_REMOVED lines=33> */
[----:B------:R-:W-:Y:S06]  /*99b0*/  QGMMA.64x96x32.F32.E4M3.E4M3 R88, R136, gdesc[UR4], R88, gsb0 ;  /* 0x0160000488587df3 */ /* 0x000fec0008000858 */
        /* <DEDUP_REMOVED lines=30> */
[----:B------:R-:W-:-:S06]  /*9ba0*/  WARPGROUP.DEPBAR.LE gsb0, 0x0 ;  /* 0x00008000000079c5 */ /* 0x000fcc0000010000 */
[----:B------:R-:W3:Y:S01]  /*9bb0*/  MUFU.TANH R77, R77 ;  /* 0x0000004d004d7308 */ /* 0x000ee20000002400 */
[----:B--2---:R-:W-:-:S07]  /*9bc0*/  FMNMX.FTZ R8, R76, R7, !PT ;  /* 0x000000074c087209 */ /* 0x004fce0007810000 */
[----:B------:R-:W2:Y:S01]  /*9bd0*/  MUFU.TANH R79, R79 ;  /* 0x0000004f004f7308 */ /* 0x000ea20000002400 */
[----:B-1----:R-:W-:Y:S02]  /*9be0*/  FMNMX.FTZ R80, R78, R81, !PT ;  /* 0x000000514e507209 */ /* 0x002fe40007810000 */
[----:B---3--:R-:W-:-:S05]  /*9bf0*/  FMNMX.FTZ R81, R77, R8, !PT ;  /* 0x000000084d517209 */ /* 0x008fca0007810000 */
[----:B------:R-:W1:Y:S01]  /*9c00*/  SHFL.BFLY PT, R8, R81, 0x2, 0x1f ;  /* 0x0c401f0051087f89 */ /* 0x000e6200000e0000 */
[----:B--2---:R-:W-:-:S05]  /*9c10*/  FMNMX.FTZ R80, R79, R80, !PT ;  /* 0x000000504f507209 */ /* 0x004fca0007810000 */
[----:B------:R-:W2:Y:S01]  /*9c20*/  SHFL.BFLY PT, R7, R80, 0x2, 0x1f ;  /* 0x0c401f0050077f89 */ /* 0x000ea200000e0000 */
[----:B-1----:R-:W-:Y:S01]  /*9c30*/  FMNMX.FTZ R82, R81, R8, !PT ;  /* 0x0000000851527209 */ /* 0x002fe20007810000 */
[----:B------:R-:W-:Y:S01]  /*9c40*/  IMAD.U32 R81, RZ, RZ, UR10 ;  /* 0x0000000aff517e24 */ /* 0x000fe2000f8e00ff */
[----:B--2---:R-:W-:-:S03]  /*9c50*/  FMNMX.FTZ R83, R80, R7, !PT ;  /* 0x0000000750537209 */ /* 0x004fc60007810000 */
[----:B------:R-:W1:Y:S04]  /*9c60*/  SHFL.BFLY PT, R7, R82, 0x1, 0x1f ;  /* 0x0c201f0052077f89 */ /* 0x000e6800000e0000 */
[----:B------:R-:W2:Y:S01]  /*9c70*/  SHFL.BFLY PT, R84, R83, 0x1, 0x1f ;  /* 0x0c201f0053547f89 */ /* 0x000ea200000e0000 */
[----:B-1----:R-:W-:Y:S02]  /*9c80*/  FMNMX.FTZ R8, R82, R7, !PT ;  /* 0x0000000752087209 */ /* 0x002fe40007810000 */
[----:B--2---:R-:W-:-:S03]  /*9c90*/  FMNMX.FTZ R7, R83, R84, !PT ;  /* 0x0000005453077209 */ /* 0x004fc60007810000 */
[C---:B------:R-:W-:Y:S01]  /*9ca0*/  FFMA.FTZ R80, R8.reuse, R81, -8 ;  /* 0xc100000008507423 */ /* 0x040fe20000010051 */
[----:B------:R-:W-:Y:S02]  /*9cb0*/  IMAD.U32 R84, RZ, RZ, UR10 ;  /* 0x0000000aff547e24 */ /* 0x000fe4000f8e00ff */
[----:B------:R-:W-:Y:S01]  /*9cc0*/  FADD.FTZ R9, -R8, R9 ;  /* 0x0000000908097221 */ /* 0x000fe20000010100 */
[----:B------:R-:W-:Y:S02]  /*9cd0*/  IMAD.U32 R83, RZ, RZ, UR22 ;  /* 0x00000016ff537e24 */ /* 0x000fe4000f8e00ff */
        /* <DEDUP_REMOVED lines=28> */
[----:B------:R-:W-:Y:S01]  /*9ea0*/  FFMA.FTZ R76, R77, UR10, -R80 ;  /* 0x0000000a4d4c7c23 */ /* 0x000fe20008010850 */
[----:B------:R-:W-:-:S01]  /*9eb0*/  FADD.FTZ R10, -R7, R10 ;  /* 0x0000000a070a7221 */ /* 0x000fc20000010100 */
[----:B------:R-:W-:Y:S01]  /*9ec0*/  FFMA.FTZ R77, R7, R84, -8 ;  /* 0xc1000000074d7423 */ /* 0x000fe20000010054 */
[----:B------:R-:W-:Y:S01]  /*9ed0*/  FMUL.FTZ R9, R9, UR10 ;  /* 0x0000000a09097c20 */ /* 0x000fe20008410000 */
[--C-:B------:R-:W-:Y:S01]  /*9ee0*/  FFMA.FTZ R12, R12, UR10, -R80.reuse ;  /* 0x0000000a0c0c7c23 */ /* 0x100fe20008010850 */
[----:B------:R-:W-:Y:S01]  /*9ef0*/  FMUL.FTZ R10, R10, UR10 ;  /* 0x0000000a0a0a7c20 */ /* 0x000fe20008410000 */
[----:B------:R-:W-:Y:S01]  /*9f00*/  FFMA.FTZ R13, R13, UR10, -R77 ;  /* 0x0000000a0d0d7c23 */ /* 0x000fe2000801084d */
[----:B------:R-:W-:-:S01]  /*9f10*/  FFMA.FTZ R11, R11, UR10, -R80 ;  /* 0x0000000a0b0b7c23 */ /* 0x000fc20008010850 */
[----:B------:R-:W-:Y:S01]  /*9f20*/  FFMA.FTZ R14, R14, UR10, -R77 ;  /* 0x0000000a0e0e7c23 */ /* 0x000fe2000801084d */
        /* <DEDUP_REMOVED lines=36> */
[----:B------:R-:W-:-:S04]  /*a170*/  FFMA.FTZ R77, R79, UR10, -R77 ;  /* 0x0000000a4f4d7c23 */ /* 0x000fc8000801084d */
[----:B------:R-:W3:Y:S01]  /*a180*/  MUFU.EX2 R14, R14 ;  /* 0x0000000e000e7308 */ /* 0x000ee20000000800 */
[----:B--2---:R-:W-:-:S07]  /*a190*/  FFMA.FTZ R5, R10, R5, R13 ;  /* 0x000000050a057223 */ /* 0x004fce000001000d */
        /* <DEDUP_REMOVED lines=96> */
[----:B------:R-:W-:-:S05]  /*a7a0*/  @!P1 VIADD R5, R83, 0x19c40 ;  /* 0x00019c4053059836 */ /* 0x000fca0000000000 */
[----:B------:R-:W-:Y:S01]  /*a7b0*/  @!P1 PRMT R5, RZ, 0x654, R5 ;  /* 0x00000654ff059816 */ /* 0x000fe20000000005 */
[----:B------:R-:W2:Y:S01]  /*a7c0*/  MUFU.EX2 R65, R65 ;  /* 0x0000004100417308 */ /* 0x000ea20000000800 */
[----:B-1----:R-:W-:-:S02]  /*a7d0*/  FADD.FTZ R80, R64, R81 ;  /* 0x0000005140507221 */ /* 0x002fc40000010000 */
[----:B------:R1:W-:Y:S05]  /*a7e0*/  @!P1 SYNCS.ARRIVE.TRANS64.RED.A1T0 RZ, [R5+URZ], RZ ;  /* 0x000000ff05ff99a7 */ /* 0x0003ea000810043f */
[----:B------:R-:W4:Y:S01]  /*a7f0*/  MUFU.EX2 R70, R70 ;  /* 0x0000004600467308 */ /* 0x000f220000000800 */
[----:B---3--:R-:W-:-:S07]  /*a800*/  FADD.FTZ R81, R67, R6 ;  /* 0x0000000643517221 */ /* 0x008fce0000010000 */
[----:B------:R-:W3:Y:S01]  /*a810*/  MUFU.EX2 R68, R68 ;  /* 0x0000004400447308 */ /* 0x000ee20000000800 */
[----:B--2---:R-:W-:-:S07]  /*a820*/  FADD.FTZ R79, R65, R80 ;  /* 0x00000050414f7221 */ /* 0x004fce0000010000 */
[----:B------:R-:W1:Y:S01]  /*a830*/  MUFU.EX2 R71, R71 ;  /* 0x0000004700477308 */ /* 0x000e620000000800 */
[----:B----4-:R-:W-:-:S07]  /*a840*/  FADD.FTZ R6, R70, R81 ;  /* 0x0000005146067221 */ /* 0x010fce0000010000 */
        /* <DEDUP_REMOVED lines=16> */
[----:B--2---:R-:W-:-:S03]  /*a950*/  FADD.FTZ R6, R76, R79 ;  /* 0x0000004f4c067221 */ /* 0x004fc60000010000 */
[----:B---3--:R-:W-:Y:S01]  /*a960*/  FADD.FTZ R5, R77, R80 ;  /* 0x000000504d057221 */ /* 0x008fe20000010000 */
[----:B------:R-:W-:Y:S06]  /*a970*/  @!P0 BRA `(.L_x_697) ;  /* 0x0000000000048947 */ /* 0x000fec0003800000 */
[----:B------:R-:W-:Y:S01]  /*a980*/  BPT.TRAP 0x1 ;  /* 0x000000040000795c */ /* 0x000fe20000300000 */
.L_x_697:
        /* <DEDUP_REMOVED lines=14> */
[----:B------:R-:W-:Y:S01]  /*aa70*/  SYNCS.ARRIVE.TRANS64.RED.A1T0 RZ, [UR6], RZ ;  /* 0x000000ffffff79a7 */ /* 0x000fe20008100406 */
        /* <DEDUP_REMOVED lines=75> */
.L_x_688:
[----:B------:R-:W-:-:S13]  /*af30*/  ISETP.GE.AND P2, PT, R2, UR40, PT ;  /* 0x0000002802007c0c */ /* 0x000fda000bf46270 */
[----:B------:R-:W-:Y:S05]  /*af40*/  @!P2 BRA `(.L_x_699) ;  /* 0x000000340008a947 */ /* 0x000fea0003800000 */
[----:B------:R-:W-:Y:S01]  /*af50*/  IMAD.MOV.U32 R11, RZ, RZ, R7 ;  /* 0x000000ffff0b7224 */ /* 0x000fe200078e0007 */
[----:B------:R-:W-:Y:S01]  /*af60*/  UMOV UR19, UR37 ;  /* 0x0000002500137c82 */ /* 0x000fe20008000000 */
[----:B------:R-:W-:Y:S01]  /*af70*/  IMAD.MOV.U32 R10, RZ, RZ, R8 ;  /* 0x000000ffff0a7224 */ /* 0x000fe200078e0008 */
[----:B------:R-:W-:Y:S01]  /*af80*/  UMOV UR20, UR36 ;  /* 0x0000002400147c82 */ /* 0x000fe20008000000 */
[----:B------:R-:W-:Y:S01]  /*af90*/  IMAD.IADD R9, R156, 0x1, R3 ;  /* 0x000000019c097824 */ /* 0x000fe200078e0203 */
[----:B------:R-:W-:Y:S01]  /*afa0*/  ULDC UR21, c[0x0][0x9e4] ;  /* 0x0002790000157ab9 */ /* 0x000fe20000000800 */
[----:B------:R-:W-:Y:S01]  /*afb0*/  ULDC UR22, c[0x0][0x2e0] ;  /* 0x0000b80000167ab9 */ /* 0x000fe20000000800 */
[----:B------:R-:W-:Y:S01]  /*afc0*/  ULDC UR23, c[0x0][0x288] ;  /* 0x0000a20000177ab9 */ /* 0x000fe20000000800 */
[----:B------:R-:W-:Y:S01]  /*afd0*/  ULDC UR18, c[0x0][0x988] ;  /* 0x0002620000127ab9 */ /* 0x000fe20000000800 */
[----:B------:R-:W-:-:S05]  /*afe0*/  ULDC UR24, c[0x0][0x9e0] ;  /* 0x0002780000187ab9 */ /* 0x000fca0000000800 */
.L_x_717:
[----:B------:R-:W-:-:S04]  /*aff0*/  UISETP.NE.AND UP0, UPT, UR20, 0x1, UPT ;  /* 0x000000011400788c */ /* 0x000fc8000bf05270 */
[----:B------:R-:W-:-:S04]  /*b000*/  USEL UR37, URZ, 0x1, UP0 ;  /* 0x000000013f257887 */ /* 0x000fc80008000000 */
[----:B------:R-:W-:Y:S01]  /*b010*/  ULOP3.LUT UR37, UR19, UR37, URZ, 0x3c, !UPT ;  /* 0x0000002513257292 */ /* 0x000fe2000f8e3c3f */
[----:B------:R-:W-:Y:S11]  /*b020*/  @!P0 BRA `(.L_x_700) ;  /* 0x0000000000048947 */ /* 0x000ff60003800000 */
[----:B------:R-:W-:Y:S01]  /*b030*/  BPT.TRAP 0x1 ;  /* 0x000000040000795c */ /* 0x000fe20000300000 */
.L_x_700:
        /* <DEDUP_REMOVED lines=9> */
.L_x_701:
[----:B--2---:R-:W-:Y:S05]  /*b0d0*/  @P2 BRA `(.L_x_702) ;  /* 0x0000000000082947 */ /* 0x004fea0003800000 */
[----:B------:R-:W2:Y:S02]  /*b0e0*/  SYNCS.PHASECHK.TRANS64.TRYWAIT P2, [UR25+0x19c30], R7 ;  /* 0x019c3007ff0075a7 */ /* 0x000ea40008040159 */
[----:B--2---:R-:W-:Y:S05]  /*b0f0*/  @!P2 BRA `(.L_x_703) ;  /* 0x00000088000ca947 */ /* 0x004fea0003800000 */
.L_x_702:
        /* <DEDUP_REMOVED lines=17> */
.L_x_704:
[----:B------:R-:W-:Y:S01]  /*b210*/  ULEA UR11, UR20, UR47, 0x3 ;  /* 0x0000002f140b7291 */ /* 0x000fe2000f8e183f */
[----:B-12---:R-:W-:-:S05]  /*b220*/  IMAD.U32 R7, RZ, RZ, UR19 ;  /* 0x00000013ff077e24 */ /* 0x006fca000f8e00ff */
[----:B------:R-:W-:-:S04]  /*b230*/  SHF.L.U32 R7, R7, 0x1f, RZ ;  /* 0x0000001f07077819 */ /* 0x000fc800000006ff */
[----:B------:R1:W2:Y:S01]  /*b240*/  SYNCS.PHASECHK.TRANS64.TRYWAIT P2, [UR11+0x19c50], R7 ;  /* 0x019c5007ff0075a7 */ /* 0x0002a2000804014b */
[----:B------:R-:W-:Y:S05]  /*b250*/  @!P0 BRA `(.L_x_705) ;  /* 0x0000000000048947 */ /* 0x000fea0003800000 */
[----:B------:R-:W-:Y:S01]  /*b260*/  BPT.TRAP 0x1 ;  /* 0x000000040000795c */ /* 0x000fe20000300000 */
.L_x_705:
[----:B--2---:R-:W-:Y:S05]  /*b270*/  @P2 BRA `(.L_x_706) ;  /* 0x0000000000082947 */ /* 0x004fea0003800000 */
[----:B------:R-:W2:Y:S02]  /*b280*/  SYNCS.PHASECHK.TRANS64.TRYWAIT P2, [UR11+0x19c50], R7 ;  /* 0x019c5007ff0075a7 */ /* 0x000ea4000804014b */
[----:B--2---:R-:W-:Y:S05]  /*b290*/  @!P2 BRA `(.L_x_707) ;  /* 0x0000008400bca947 */ /* 0x004fea0003800000 */
.L_x_706:
        /* <DEDUP_REMOVED lines=19> */
[C---:B-12---:R-:W-:Y:S01]  /*b3d0*/  FMUL.FTZ R7, R0.reuse, R24 ;  /* 0x0000001800077220 */ /* 0x046fe20000410000 */
[C---:B------:R-:W-:Y:S01]  /*b3e0*/  FMUL.FTZ R35, R0.reuse, R44 ;  /* 0x0000002c00237220 */ /* 0x040fe20000410000 */
[----:B------:R-:W-:Y:S01]  /*b3f0*/  FMUL.FTZ R42, R0, R50 ;  /* 0x00000032002a7220 */ /* 0x000fe20000410000 */
[----:B------:R-:W-:Y:S01]  /*b400*/  IMAD.SHL.U32 R77, R2, 0x80, RZ ;  /* 0x00000080024d7824 */ /* 0x000fe200078e00ff */
[----:B------:R-:W-:Y:S01]  /*b410*/  UMOV UR6, UR10 ;  /* 0x0000000a00067c82 */ /* 0x000fe20008000000 */
[C---:B------:R-:W-:Y:S01]  /*b420*/  FMUL.FTZ R13, R0.reuse, R27 ;  /* 0x0000001b000d7220 */ /* 0x040fe20000410000 */
[----:B------:R-:W-:Y:S01]  /*b430*/  QGMMA.64x96x32.F32.E4M3.E4M3 R88, R148, gdesc[UR4], R88, gsb0 ;  /* 0x0160000494587df3 */ /* 0x000fe20008000858 */
[----:B------:R-:W-:Y:S01]  /*b440*/  UIADD3 UR6, UR10, 0x2, URZ ;  /* 0x000000020a067890 */ /* 0x000fe2000fffe03f */
[C---:B------:R-:W-:Y:S01]  /*b450*/  FMUL.FTZ R14, R0.reuse, R28 ;  /* 0x0000001c000e7220 */ /* 0x040fe20000410000 */
        /* <DEDUP_REMOVED lines=49> */
[----:B------:R-:W-:Y:S01]  /*b770*/  IMAD.U32 R40, RZ, RZ, UR25 ;  /* 0x00000019ff287e24 */ /* 0x000fe2000f8e00ff */
[----:B------:R-:W1:Y:S01]  /*b780*/  MUFU.TANH R7, R7 ;  /* 0x0000000700077308 */ /* 0x000e620000002400 */
[----:B------:R-:W-:-:S02]  /*b790*/  IMAD R82, R17, UR22, R82 ;  /* 0x0000001611527c24 */ /* 0x000fc4000f8e0252 */
[----:B------:R-:W-:Y:S02]  /*b7a0*/  @!P1 VIADD R40, R40, 0x19c40 ;  /* 0x00019c4028289836 */ /* 0x000fe40000000000 */
[----:B------:R-:W-:-:S03]  /*b7b0*/  VIADD R41, R82, -UR23 ;  /* 0x8000001752297c36 */ /* 0x000fc60008000000 */
[----:B------:R-:W2:Y:S01]  /*b7c0*/  MUFU.TANH R8, R8 ;  /* 0x0000000800087308 */ /* 0x000ea20000002400 */
[----:B------:R-:W-:Y:S01]  /*b7d0*/  IMAD R41, R16, -0x2, R41 ;  /* 0xfffffffe10297824 */ /* 0x000fe200078e0229 */
[----:B------:R-:W-:-:S03]  /*b7e0*/  @!P1 PRMT R40, RZ, 0x654, R40 ;  /* 0x00000654ff289816 */ /* 0x000fc60000000028 */
[C---:B------:R-:W-:Y:S02]  /*b7f0*/  VIADD R85, R41.reuse, UR24 ;  /* 0x0000001829557c36 */ /* 0x040fe40008000000 */
[----:B------:R-:W-:Y:S01]  /*b800*/  VIADD R84, R41, UR17 ;  /* 0x0000001129547c36 */ /* 0x000fe20008000000 */
[----:B------:R-:W3:Y:S01]  /*b810*/  MUFU.TANH R12, R12 ;  /* 0x0000000c000c7308 */ /* 0x000ee20000002400 */
[C---:B------:R-:W-:Y:S02]  /*b820*/  IMAD.IADD R83, R3.reuse, 0x1, R85 ;  /* 0x0000000103537824 */ /* 0x040fe400078e0255 */
[----:B------:R-:W-:-:S05]  /*b830*/  IMAD.IADD R82, R3, 0x1, R84 ;  /* 0x0000000103527824 */ /* 0x000fca00078e0254 */
[----:B------:R-:W4:Y:S08]  /*b840*/  MUFU.TANH R13, R13 ;  /* 0x0000000d000d7308 */ /* 0x000f300000002400 */
        /* <DEDUP_REMOVED lines=75> */
[----:B--234-:R-:W-:Y:S05]  /*bd00*/  @!P5 BRA `(.L_x_708) ;  /* 0x00000000005cd947 */ /* 0x01cfea0003800000 */
        /* <DEDUP_REMOVED lines=11> */
.L_x_710:
[----:B------:R-:W-:-:S05]  /*bdc0*/  IMAD.U32 R86, RZ, RZ, UR21 ;  /* 0x00000015ff567e24 */ /* 0x000fca000f8e00ff */
[----:B------:R-:W-:-:S13]  /*bdd0*/  ISETP.NE.AND P2, PT, R86, 0x1, PT ;  /* 0x000000015600780c */ /* 0x000fda0003f45270 */
[----:B-1----:R-:W1:Y:S01]  /*bde0*/  @P2 LDC.64 R40, c[0x0][0x9e8] ;  /* 0x00027a00ff282b82 */ /* 0x002e620000000a00 */
[----:B------:R-:W-:-:S04]  /*bdf0*/  @P2 IMAD.IADD R87, R156, 0x1, R3 ;  /* 0x000000019c572824 */ /* 0x000fc800078e0203 */
[----:B-1----:R-:W-:-:S04]  /*be00*/  @P2 IMAD.HI.U32 R136, R87, R40, RZ ;  /* 0x0000002857882227 */ /* 0x002fc800078e00ff */
[----:B------:R-:W-:Y:S01]  /*be10*/  IMAD.MOV.U32 R40, RZ, RZ, R9 ;  /* 0x000000ffff287224 */ /* 0x000fe200078e0009 */
[----:B------:R-:W-:-:S07]  /*be20*/  @P2 SHF.R.U32.HI R40, RZ, R41, R136 ;  /* 0x00000029ff282219 */ /* 0x000fce0000011688 */
.L_x_711:
[----:B------:R-:W-:Y:S05]  /*be30*/  BSYNC B0 ;  /* 0x0000000000007941 */ /* 0x000fea0003800000 */
.L_x_709:
[----:B------:R-:W-:-:S04]  /*be40*/  IMAD R41, R40, R86, -R77 ;  /* 0x0000005628297224 */ /* 0x000fc800078e0a4d */
[----:B------:R-:W-:-:S05]  /*be50*/  IMAD R41, R16, -0x2, R41 ;  /* 0xfffffffe10297824 */ /* 0x000fca00078e0229 */
[----:B------:R-:W-:Y:S02]  /*be60*/  VIADDMNMX R83, R41, R86, R83, PT ;  /* 0x0000005629537246 */ /* 0x000fe40003800153 */
[----:B------:R-:W-:-:S07]  /*be70*/  VIMNMX R82, R82, R41, !PT ;  /* 0x0000002952527248 */ /* 0x000fce0007fe0100 */
.L_x_708:
[----:B------:R-:W-:Y:S01]  /*be80*/  ISETP.GT.AND P2, PT, R2, -0x1, PT ;  /* 0xffffffff0200780c */ /* 0x000fe20003f44270 */
[C---:B------:R-:W-:Y:S02]  /*be90*/  IMAD.IADD R85, R4.reuse, 0x1, R85 ;  /* 0x0000000104557824 */ /* 0x040fe400078e0255 */
[----:B------:R-:W-:Y:S01]  /*bea0*/  IMAD.IADD R84, R4, 0x1, R84 ;  /* 0x0000000104547824 */ /* 0x000fe200078e0254 */
[C---:B------:R-:W-:Y:S02]  /*beb0*/  ISETP.GT.AND P4, PT, R82.reuse, RZ, P2 ;  /* 0x000000ff5200720c */ /* 0x040fe40001784270 */
[----:B------:R-:W-:Y:S02]  /*bec0*/  ISETP.GT.AND P6, PT, R82, 0x1, P2 ;  /* 0x000000015200780c */ /* 0x000fe400017c4270 */
[C---:B------:R-:W-:Y:S02]  /*bed0*/  ISETP.LT.OR P4, PT, R83.reuse, 0x1, P4 ;  /* 0x000000015300780c */ /* 0x040fe40002781670 */
[----:B------:R-:W-:-:S02]  /*bee0*/  ISETP.LT.OR P6, PT, R83, 0x2, P6 ;  /* 0x000000025300780c */ /* 0x000fc400037c1670 */
[----:B-1----:R-:W-:Y:S02]  /*bef0*/  FSEL R7, R7, -INF , !P4 ;  /* 0xff80000007077808 */ /* 0x002fe40006000000 */
[----:B------:R-:W-:Y:S02]  /*bf00*/  FSEL R86, R8, -INF , !P6 ;  /* 0xff80000008567808 */ /* 0x000fe40007000000 */
[C---:B------:R-:W-:Y:S02]  /*bf10*/  ISETP.GT.AND P3, PT, R82.reuse, 0x8, P2 ;  /* 0x000000085200780c */ /* 0x040fe40001764270 */
[C---:B------:R-:W-:Y:S02]  /*bf20*/  ISETP.GT.AND P4, PT, R82.reuse, 0x9, P2 ;  /* 0x000000095200780c */ /* 0x040fe40001784270 */
[----:B------:R-:W-:Y:S02]  /*bf30*/  ISETP.GT.AND P6, PT, R82, 0x10, P2 ;  /* 0x000000105200780c */ /* 0x000fe400017c4270 */
[----:B------:R-:W-:-:S02]  /*bf40*/  ISETP.LT.OR P3, PT, R83, 0x9, P3 ;  /* 0x000000095300780c */ /* 0x000fc40001f61670 */
[C---:B------:R-:W-:Y:S02]  /*bf50*/  ISETP.LT.OR P4, PT, R83.reuse, 0xa, P4 ;  /* 0x0000000a5300780c */ /* 0x040fe40002781670 */
[----:B------:R-:W-:Y:S02]  /*bf60*/  ISETP.LT.OR P6, PT, R83, 0x11, P6 ;  /* 0x000000115300780c */ /* 0x000fe400037c1670 */
[----:B------:R-:W-:Y:S02]  /*bf70*/  FSEL R14, R14, -INF , !P3 ;  /* 0xff8000000e0e7808 */ /* 0x000fe40005800000 */
[----:B------:R-:W-:Y:S02]  /*bf80*/  FSEL R19, R19, -INF , !P4 ;  /* 0xff80000013137808 */ /* 0x000fe40006000000 */
[----:B------:R-:W-:Y:S02]  /*bf90*/  FSEL R21, R21, -INF , !P6 ;  /* 0xff80000015157808 */ /* 0x000fe40007000000 */
[----:B------:R-:W-:-:S02]  /*bfa0*/  ISETP.GT.AND P3, PT, R82, 0x11, P2 ;  /* 0x000000115200780c */ /* 0x000fc40001764270 */
[C---:B------:R-:W-:Y:S02]  /*bfb0*/  ISETP.GT.AND P4, PT, R82.reuse, 0x18, P2 ;  /* 0x000000185200780c */ /* 0x040fe40001784270 */
[----:B------:R-:W-:Y:S02]  /*bfc0*/  ISETP.GT.AND P6, PT, R82, 0x19, P2 ;  /* 0x000000195200780c */ /* 0x000fe400017c4270 */
[C---:B------:R-:W-:Y:S02]  /*bfd0*/  ISETP.LT.OR P3, PT, R83.reuse, 0x12, P3 ;  /* 0x000000125300780c */ /* 0x040fe40001f61670 */
[C---:B------:R-:W-:Y:S02]  /*bfe0*/  ISETP.LT.OR P4, PT, R83.reuse, 0x19, P4 ;  /* 0x000000195300780c */ /* 0x040fe40002781670 */
[----:B------:R-:W-:Y:S02]  /*bff0*/  ISETP.LT.OR P6, PT, R83, 0x1a, P6 ;  /* 0x0000001a5300780c */ /* 0x000fe400037c1670 */
[----:B------:R-:W-:-:S02]  /*c000*/  FSEL R25, R25, -INF , !P3 ;  /* 0xff80000019197808 */ /* 0x000fc40005800000 */
[----:B------:R-:W-:Y:S02]  /*c010*/  FSEL R27, R27, -INF , !P4 ;  /* 0xff8000001b1b7808 */ /* 0x000fe40006000000 */
        /* <DEDUP_REMOVED lines=72> */
[----:B------:R-:W-:Y:S01]  /*c4a0*/  FSEL R81, R81, -INF , !P6 ;  /* 0xff80000051517808 */ /* 0x000fe20007000000 */
[----:B------:R-:W-:Y:S06]  /*c4b0*/  @!P5 BRA `(.L_x_712) ;  /* 0x000000000058d947 */ /* 0x000fec0003800000 */
        /* <DEDUP_REMOVED lines=12> */
.L_x_714:
[----:B------:R-:W-:-:S05]  /*c580*/  IMAD.U32 R82, RZ, RZ, UR21 ;  /* 0x00000015ff527e24 */ /* 0x000fca000f8e00ff */
[----:B------:R-:W-:-:S13]  /*c590*/  ISETP.NE.AND P3, PT, R82, 0x1, PT ;  /* 0x000000015200780c */ /* 0x000fda0003f65270 */
[----:B------:R-:W1:Y:S02]  /*c5a0*/  @P3 LDC.64 R40, c[0x0][0x9e8] ;  /* 0x00027a00ff283b82 */ /* 0x000e640000000a00 */
[----:B-1----:R-:W-:-:S05]  /*c5b0*/  @P3 IMAD.HI.U32 R40, R8, R40, RZ ;  /* 0x0000002808283227 */ /* 0x002fca00078e00ff */
[----:B------:R-:W-:-:S07]  /*c5c0*/  @P3 SHF.R.U32.HI R8, RZ, R41, R40 ;  /* 0x00000029ff083219 */ /* 0x000fce0000011628 */
.L_x_715:
[----:B------:R-:W-:Y:S05]  /*c5d0*/  BSYNC B0 ;  /* 0x0000000000007941 */ /* 0x000fea0003800000 */
.L_x_713:
[----:B------:R-:W-:-:S04]  /*c5e0*/  IMAD R77, R8, R82, -R77 ;  /* 0x00000052084d7224 */ /* 0x000fc800078e0a4d */
[----:B------:R-:W-:-:S05]  /*c5f0*/  IMAD R77, R16, -0x2, R77 ;  /* 0xfffffffe104d7824 */ /* 0x000fca00078e024d */
[----:B------:R-:W-:Y:S02]  /*c600*/  VIADDMNMX R85, R77, R82, R85, PT ;  /* 0x000000524d557246 */ /* 0x000fe40003800155 */
[----:B------:R-:W-:-:S07]  /*c610*/  VIMNMX R84, R84, R77, !PT ;  /* 0x0000004d54547248 */ /* 0x000fce0007fe0100 */
.L_x_712:
        /* <DEDUP_REMOVED lines=19> */
[----:B------:R-:W-:-:S02]  /*c750*/  ISETP.GT.AND P4, PT, R84, 0x1, P2 ;  /* 0x000000015400780c */ /* 0x000fc40001784270 */
[----:B------:R-:W-:Y:S02]  /*c760*/  FMNMX.FTZ R8, R33, R8, !PT ;  /* 0x0000000821087209 */ /* 0x000fe40007810000 */
[----:B------:R-:W-:Y:S02]  /*c770*/  ISETP.LT.OR P4, PT, R85, 0x2, P4 ;  /* 0x000000025500780c */ /* 0x000fe40002781670 */
[----:B------:R-:W-:Y:S02]  /*c780*/  FMNMX.FTZ R8, R35, R8, !PT ;  /* 0x0000000823087209 */ /* 0x000fe40007810000 */
[----:B------:R-:W-:Y:S02]  /*c790*/  FSEL R13, R13, -INF , !P4 ;  /* 0xff8000000d0d7808 */ /* 0x000fe40006000000 */
[----:B------:R-:W-:Y:S02]  /*c7a0*/  FMNMX.FTZ R8, R37, R8, !PT ;  /* 0x0000000825087209 */ /* 0x000fe40007810000 */
[----:B------:R-:W-:-:S02]  /*c7b0*/  ISETP.GT.AND P4, PT, R84, 0x10, P2 ;  /* 0x000000105400780c */ /* 0x000fc40001784270 */
        /* <DEDUP_REMOVED lines=11> */
[----:B------:R-:W-:-:S02]  /*c870*/  FSEL R15, R15, -INF , !P6 ;  /* 0xff8000000f0f7808 */ /* 0x000fc40007000000 */
[----:B------:R-:W-:Y:S02]  /*c880*/  FMNMX.FTZ R8, R53, R8, !PT ;  /* 0x0000000835087209 */ /* 0x000fe40007810000 */
[----:B------:R-:W-:Y:S02]  /*c890*/  ISETP.LT.OR P4, PT, R85, 0x19, P4 ;  /* 0x000000195500780c */ /* 0x000fe40002781670 */
[----:B------:R-:W-:Y:S02]  /*c8a0*/  FMNMX.FTZ R8, R57, R8, !PT ;  /* 0x0000000839087209 */ /* 0x000fe40007810000 */
[----:B------:R-:W-:Y:S02]  /*c8b0*/  FSEL R29, R29, -INF , !P4 ;  /* 0xff8000001d1d7808 */ /* 0x000fe40006000000 */
        /* <DEDUP_REMOVED lines=24> */
[----:B------:R-:W-:Y:S01]  /*ca40*/  ISETP.GT.AND P4, PT, R84, 0x39, P2 ;  /* 0x000000395400780c */ /* 0x000fe20001784270 */
[----:B------:R-:W1:Y:S03]  /*ca50*/  SHFL.BFLY PT, R41, R40, 0x2, 0x1f ;  /* 0x0c401f0028297f89 */ /* 0x000e6600000e0000 */
[----:B------:R-:W-:-:S04]  /*ca60*/  ISETP.LT.OR P4, PT, R85, 0x3a, P4 ;  /* 0x0000003a5500780c */ /* 0x000fc80002781670 */
[----:B------:R-:W-:Y:S02]  /*ca70*/  FSEL R48, R48, -INF , !P4 ;  /* 0xff80000030307808 */ /* 0x000fe40006000000 */
[----:B------:R-:W-:-:S04]  /*ca80*/  ISETP.GT.AND P4, PT, R84, 0x41, P2 ;  /* 0x000000415400780c */ /* 0x000fc80001784270 */
[----:B------:R-:W-:Y:S02]  /*ca90*/  ISETP.LT.OR P4, PT, R85, 0x42, P4 ;  /* 0x000000425500780c */ /* 0x000fe40002781670 */
[----:B-1----:R-:W-:-:S05]  /*caa0*/  FMNMX.FTZ R41, R40, R41, !PT ;  /* 0x0000002928297209 */ /* 0x002fca0007810000 */
[----:B------:R-:W1:Y:S02]  /*cab0*/  SHFL.BFLY PT, R8, R41, 0x1, 0x1f ;  /* 0x0c201f0029087f89 */ /* 0x000e6400000e0000 */
[----:B-1----:R-:W-:-:S04]  /*cac0*/  FMNMX.FTZ R8, R41, R8, !PT ;  /* 0x0000000829087209 */ /* 0x002fc80007810000 */
[C---:B------:R-:W-:Y:S01]  /*cad0*/  FSETP.NEU.FTZ.AND P6, PT, R8.reuse, -INF , PT ;  /* 0xff8000000800780b */ /* 0x040fe20003fdd000 */
[----:B------:R-:W-:-:S01]  /*cae0*/  FFMA.FTZ R40, R8, R77, -8 ;  /* 0xc100000008287423 */ /* 0x000fc2000001004d */
[----:B------:R-:W-:Y:S02]  /*caf0*/  FSEL R77, R30, -INF , !P3 ;  /* 0xff8000001e4d7808 */ /* 0x000fe40005800000 */
[----:B------:R-:W-:Y:S02]  /*cb00*/  ISETP.GT.AND P3, PT, R84, 0x21, P2 ;  /* 0x000000215400780c */ /* 0x000fe40001764270 */
[----:B------:R-:W-:Y:S02]  /*cb10*/  FSEL R40, R40, RZ, P6 ;  /* 0x000000ff28287208 */ /* 0x000fe40003000000 */
[----:B------:R-:W-:-:S03]  /*cb20*/  ISETP.LT.OR P3, PT, R85, 0x22, P3 ;  /* 0x000000225500780c */ /* 0x000fc60001f61670 */
[--C-:B------:R-:W-:Y:S01]  /*cb30*/  FFMA.FTZ R41, R7, UR10, -R40.reuse ;  /* 0x0000000a07297c23 */ /* 0x100fe20008010828 */
[----:B------:R-:W-:Y:S01]  /*cb40*/  FSEL R34, R34, -INF , !P3 ;  /* 0xff80000022227808 */ /* 0x000fe20005800000 */
[--C-:B------:R-:W-:Y:S01]  /*cb50*/  FFMA.FTZ R83, R25, UR10, -R40.reuse ;  /* 0x0000000a19537c23 */ /* 0x100fe20008010828 */
[----:B------:R-:W-:Y:S01]  /*cb60*/  ISETP.GT.AND P3, PT, R84, RZ, P2 ;  /* 0x000000ff5400720c */ /* 0x000fe20001764270 */
[--C-:B------:R-:W-:Y:S01]  /*cb70*/  FFMA.FTZ R86, R86, UR10, -R40.reuse ;  /* 0x0000000a56567c23 */ /* 0x100fe20008010828 */
[----:B------:R-:W-:-:S01]  /*cb80*/  FFMA.FTZ R136, R65, UR10, -R40 ;  /* 0x0000000a41887c23 */ /* 0x000fc20008010828 */
[--C-:B------:R-:W-:Y:S01]  /*cb90*/  FFMA.FTZ R65, R80, UR10, -R40.reuse ;  /* 0x0000000a50417c23 */ /* 0x100fe20008010828 */
[----:B------:R-:W-:Y:S01]  /*cba0*/  ISETP.LT.OR P3, PT, R85, 0x1, P3 ;  /* 0x000000015500780c */ /* 0x000fe20001f61670 */
[----:B------:R-:W-:Y:S01]  /*cbb0*/  MUFU.EX2 R30, R86 ;  /* 0x00000056001e7308 */ /* 0x000fe20000000800 */
[----:B------:R-:W-:Y:S02]  /*cbc0*/  IMAD.U32 R80, RZ, RZ, UR10 ;  /* 0x0000000aff507e24 */ /* 0x000fe4000f8e00ff */
[--C-:B------:R-:W-:Y:S01]  /*cbd0*/  FFMA.FTZ R14, R14, UR10, -R40.reuse ;  /* 0x0000000a0e0e7c23 */ /* 0x100fe20008010828 */
[----:B------:R-:W-:Y:S01]  /*cbe0*/  FSEL R12, R12, -INF , !P3 ;  /* 0xff8000000c0c7808 */ /* 0x000fe20005800000 */
[--C-:B------:R-:W-:Y:S01]  /*cbf0*/  FFMA.FTZ R19, R19, UR10, -R40.reuse ;  /* 0x0000000a13137c23 */ /* 0x100fe20008010828 */
[----:B------:R-:W-:Y:S01]  /*cc00*/  ISETP.GT.AND P3, PT, R84, 0x30, P2 ;  /* 0x000000305400780c */ /* 0x000fe20001764270 */
[--C-:B------:R-:W-:Y:S01]  /*cc10*/  FFMA.FTZ R21, R21, UR10, -R40.reuse ;  /* 0x0000000a15157c23 */ /* 0x100fe20008010828 */
[----:B------:R-:W-:Y:S01]  /*cc20*/  FMNMX.FTZ R82, R12, R11, !PT ;  /* 0x0000000b0c527209 */ /* 0x000fe20007810000 */
[----:B------:R-:W-:Y:S01]  /*cc30*/  MUFU.EX2 R41, R41 ;  /* 0x0000002900297308 */ /* 0x000fe20000000800 */
[----:B------:R-:W-:Y:S01]  /*cc40*/  ISETP.LT.OR P3, PT, R85, 0x31, P3 ;  /* 0x000000315500780c */ /* 0x000fe20001f61670 */
[--C-:B------:R-:W-:Y:S01]  /*cc50*/  FFMA.FTZ R27, R27, UR10, -R40.reuse ;  /* 0x0000000a1b1b7c23 */ /* 0x100fe20008010828 */
[----:B------:R-:W-:Y:S01]  /*cc60*/  FMNMX.FTZ R82, R13, R82, !PT ;  /* 0x000000520d527209 */ /* 0x000fe20007810000 */
[--C-:B------:R-:W-:Y:S01]  /*cc70*/  FFMA.FTZ R28, R28, UR10, -R40.reuse ;  /* 0x0000000a1c1c7c23 */ /* 0x100fe20008010828 */
[----:B------:R-:W-:Y:S01]  /*cc80*/  FSEL R25, R42, -INF , !P3 ;  /* 0xff8000002a197808 */ /* 0x000fe20005800000 */
[--C-:B------:R-:W-:Y:S01]  /*cc90*/  FFMA.FTZ R31, R31, UR10, -R40.reuse ;  /* 0x0000000a1f1f7c23 */ /* 0x100fe20008010828 */
[----:B------:R-:W-:Y:S01]  /*cca0*/  FMNMX.FTZ R7, R15, R82, !PT ;  /* 0x000000520f077209 */ /* 0x000fe20007810000 */
[----:B------:R1:W-:Y:S01]  /*ccb0*/  MUFU.EX2 R42, R83 ;  /* 0x00000053002a7308 */ /* 0x0003e20000000800 */
[----:B------:R-:W-:Y:S01]  /*ccc0*/  ISETP.GT.AND P3, PT, R84, 0x38, P2 ;  /* 0x000000385400780c */ /* 0x000fe20001764270 */
        /* <DEDUP_REMOVED lines=8> */
[--C-:B-1----:R-:W-:Y:S01]  /*cd50*/  FFMA.FTZ R83, R33, UR10, -R40.reuse ;  /* 0x0000000a21537c23 */ /* 0x102fe20008010828 */
[----:B------:R-:W-:Y:S01]  /*cd60*/  FMNMX.FTZ R82, R26, R7, !PT ;  /* 0x000000071a527209 */ /* 0x000fe20007810000 */
[----:B------:R-:W-:Y:S01]  /*cd70*/  FFMA.FTZ R78, R78, UR10, -R40 ;  /* 0x0000000a4e4e7c23 */ /* 0x000fe20008010828 */
[----:B------:R-:W-:-:S02]  /*cd80*/  ISETP.GT.AND P3, PT, R84, 0x40, P2 ;  /* 0x000000405400780c */ /* 0x000fc40001764270 */
[----:B------:R-:W-:Y:S01]  /*cd90*/  FMNMX.FTZ R82, R29, R82, !PT ;  /* 0x000000521d527209 */ /* 0x000fe20007810000 */
[----:B------:R-:W-:Y:S01]  /*cda0*/  MUFU.EX2 R19, R19 ;  /* 0x0000001300137308 */ /* 0x000fe20000000800 */
[----:B------:R-:W-:Y:S02]  /*cdb0*/  ISETP.LT.OR P3, PT, R85, 0x41, P3 ;  /* 0x000000415500780c */ /* 0x000fe40001f61670 */
[----:B------:R-:W-:Y:S02]  /*cdc0*/  FMNMX.FTZ R7, R77, R82, !PT ;  /* 0x000000524d077209 */ /* 0x000fe40007810000 */
[----:B------:R-:W-:Y:S02]  /*cdd0*/  FSEL R50, R50, -INF , !P3 ;  /* 0xff80000032327808 */ /* 0x000fe40005800000 */
[----:B------:R-:W-:Y:S01]  /*cde0*/  FMNMX.FTZ R7, R32, R7, !PT ;  /* 0x0000000720077209 */ /* 0x000fe20007810000 */
[----:B------:R-:W-:Y:S01]  /*cdf0*/  MUFU.EX2 R21, R21 ;  /* 0x0000001500157308 */ /* 0x000fe20000000800 */
[----:B------:R-:W-:-:S02]  /*ce00*/  ISETP.GT.AND P3, PT, R84, 0x48, P2 ;  /* 0x000000485400780c */ /* 0x000fc40001764270 */
[----:B------:R-:W-:Y:S02]  /*ce10*/  FMNMX.FTZ R7, R34, R7, !PT ;  /* 0x0000000722077209 */ /* 0x000fe40007810000 */
[----:B------:R-:W-:Y:S02]  /*ce20*/  ISETP.LT.OR P3, PT, R85, 0x49, P3 ;  /* 0x000000495500780c */ /* 0x000fe40001f61670 */
[----:B------:R-:W-:Y:S01]  /*ce30*/  FMNMX.FTZ R7, R36, R7, !PT ;  /* 0x0000000724077209 */ /* 0x000fe20007810000 */
[----:B------:R-:W-:Y:S01]  /*ce40*/  MUFU.EX2 R27, R27 ;  /* 0x0000001b001b7308 */ /* 0x000fe20000000800 */
[----:B------:R-:W-:Y:S02]  /*ce50*/  FSEL R33, R52, -INF , !P4 ;  /* 0xff80000034217808 */ /* 0x000fe40006000000 */
[----:B------:R-:W-:Y:S02]  /*ce60*/  FMNMX.FTZ R82, R38, R7, !PT ;  /* 0x0000000726527209 */ /* 0x000fe40007810000 */
[----:B------:R-:W-:-:S02]  /*ce70*/  ISETP.GT.AND P4, PT, R84, 0x49, P2 ;  /* 0x000000495400780c */ /* 0x000fc40001784270 */
[----:B------:R-:W-:Y:S01]  /*ce80*/  FMNMX.FTZ R7, R25, R82, !PT ;  /* 0x0000005219077209 */ /* 0x000fe20007810000 */
[----:B------:R1:W-:Y:S01]  /*ce90*/  MUFU.EX2 R52, R83 ;  /* 0x0000005300347308 */ /* 0x0003e20000000800 */
[----:B------:R-:W-:Y:S02]  /*cea0*/  FSEL R54, R54, -INF , !P3 ;  /* 0xff80000036367808 */ /* 0x000fe40005800000 */
[----:B------:R-:W-:Y:S02]  /*ceb0*/  FMNMX.FTZ R7, R44, R7, !PT ;  /* 0x000000072c077209 */ /* 0x000fe40007810000 */
[----:B------:R-:W-:Y:S02]  /*cec0*/  ISETP.GT.AND P3, PT, R84, 0x50, P2 ;  /* 0x000000505400780c */ /* 0x000fe40001764270 */
[----:B------:R-:W-:Y:S01]  /*ced0*/  FMNMX.FTZ R7, R46, R7, !PT ;  /* 0x000000072e077209 */ /* 0x000fe20007810000 */
[----:B------:R-:W-:Y:S01]  /*cee0*/  MUFU.EX2 R28, R28 ;  /* 0x0000001c001c7308 */ /* 0x000fe20000000800 */
[----:B------:R-:W-:Y:S01]  /*cef0*/  ISETP.LT.OR P4, PT, R85, 0x4a, P4 ;  /* 0x0000004a5500780c */ /* 0x000fe20002781670 */
[----:B-1----:R-:W-:Y:S01]  /*cf00*/  FFMA.FTZ R83, R37, UR10, -R40 ;  /* 0x0000000a25537c23 */ /* 0x002fe20008010828 */
[----:B------:R-:W-:-:S02]  /*cf10*/  FMNMX.FTZ R7, R48, R7, !PT ;  /* 0x0000000730077209 */ /* 0x000fc40007810000 */
[----:B------:R-:W-:Y:S02]  /*cf20*/  ISETP.LT.OR P3, PT, R85, 0x51, P3 ;  /* 0x000000515500780c */ /* 0x000fe40001f61670 */
[----:B------:R-:W-:Y:S01]  /*cf30*/  FMNMX.FTZ R82, R50, R7, !PT ;  /* 0x0000000732527209 */ /* 0x000fe20007810000 */
[----:B------:R-:W-:Y:S01]  /*cf40*/  MUFU.EX2 R31, R31 ;  /* 0x0000001f001f7308 */ /* 0x000fe20000000800 */
[----:B------:R-:W-:Y:S02]  /*cf50*/  FSEL R55, R55, -INF , !P4 ;  /* 0xff80000037377808 */ /* 0x000fe40006000000 */
[----:B------:R-:W-:Y:S02]  /*cf60*/  ISETP.GT.AND P4, PT, R84, 0x51, P2 ;  /* 0x000000515400780c */ /* 0x000fe40001784270 */
[----:B------:R-:W-:Y:S02]  /*cf70*/  FMNMX.FTZ R7, R33, R82, !PT ;  /* 0x0000005221077209 */ /* 0x000fe40007810000 */
[----:B------:R-:W-:Y:S01]  /*cf80*/  FSEL R37, R56, -INF , !P3 ;  /* 0xff80000038257808 */ /* 0x000fe20005800000 */
[----:B------:R-:W-:Y:S01]  /*cf90*/  MUFU.EX2 R35, R35 ;  /* 0x0000002300237308 */ /* 0x000fe20000000800 */
[----:B------:R-:W-:-:S02]  /*cfa0*/  ISETP.GT.AND P3, PT, R84, 0x58, P2 ;  /* 0x000000585400780c */ /* 0x000fc40001764270 */
[C---:B------:R-:W-:Y:S02]  /*cfb0*/  ISETP.LT.OR P4, PT, R85.reuse, 0x52, P4 ;  /* 0x000000525500780c */ /* 0x040fe40002781670 */
[----:B------:R-:W-:Y:S02]  /*cfc0*/  FMNMX.FTZ R86, R54, R7, !PT ;  /* 0x0000000736567209 */ /* 0x000fe40007810000 */
[----:B------:R-:W-:Y:S01]  /*cfd0*/  ISETP.LT.OR P3, PT, R85, 0x59, P3 ;  /* 0x000000595500780c */ /* 0x000fe20001f61670 */
[----:B------:R1:W-:Y:S01]  /*cfe0*/  MUFU.EX2 R56, R83 ;  /* 0x0000005300387308 */ /* 0x0003e20000000800 */
[----:B------:R-:W-:Y:S02]  /*cff0*/  FSEL R58, R58, -INF , !P4 ;  /* 0xff8000003a3a7808 */ /* 0x000fe40006000000 */
[----:B------:R-:W-:Y:S02]  /*d000*/  FMNMX.FTZ R86, R55, R86, !PT ;  /* 0x0000005637567209 */ /* 0x000fe40007810000 */
[----:B------:R-:W-:-:S02]  /*d010*/  ISETP.GT.AND P4, PT, R84, 0x59, P2 ;  /* 0x000000595400780c */ /* 0x000fc40001784270 */
[----:B------:R-:W-:Y:S01]  /*d020*/  FSEL R60, R60, -INF , !P3 ;  /* 0xff8000003c3c7808 */ /* 0x000fe20005800000 */
[----:B------:R-:W-:Y:S01]  /*d030*/  MUFU.EX2 R39, R39 ;  /* 0x0000002700277308 */ /* 0x000fe20000000800 */
[----:B------:R-:W-:Y:S01]  /*d040*/  ISETP.GT.AND P3, PT, R84, 0x60, P2 ;  /* 0x000000605400780c */ /* 0x000fe20001764270 */
[--C-:B-1----:R-:W-:Y:S01]  /*d050*/  FFMA.FTZ R83, R43, UR10, -R40.reuse ;  /* 0x0000000a2b537c23 */ /* 0x102fe20008010828 */
[----:B------:R-:W-:Y:S01]  /*d060*/  FMNMX.FTZ R7, R37, R86, !PT ;  /* 0x0000005625077209 */ /* 0x000fe20007810000 */
[----:B------:R-:W-:Y:S01]  /*d070*/  FFMA.FTZ R43, R45, UR10, -R40 ;  /* 0x0000000a2d2b7c23 */ /* 0x000fe20008010828 */
[C---:B------:R-:W-:Y:S02]  /*d080*/  ISETP.LT.OR P4, PT, R85.reuse, 0x5a, P4 ;  /* 0x0000005a5500780c */ /* 0x040fe40002781670 */
[----:B------:R-:W-:Y:S01]  /*d090*/  ISETP.LT.OR P3, PT, R85, 0x61, P3 ;  /* 0x000000615500780c */ /* 0x000fe20001f61670 */
[----:B------:R1:W-:Y:S01]  /*d0a0*/  MUFU.EX2 R82, R83 ;  /* 0x0000005300527308 */ /* 0x0003e20000000800 */
[----:B------:R-:W-:-:S02]  /*d0b0*/  FMNMX.FTZ R7, R58, R7, !PT ;  /* 0x000000073a077209 */ /* 0x000fc40007810000 */
[----:B------:R-:W-:Y:S02]  /*d0c0*/  FSEL R62, R62, -INF , !P4 ;  /* 0xff8000003e3e7808 */ /* 0x000fe40006000000 */
[----:B------:R-:W-:Y:S02]  /*d0d0*/  ISETP.GT.AND P4, PT, R84, 0x61, P2 ;  /* 0x000000615400780c */ /* 0x000fe40001784270 */
[----:B------:R-:W-:Y:S01]  /*d0e0*/  FSEL R64, R64, -INF , !P3 ;  /* 0xff80000040407808 */ /* 0x000fe20005800000 */
[----:B------:R-:W-:Y:S01]  /*d0f0*/  MUFU.EX2 R43, R43 ;  /* 0x0000002b002b7308 */ /* 0x000fe20000000800 */
[----:B------:R-:W-:Y:S01]  /*d100*/  ISETP.GT.AND P3, PT, R84, 0x68, P2 ;  /* 0x000000685400780c */ /* 0x000fe20001764270 */
[--C-:B-1----:R-:W-:Y:S01]  /*d110*/  FFMA.FTZ R83, R47, UR10, -R40.reuse ;  /* 0x0000000a2f537c23 */ /* 0x102fe20008010828 */
[----:B------:R-:W-:Y:S01]  /*d120*/  FMNMX.FTZ R7, R60, R7, !PT ;  /* 0x000000073c077209 */ /* 0x000fe20007810000 */
[----:B------:R-:W-:Y:S01]  /*d130*/  FFMA.FTZ R47, R49, UR10, -R40 ;  /* 0x0000000a312f7c23 */ /* 0x000fe20008010828 */
[----:B------:R-:W-:-:S02]  /*d140*/  ISETP.LT.OR P4, PT, R85, 0x62, P4 ;  /* 0x000000625500780c */ /* 0x000fc40002781670 */
[----:B------:R-:W-:Y:S01]  /*d150*/  ISETP.LT.OR P3, PT, R85, 0x69, P3 ;  /* 0x000000695500780c */ /* 0x000fe20001f61670 */
[----:B------:R-:W-:Y:S01]  /*d160*/  MUFU.EX2 R136, R136 ;  /* 0x0000008800887308 */ /* 0x000fe20000000800 */
[----:B------:R-:W-:Y:S02]  /*d170*/  FMNMX.FTZ R7, R62, R7, !PT ;  /* 0x000000073e077209 */ /* 0x000fe40007810000 */
[----:B------:R-:W-:Y:S02]  /*d180*/  FSEL R45, R66, -INF , !P4 ;  /* 0xff800000422d7808 */ /* 0x000fe40006000000 */
[----:B------:R-:W-:Y:S02]  /*d190*/  ISETP.GT.AND P4, PT, R84, 0x69, P2 ;  /* 0x000000695400780c */ /* 0x000fe40001784270 */
[----:B------:R-:W-:Y:S01]  /*d1a0*/  FSEL R69, R69, -INF , !P3 ;  /* 0xff80000045457808 */ /* 0x000fe20005800000 */
[----:B------:R1:W-:Y:S01]  /*d1b0*/  MUFU.EX2 R66, R83 ;  /* 0x0000005300427308 */ /* 0x0003e20000000800 */
[----:B------:R-:W-:-:S02]  /*d1c0*/  FMNMX.FTZ R86, R64, R7, !PT ;  /* 0x0000000740567209 */ /* 0x000fc40007810000 */
[----:B------:R-:W-:Y:S02]  /*d1d0*/  ISETP.GT.AND P3, PT, R84, 0x70, P2 ;  /* 0x000000705400780c */ /* 0x000fe40001764270 */
[----:B------:R-:W-:Y:S02]  /*d1e0*/  ISETP.LT.OR P4, PT, R85, 0x6a, P4 ;  /* 0x0000006a5500780c */ /* 0x000fe40002781670 */
[----:B------:R-:W-:Y:S01]  /*d1f0*/  FMNMX.FTZ R86, R45, R86, !PT ;  /* 0x000000562d567209 */ /* 0x000fe20007810000 */
[----:B------:R-:W-:Y:S01]  /*d200*/  MUFU.EX2 R47, R47 ;  /* 0x0000002f002f7308 */ /* 0x000fe20000000800 */
[----:B------:R-:W-:Y:S01]  /*d210*/  ISETP.LT.OR P3, PT, R85, 0x71, P3 ;  /* 0x000000715500780c */ /* 0x000fe20001f61670 */
[--C-:B-1----:R-:W-:Y:S01]  /*d220*/  FFMA.FTZ R83, R51, UR10, -R40.reuse ;  /* 0x0000000a33537c23 */ /* 0x102fe20008010828 */
[----:B------:R-:W-:Y:S01]  /*d230*/  FSEL R70, R70, -INF , !P4 ;  /* 0xff80000046467808 */ /* 0x000fe20006000000 */
[--C-:B------:R-:W-:Y:S01]  /*d240*/  FFMA.FTZ R51, R53, UR10, -R40.reuse ;  /* 0x0000000a35337c23 */ /* 0x100fe20008010828 */
[----:B------:R-:W-:Y:S01]  /*d250*/  ISETP.GT.AND P4, PT, R84, 0x71, P2 ;  /* 0x000000715400780c */ /* 0x000fe20001784270 */
[--C-:B------:R-:W-:Y:S01]  /*d260*/  FFMA.FTZ R53, R59, UR10, -R40.reuse ;  /* 0x0000000a3b357c23 */ /* 0x100fe20008010828 */
[----:B------:R-:W-:Y:S01]  /*d270*/  FMNMX.FTZ R7, R69, R86, !PT ;  /* 0x0000005645077209 */ /* 0x000fe20007810000 */
[----:B------:R-:W-:Y:S01]  /*d280*/  FFMA.FTZ R59, R67, UR10, -R40 ;  /* 0x0000000a433b7c23 */ /* 0x000fe20008010828 */
[----:B------:R-:W-:Y:S01]  /*d290*/  FSEL R49, R72, -INF , !P3 ;  /* 0xff80000048317808 */ /* 0x000fe20005800000 */
[----:B------:R-:W-:Y:S01]  /*d2a0*/  MUFU.EX2 R51, R51 ;  /* 0x0000003300337308 */ /* 0x000fe20000000800 */
[----:B------:R-:W-:-:S02]  /*d2b0*/  ISETP.GT.AND P3, PT, R84, 0x78, P2 ;  /* 0x000000785400780c */ /* 0x000fc40001764270 */
[----:B------:R-:W-:Y:S02]  /*d2c0*/  ISETP.GT.AND P2, PT, R84, 0x79, P2 ;  /* 0x000000795400780c */ /* 0x000fe40001744270 */
[C---:B------:R-:W-:Y:S02]  /*d2d0*/  ISETP.LT.OR P4, PT, R85.reuse, 0x72, P4 ;  /* 0x000000725500780c */ /* 0x040fe40002781670 */
[----:B------:R-:W-:Y:S01]  /*d2e0*/  FMNMX.FTZ R84, R70, R7, !PT ;  /* 0x0000000746547209 */ /* 0x000fe20007810000 */
[----:B------:R-:W-:Y:S01]  /*d2f0*/  MUFU.EX2 R72, R83 ;  /* 0x0000005300487308 */ /* 0x000fe20000000800 */
[----:B------:R-:W-:Y:S02]  /*d300*/  ISETP.LT.OR P3, PT, R85, 0x79, P3 ;  /* 0x000000795500780c */ /* 0x000fe40001f61670 */
[----:B------:R-:W-:Y:S02]  /*d310*/  FSEL R74, R74, -INF , !P4 ;  /* 0xff8000004a4a7808 */ /* 0x000fe40006000000 */
[----:B------:R-:W-:Y:S01]  /*d320*/  FMNMX.FTZ R7, R49, R84, !PT ;  /* 0x0000005431077209 */ /* 0x000fe20007810000 */
[--C-:B------:R-:W-:Y:S01]  /*d330*/  FFMA.FTZ R84, R57, UR10, -R40.reuse ;  /* 0x0000000a39547c23 */ /* 0x100fe20008010828 */
[----:B------:R-:W-:Y:S01]  /*d340*/  ISETP.LT.OR P2, PT, R85, 0x7a, P2 ;  /* 0x0000007a5500780c */ /* 0x000fe20001741670 */
[--C-:B------:R-:W-:Y:S01]  /*d350*/  FFMA.FTZ R57, R63, UR10, -R40.reuse ;  /* 0x0000000a3f397c23 */ /* 0x100fe20008010828 */
[----:B------:R-:W-:Y:S01]  /*d360*/  FSEL R76, R76, -INF , !P3 ;  /* 0xff8000004c4c7808 */ /* 0x000fe20005800000 */
[----:B------:R-:W-:Y:S01]  /*d370*/  FFMA.FTZ R63, R75, UR10, -R40 ;  /* 0x0000000a4b3f7c23 */ /* 0x000fe20008010828 */
[----:B------:R-:W-:Y:S01]  /*d380*/  FMNMX.FTZ R7, R74, R7, !PT ;  /* 0x000000074a077209 */ /* 0x000fe20007810000 */
[----:B------:R-:W-:Y:S01]  /*d390*/  MUFU.EX2 R84, R84 ;  /* 0x0000005400547308 */ /* 0x000fe20000000800 */
[----:B------:R-:W-:-:S02]  /*d3a0*/  FSEL R79, R79, -INF , !P2 ;  /* 0xff8000004f4f7808 */ /* 0x000fc40005000000 */
[----:B------:R-:W-:-:S04]  /*d3b0*/  FMNMX.FTZ R86, R76, R7, !PT ;  /* 0x000000074c567209 */ /* 0x000fc80007810000 */
[----:B------:R-:W-:Y:S01]  /*d3c0*/  FMNMX.FTZ R7, R79, R86, !PT ;  /* 0x000000564f077209 */ /* 0x000fe20007810000 */
[----:B------:R-:W-:-:S01]  /*d3d0*/  FFMA.FTZ R86, R61, UR10, -R40 ;  /* 0x0000000a3d567c23 */ /* 0x000fc20008010828 */
[----:B------:R-:W-:Y:S01]  /*d3e0*/  FFMA.FTZ R61, R71, UR10, -R40 ;  /* 0x0000000a473d7c23 */ /* 0x000fe20008010828 */
[----:B------:R-:W-:Y:S01]  /*d3f0*/  FSEL R71, R8, RZ, P6 ;  /* 0x000000ff08477208 */ /* 0x000fe20003000000 */
[----:B------:R-:W-:Y:S01]  /*d400*/  MUFU.EX2 R53, R53 ;  /* 0x0000003500357308 */ /* 0x000fe20000000800 */
[----:B------:R-:W1:Y:S03]  /*d410*/  SHFL.BFLY PT, R138, R7, 0x2, 0x1f ;  /* 0x0c401f00078a7f89 */ /* 0x000e6600000e0000 */
[----:B------:R-:W-:-:S04]  /*d420*/  FADD.FTZ R71, -R71, R10 ;  /* 0x0000000a47477221 */ /* 0x000fc80000010100 */
[----:B------:R-:W-:Y:S01]  /*d430*/  FMUL.FTZ R10, R71, UR10 ;  /* 0x0000000a470a7c20 */ /* 0x000fe20008410000 */
[----:B------:R-:W-:Y:S08]  /*d440*/  MUFU.EX2 R86, R86 ;  /* 0x0000005600567308 */ /* 0x000ff00000000800 */
[----:B------:R-:W2:Y:S01]  /*d450*/  MUFU.EX2 R10, R10 ;  /* 0x0000000a000a7308 */ /* 0x000ea20000000800 */
[----:B-1----:R-:W-:Y:S01]  /*d460*/  FMNMX.FTZ R67, R7, R138, !PT ;  /* 0x0000008a07437209 */ /* 0x002fe20007810000 */
[--C-:B------:R-:W-:Y:S01]  /*d470*/  FFMA.FTZ R138, R73, UR10, -R40.reuse ;  /* 0x0000000a498a7c23 */ /* 0x100fe20008010828 */
[----:B------:R-:W-:-:S05]  /*d480*/  FFMA.FTZ R40, R81, UR10, -R40 ;  /* 0x0000000a51287c23 */ /* 0x000fca0008010828 */
[----:B------:R-:W-:Y:S01]  /*d490*/  MUFU.EX2 R57, R57 ;  /* 0x0000003900397308 */ /* 0x000fe20000000800 */
[----:B------:R-:W1:Y:S01]  /*d4a0*/  SHFL.BFLY PT, R140, R67, 0x1, 0x1f ;  /* 0x0c201f00438c7f89 */ /* 0x000e6200000e0000 */
[----:B--2---:R-:W-:-:S06]  /*d4b0*/  FFMA.FTZ R81, R10, R6, R41 ;  /* 0x000000060a517223 */ /* 0x004fcc0000010029 */
[----:B------:R-:W-:Y:S01]  /*d4c0*/  MUFU.EX2 R59, R59 ;  /* 0x0000003b003b7308 */ /* 0x000fe20000000800 */
[----:B------:R-:W-:-:S07]  /*d4d0*/  FADD.FTZ R81, R30, R81 ;  /* 0x000000511e517221 */ /* 0x000fce0000010000 */
[----:B------:R-:W-:Y:S08]  /*d4e0*/  MUFU.EX2 R68, R68 ;  /* 0x0000004400447308 */ /* 0x000ff00000000800 */
[----:B------:R-:W-:Y:S01]  /*d4f0*/  MUFU.EX2 R61, R61 ;  /* 0x0000003d003d7308 */ /* 0x000fe20000000800 */
[----:B-1----:R-:W-:-:S04]  /*d500*/  FMNMX.FTZ R7, R67, R140, !PT ;  /* 0x0000008c43077209 */ /* 0x002fc80007810000 */
[C---:B------:R-:W-:Y:S01]  /*d510*/  FSETP.NEU.FTZ.AND P2, PT, R7.reuse, -INF , PT ;  /* 0xff8000000700780b */ /* 0x040fe20003f5d000 */
[----:B------:R-:W-:-:S02]  /*d520*/  FFMA.FTZ R67, R7, R80, -8 ;  /* 0xc100000007437423 */ /* 0x000fc40000010050 */
[----:B------:R-:W-:Y:S03]  /*d530*/  MUFU.EX2 R138, R138 ;  /* 0x0000008a008a7308 */ /* 0x000fe60000000800 */
[----:B------:R-:W-:-:S05]  /*d540*/  FSEL R67, R67, RZ, P2 ;  /* 0x000000ff43437208 */ /* 0x000fca0001000000 */
[----:B------:R-:W-:Y:S01]  /*d550*/  MUFU.EX2 R63, R63 ;  /* 0x0000003f003f7308 */ /* 0x000fe20000000800 */
[----:B------:R-:W-:-:S01]  /*d560*/  FFMA.FTZ R75, R38, UR10, -R67 ;  /* 0x0000000a264b7c23 */ /* 0x000fc20008010843 */
[----:B------:R-:W-:Y:S01]  /*d570*/  FSEL R38, R7, RZ, P2 ;  /* 0x000000ff07267208 */ /* 0x000fe20001000000 */
[----:B------:R-:W-:-:S01]  /*d580*/  FFMA.FTZ R71, R26, UR10, -R67 ;  /* 0x0000000a1a477c23 */ /* 0x000fc20008010843 */
[--C-:B------:R-:W-:Y:S01]  /*d590*/  FFMA.FTZ R26, R29, UR10, -R67.reuse ;  /* 0x0000000a1d1a7c23 */ /* 0x100fe20008010843 */
[----:B------:R-:W-:-:S01]  /*d5a0*/  FFMA.FTZ R29, R77, UR10, -R67 ;  /* 0x0000000a4d1d7c23 */ /* 0x000fc20008010843 */
[----:B------:R-:W-:Y:S01]  /*d5b0*/  FFMA.FTZ R12, R12, UR10, -R67 ;  /* 0x0000000a0c0c7c23 */ /* 0x000fe20008010843 */
[----:B------:R-:W-:-:S01]  /*d5c0*/  FADD.FTZ R38, -R38, R11 ;  /* 0x0000000b26267221 */ /* 0x000fc20000010100 */
[--C-:B------:R-:W-:Y:S01]  /*d5d0*/  FFMA.FTZ R13, R13, UR10, -R67.reuse ;  /* 0x0000000a0d0d7c23 */ /* 0x100fe20008010843 */
[----:B------:R-:W-:-:S01]  /*d5e0*/  FFMA.FTZ R15, R15, UR10, -R67 ;  /* 0x0000000a0f0f7c23 */ /* 0x000fc20008010843 */
[--C-:B------:R-:W-:Y:S01]  /*d5f0*/  FFMA.FTZ R20, R20, UR10, -R67.reuse ;  /* 0x0000000a14147c23 */ /* 0x100fe20008010843 */
[----:B------:R-:W-:Y:S01]  /*d600*/  FMUL.FTZ R77, R38, UR10 ;  /* 0x0000000a264d7c20 */ /* 0x000fe20008410000 */
[----:B------:R-:W-:Y:S01]  /*d610*/  MUFU.EX2 R12, R12 ;  /* 0x0000000c000c7308 */ /* 0x000fe20000000800 */
[----:B------:R-:W-:-:S01]  /*d620*/  FFMA.FTZ R24, R24, UR10, -R67 ;  /* 0x0000000a18187c23 */ /* 0x000fc20008010843 */
[----:B------:R-:W-:Y:S01]  /*d630*/  FFMA.FTZ R38, R48, UR10, -R67 ;  /* 0x0000000a30267c23 */ /* 0x000fe20008010843 */
[----:B------:R-:W-:-:S01]  /*d640*/  FADD.FTZ R48, R14, R81 ;  /* 0x000000510e307221 */ /* 0x000fc20000010000 */
[--C-:B------:R-:W-:Y:S01]  /*d650*/  FFMA.FTZ R32, R32, UR10, -R67.reuse ;  /* 0x0000000a20207c23 */ /* 0x100fe20008010843 */
[----:B------:R-:W-:-:S01]  /*d660*/  FFMA.FTZ R73, R34, UR10, -R67 ;  /* 0x0000000a22497c23 */ /* 0x000fc20008010843 */
[----:B------:R-:W-:Y:S01]  /*d670*/  FFMA.FTZ R34, R36, UR10, -R67 ;  /* 0x0000000a24227c23 */ /* 0x000fe20008010843 */
[----:B------:R-:W-:-:S01]  /*d680*/  FADD.FTZ R48, R19, R48 ;  /* 0x0000003013307221 */ /* 0x000fc20000010000 */
[----:B------:R-:W1:Y:S01]  /*d690*/  MUFU.EX2 R77, R77 ;  /* 0x0000004d004d7308 */ /* 0x000e620000000800 */
[----:B------:R-:W-:-:S01]  /*d6a0*/  FFMA.FTZ R36, R44, UR10, -R67 ;  /* 0x0000000a2c247c23 */ /* 0x000fc20008010843 */
[----:B------:R-:W-:Y:S01]  /*d6b0*/  FFMA.FTZ R44, R50, UR10, -R67 ;  /* 0x0000000a322c7c23 */ /* 0x000fe20008010843 */
[----:B------:R-:W-:-:S01]  /*d6c0*/  FADD.FTZ R81, R21, R48 ;  /* 0x0000003015517221 */ /* 0x000fc20000010000 */
[--C-:B------:R-:W-:Y:S01]  /*d6d0*/  FFMA.FTZ R46, R46, UR10, -R67.reuse ;  /* 0x0000000a2e2e7c23 */ /* 0x100fe20008010843 */
[----:B------:R-:W-:-:S01]  /*d6e0*/  FFMA.FTZ R54, R54, UR10, -R67 ;  /* 0x0000000a36367c23 */ /* 0x000fc20008010843 */
[----:B------:R-:W-:Y:S01]  /*d6f0*/  FFMA.FTZ R25, R25, UR10, -R67 ;  /* 0x0000000a19197c23 */ /* 0x000fe20008010843 */
[----:B------:R-:W-:-:S01]  /*d700*/  FADD.FTZ R50, R42, R81 ;  /* 0x000000512a327221 */ /* 0x000fc20000010000 */
[----:B------:R-:W2:Y:S01]  /*d710*/  MUFU.EX2 R13, R13 ;  /* 0x0000000d000d7308 */ /* 0x000ea20000000800 */
[----:B------:R-:W-:-:S01]  /*d720*/  FFMA.FTZ R48, R58, UR10, -R67 ;  /* 0x0000000a3a307c23 */ /* 0x000fc20008010843 */
[----:B------:R-:W-:Y:S01]  /*d730*/  FFMA.FTZ R33, R33, UR10, -R67 ;  /* 0x0000000a21217c23 */ /* 0x000fe20008010843 */
[----:B------:R-:W-:-:S01]  /*d740*/  FADD.FTZ R81, R27, R50 ;  /* 0x000000321b517221 */ /* 0x000fc20000010000 */
[--C-:B------:R-:W-:Y:S01]  /*d750*/  FFMA.FTZ R55, R55, UR10, -R67.reuse ;  /* 0x0000000a37377c23 */ /* 0x100fe20008010843 */
[----:B------:R-:W-:-:S01]  /*d760*/  FFMA.FTZ R37, R37, UR10, -R67 ;  /* 0x0000000a25257c23 */ /* 0x000fc20008010843 */
[--C-:B------:R-:W-:Y:S01]  /*d770*/  FFMA.FTZ R50, R60, UR10, -R67.reuse ;  /* 0x0000000a3c327c23 */ /* 0x100fe20008010843 */
[----:B------:R-:W-:-:S01]  /*d780*/  FFMA.FTZ R45, R45, UR10, -R67 ;  /* 0x0000000a2d2d7c23 */ /* 0x000fc20008010843 */
[----:B------:R-:W3:Y:S01]  /*d790*/  MUFU.EX2 R15, R15 ;  /* 0x0000000f000f7308 */ /* 0x000ee20000000800 */
[----:B-1----:R-:W-:-:S01]  /*d7a0*/  FFMA.FTZ R6, R77, R5, R12 ;  /* 0x000000054d067223 */ /* 0x002fc2000001000c */
        /* <DEDUP_REMOVED lines=18> */
[----:B-1----:R-:W-:-:S07]  /*d8d0*/  FADD.FTZ R5, R73, R6 ;  /* 0x0000000649057221 */ /* 0x002fce0000010000 */
[----:B------:R1:W-:Y:S01]  /*d8e0*/  MUFU.EX2 R46, R54 ;  /* 0x00000036002e7308 */ /* 0x0003e20000000800 */
[----:B--2---:R-:W-:-:S07]  /*d8f0*/  FADD.FTZ R6, R34, R5 ;  /* 0x0000000522067221 */ /* 0x004fce0000010000 */
[----:B------:R-:W2:Y:S01]  /*d900*/  MUFU.EX2 R75, R75 ;  /* 0x0000004b004b7308 */ /* 0x000ea20000000800 */
[----:B-1----:R-:W-:-:S04]  /*d910*/  FADD.FTZ R54, R28, R81 ;  /* 0x000000511c367221 */ /* 0x002fc80000010000 */
[----:B------:R-:W-:-:S03]  /*d920*/  FADD.FTZ R81, R31, R54 ;  /* 0x000000361f517221 */ /* 0x000fc60000010000 */
[----:B------:R-:W1:Y:S01]  /*d930*/  MUFU.EX2 R25, R25 ;  /* 0x0000001900197308 */ /* 0x000e620000000800 */
[----:B------:R-:W-:-:S01]  /*d940*/  FADD.FTZ R54, R52, R81 ;  /* 0x0000005134367221 */ /* 0x000fc20000010000 */
[--C-:B------:R-:W-:Y:S01]  /*d950*/  FFMA.FTZ R81, R62, UR10, -R67.reuse ;  /* 0x0000000a3e517c23 */ /* 0x100fe20008010843 */
[----:B------:R-:W-:-:S02]  /*d960*/  FFMA.FTZ R62, R76, UR10, -R67 ;  /* 0x0000000a4c3e7c23 */ /* 0x000fc40008010843 */
[----:B------:R-:W-:Y:S01]  /*d970*/  FADD.FTZ R83, R35, R54 ;  /* 0x0000003623537221 */ /* 0x000fe20000010000 */
[----:B------:R-:W-:-:S02]  /*d980*/  FFMA.FTZ R54, R64, UR10, -R67 ;  /* 0x0000000a40367c23 */ /* 0x000fc40008010843 */
[----:B------:R-:W3:Y:S01]  /*d990*/  MUFU.EX2 R36, R36 ;  /* 0x0000002400247308 */ /* 0x000ee20000000800 */
[----:B------:R-:W-:-:S01]  /*d9a0*/  FADD.FTZ R58, R56, R83 ;  /* 0x00000053383a7221 */ /* 0x000fc20000010000 */
[----:B--2---:R-:W-:-:S03]  /*d9b0*/  FADD.FTZ R6, R75, R6 ;  /* 0x000000064b067221 */ /* 0x004fc60000010000 */
[----:B------:R-:W-:-:S03]  /*d9c0*/  FADD.FTZ R5, R39, R58 ;  /* 0x0000003a27057221 */ /* 0x000fc60000010000 */
[----:B------:R-:W2:Y:S01]  /*d9d0*/  MUFU.EX2 R38, R38 ;  /* 0x0000002600267308 */ /* 0x000ea20000000800 */
[----:B-1----:R-:W-:-:S01]  /*d9e0*/  FADD.FTZ R83, R25, R6 ;  /* 0x0000000619537221 */ /* 0x002fc20000010000 */
[----:B------:R-:W-:-:S04]  /*d9f0*/  FADD.FTZ R6, R82, R5 ;  /* 0x0000000552067221 */ /* 0x000fc80000010000 */
[----:B------:R-:W-:Y:S02]  /*da00*/  FADD.FTZ R5, R43, R6 ;  /* 0x000000062b057221 */ /* 0x000fe40000010000 */
[----:B------:R-:W1:Y:S01]  /*da10*/  MUFU.EX2 R44, R44 ;  /* 0x0000002c002c7308 */ /* 0x000e620000000800 */
[----:B---3--:R-:W-:-:S01]  /*da20*/  FADD.FTZ R58, R36, R83 ;  /* 0x00000053243a7221 */ /* 0x008fc20000010000 */
[----:B------:R-:W-:-:S03]  /*da30*/  FADD.FTZ R6, R66, R5 ;  /* 0x0000000542067221 */ /* 0x000fc60000010000 */
[----:B------:R-:W-:Y:S01]  /*da40*/  FADD.FTZ R83, R11, R58 ;  /* 0x0000003a0b537221 */ /* 0x000fe20000010000 */
[----:B------:R-:W-:-:S01]  /*da50*/  FADD.FTZ R5, R47, R6 ;  /* 0x000000062f057221 */ /* 0x000fc20000010000 */
[----:B------:R-:W-:Y:S01]  /*da60*/  FFMA.FTZ R58, R69, UR10, -R67 ;  /* 0x0000000a453a7c23 */ /* 0x000fe20008010843 */
[----:B------:R-:W3:Y:S01]  /*da70*/  MUFU.EX2 R33, R33 ;  /* 0x0000002100217308 */ /* 0x000ee20000000800 */
[----:B--2---:R-:W-:-:S01]  /*da80*/  FADD.FTZ R83, R38, R83 ;  /* 0x0000005326537221 */ /* 0x004fc20000010000 */
[----:B------:R-:W-:Y:S01]  /*da90*/  FADD.FTZ R60, R72, R5 ;  /* 0x00000005483c7221 */ /* 0x000fe20000010000 */
[----:B------:R-:W-:-:S05]  /*daa0*/  FFMA.FTZ R69, R70, UR10, -R67 ;  /* 0x0000000a46457c23 */ /* 0x000fca0008010843 */
[----:B------:R-:W2:Y:S01]  /*dab0*/  MUFU.EX2 R55, R55 ;  /* 0x0000003700377308 */ /* 0x000ea20000000800 */
[----:B-1----:R-:W-:-:S01]  /*dac0*/  FADD.FTZ R6, R44, R83 ;  /* 0x000000532c067221 */ /* 0x002fc20000010000 */
[----:B------:R-:W-:-:S04]  /*dad0*/  FADD.FTZ R83, R51, R60 ;  /* 0x0000003c33537221 */ /* 0x000fc80000010000 */
[----:B------:R-:W-:Y:S02]  /*dae0*/  FADD.FTZ R60, R84, R83 ;  /* 0x00000053543c7221 */ /* 0x000fe40000010000 */
[----:B------:R-:W1:Y:S01]  /*daf0*/  MUFU.EX2 R37, R37 ;  /* 0x0000002500257308 */ /* 0x000e620000000800 */
[----:B---3--:R-:W-:-:S04]  /*db00*/  FADD.FTZ R5, R33, R6 ;  /* 0x0000000621057221 */ /* 0x008fc80000010000 */
[----:B------:R-:W-:Y:S01]  /*db10*/  FADD.FTZ R6, R46, R5 ;  /* 0x000000052e067221 */ /* 0x000fe20000010000 */
[----:B------:R-:W-:-:S01]  /*db20*/  FADD.FTZ R5, R53, R60 ;  /* 0x0000003c35057221 */ /* 0x000fc20000010000 */
[----:B------:R-:W-:Y:S01]  /*db30*/  FFMA.FTZ R60, R74, UR10, -R67 ;  /* 0x0000000a4a3c7c23 */ /* 0x000fe20008010843 */
[----:B------:R-:W3:Y:S01]  /*db40*/  MUFU.EX2 R48, R48 ;  /* 0x0000003000307308 */ /* 0x000ee20000000800 */
[----:B--2---:R-:W-:-:S01]  /*db50*/  FADD.FTZ R6, R55, R6 ;  /* 0x0000000637067221 */ /* 0x004fc20000010000 */
[----:B------:R-:W-:-:S06]  /*db60*/  FFMA.FTZ R67, R79, UR10, -R67 ;  /* 0x0000000a4f437c23 */ /* 0x000fcc0008010843 */
[----:B------:R-:W2:Y:S01]  /*db70*/  MUFU.EX2 R50, R50 ;  /* 0x0000003200327308 */ /* 0x000ea20000000800 */
[----:B-1----:R-:W-:-:S01]  /*db80*/  FADD.FTZ R83, R37, R6 ;  /* 0x0000000625537221 */ /* 0x002fc20000010000 */
[----:B------:R-:W-:-:S04]  /*db90*/  FADD.FTZ R6, R86, R5 ;  /* 0x0000000556067221 */ /* 0x000fc80000010000 */
[----:B------:R-:W-:Y:S02]  /*dba0*/  FADD.FTZ R5, R57, R6 ;  /* 0x0000000639057221 */ /* 0x000fe40000010000 */
[----:B------:R-:W1:Y:S01]  /*dbb0*/  MUFU.EX2 R81, R81 ;  /* 0x0000005100517308 */ /* 0x000e620000000800 */
[----:B---3--:R-:W-:-:S01]  /*dbc0*/  FADD.FTZ R83, R48, R83 ;  /* 0x0000005330537221 */ /* 0x008fc20000010000 */
[----:B------:R-:W-:-:S06]  /*dbd0*/  FADD.FTZ R64, R136, R5 ;  /* 0x0000000588407221 */ /* 0x000fcc0000010000 */
[----:B------:R-:W3:Y:S01]  /*dbe0*/  MUFU.EX2 R54, R54 ;  /* 0x0000003600367308 */ /* 0x000ee20000000800 */
[----:B--2---:R-:W-:-:S01]  /*dbf0*/  FADD.FTZ R6, R50, R83 ;  /* 0x0000005332067221 */ /* 0x004fc20000010000 */
[----:B------:R-:W-:-:S04]  /*dc00*/  FADD.FTZ R83, R59, R64 ;  /* 0x000000403b537221 */ /* 0x000fc80000010000 */
[----:B------:R-:W-:Y:S02]  /*dc10*/  FADD.FTZ R64, R68, R83 ;  /* 0x0000005344407221 */ /* 0x000fe40000010000 */
[----:B------:R-:W2:Y:S01]  /*dc20*/  MUFU.EX2 R45, R45 ;  /* 0x0000002d002d7308 */ /* 0x000ea20000000800 */
[----:B-1----:R-:W-:-:S01]  /*dc30*/  FADD.FTZ R5, R81, R6 ;  /* 0x0000000651057221 */ /* 0x002fc20000010000 */
[----:B------:R-:W-:-:S04]  /*dc40*/  FADD.FTZ R79, R61, R64 ;  /* 0x000000403d4f7221 */ /* 0x000fc80000010000 */
[----:B------:R-:W-:Y:S02]  /*dc50*/  FADD.FTZ R64, R138, R79 ;  /* 0x0000004f8a407221 */ /* 0x000fe40000010000 */
[----:B------:R-:W1:Y:S01]  /*dc60*/  MUFU.EX2 R58, R58 ;  /* 0x0000003a003a7308 */ /* 0x000e620000000800 */
[----:B---3--:R-:W-:-:S07]  /*dc70*/  FADD.FTZ R6, R54, R5 ;  /* 0x0000000536067221 */ /* 0x008fce0000010000 */
[----:B------:R-:W3:Y:S01]  /*dc80*/  MUFU.EX2 R69, R69 ;  /* 0x0000004500457308 */ /* 0x000ee20000000800 */
[----:B--2---:R-:W-:-:S07]  /*dc90*/  FADD.FTZ R5, R45, R6 ;  /* 0x000000062d057221 */ /* 0x004fce0000010000 */
[----:B------:R-:W2:Y:S01]  /*dca0*/  MUFU.EX2 R49, R49 ;  /* 0x0000003100317308 */ /* 0x000ea20000000800 */
[----:B-1----:R-:W-:-:S01]  /*dcb0*/  FADD.FTZ R6, R58, R5 ;  /* 0x000000053a067221 */ /* 0x002fc20000010000 */
[----:B------:R-:W-:-:S06]  /*dcc0*/  FADD.FTZ R5, R63, R64 ;  /* 0x000000403f057221 */ /* 0x000fcc0000010000 */
        /* <DEDUP_REMOVED lines=12> */
[----:B---3--:R-:W-:-:S03]  /*dd90*/  FADD.FTZ R6, R40, R5 ;  /* 0x0000000528067221 */ /* 0x008fc60000010000 */
[----:B--2---:R-:W-:Y:S01]  /*dda0*/  FADD.FTZ R5, R67, R64 ;  /* 0x0000004043057221 */ /* 0x004fe20000010000 */
[----:B------:R-:W-:Y:S06]  /*ddb0*/  @!P0 BRA `(.L_x_716) ;  /* 0x0000000000048947 */ /* 0x000fec0003800000 */
[----:B------:R-:W-:Y:S01]  /*ddc0*/  BPT.TRAP 0x1 ;  /* 0x000000040000795c */ /* 0x000fe20000300000 */
.L_x_716:
        /* <DEDUP_REMOVED lines=48> */
[-C--:B------:R-:W-:Y:S01]  /*e0d0*/  FMUL.FTZ R90, R90, R77.reuse ;  /* 0x0000004d5a5a7220 */ /* 0x080fe20000410000 */
[----:B------:R-:W-:Y:S01]  /*e0e0*/  F2FP.SATFINITE.E4M3.F32.PACK_AB_MERGE_C R149, R13, R12, R15 ;  /* 0x0000000c0d95723e */ /* 0x000fe2000480700f */
        /* <DEDUP_REMOVED lines=36> */
[----:B------:R-:W-:-:S02]  /*e330*/  VIADD R2, R2, 0xffffffff ;  /* 0xffffffff02027836 */ /* 0x000fc40000000000 */
[----:B------:R-:W-:Y:S02]  /*e340*/  IMAD.MOV.U32 R11, RZ, RZ, R7 ;  /* 0x000000ffff0b7224 */ /* 0x000fe400078e0007 */
[----:B------:R-:W-:Y:S01]  /*e350*/  IMAD.MOV.U32 R10, RZ, RZ, R8 ;  /* 0x000000ffff0a7224 */ /* 0x000fe200078e0008 */
[----:B------:R-:W-:Y:S06]  /*e360*/  @P2 BRA `(.L_x_717) ;  /* 0xffffffcc00202947 */ /* 0x000fec000383ffff */
.L_x_699:
[----:B------:R-:W-:Y:S06]  /*e370*/  BAR.ARV 0x8, 0x1a0 ;  /* 0x0206800000007b1d */ /* 0x000fec0000002000 */
[----:B------:R-:W-:Y:S05]  /*e380*/  @!P0 BRA `(.L_x_718) ;  /* 0x0000000000048947 */ /* 0x000fea0003800000 */
[----:B------:R-:W-:Y:S01]  /*e390*/  BPT.TRAP 0x1 ;  /* 0x000000040000795c */ /* 0x000fe20000300000 */
.L_x_718:
[----:B------:R-:W-:Y:S01]  /*e3a0*/  ULEA UR14, UR36, UR47, 0x3 ;  /* 0x0000002f240e7291 */ /* 0x000fe2000f8e183f */
[----:B------:R-:W-:-:S05]  /*e3b0*/  IMAD.U32 R0, RZ, RZ, UR37 ;  /* 0x00000025ff007e24 */ /* 0x000fca000f8e00ff */
[----:B------:R-:W-:-:S04]  /*e3c0*/  SHF.L.U32 R0, R0, 0x1f, RZ ;  /* 0x0000001f00007819 */ /* 0x000fc800000006ff */
[----:B------:R1:W2:Y:S01]  /*e3d0*/  SYNCS.PHASECHK.TRANS64.TRYWAIT P1, [UR14+0x19c50], R0 ;  /* 0x019c5000ff0075a7 */ /* 0x0002a2000802014e */
[----:B------:R-:W-:Y:S05]  /*e3e0*/  @!P0 BRA `(.L_x_719) ;  /* 0x0000000000048947 */ /* 0x000fea0003800000 */
[----:B------:R-:W-:Y:S01]  /*e3f0*/  BPT.TRAP 0x1 ;  /* 0x000000040000795c */ /* 0x000fe20000300000 */
.L_x_719:
[----:B--2---:R-:W-:Y:S05]  /*e400*/  @P1 BRA `(.L_x_720) ;  /* 0x0000000000081947 */ /* 0x004fea0003800000 */
[----:B------:R-:W2:Y:S02]  /*e410*/  SYNCS.PHASECHK.TRANS64.TRYWAIT P1, [UR14+0x19c50], R0 ;  /* 0x019c5000ff0075a7 */ /* 0x000ea4000802014e */
[----:B--2---:R-:W-:Y:S05]  /*e420*/  @!P1 BRA `(.L_x_721) ;  /* 0x0000005400709947 */ /* 0x004fea0003800000 */
.L_x_720:
        /* <DEDUP_REMOVED lines=12> */
[----:B------:R-:W-:Y:S02]  /*e4f0*/  @UP0 USHF.R.S32.HI UR11, URZ, 0x1f, UR41 ;  /* 0x0000001f3f0b0899 */ /* 0x000fe40008011429 */
[----:B------:R-:W-:Y:S02]  /*e500*/  @UP0 UIMAD UR6, UR6, UR12, URZ ;  /* 0x0000000c060602a4 */ /* 0x000fe4000f8e023f */
[----:B------:R-:W-:Y:S02]  /*e510*/  @UP0 UIMAD.WIDE.U32 UR8, UR44, UR12, URZ ;  /* 0x0000000c2c0802a5 */ /* 0x000fe4000f8e003f */
[----:B------:R-:W-:Y:S02]  /*e520*/  @UP0 UIMAD UR7, UR44, UR13, UR6 ;  /* 0x0000000d2c0702a4 */ /* 0x000fe4000f8e0206 */
[----:B------:R-:W-:-:S02]  /*e530*/  UIMAD UR6, UR36, 0x300, UR47 ;  /* 0x00000300240678a4 */ /* 0x000fc4000f8e022f */
[----:B------:R-:W-:Y:S01]  /*e540*/  @UP0 UIADD3 UR9, UR9, UR7, URZ ;  /* 0x0000000709090290 */ /* 0x000fe2000fffe03f */
[----:B------:R-:W-:Y:S02]  /*e550*/  @UP0 ULDC.64 UR12, c[0x0][0x9d0] ;  /* 0x00027400000c0ab9 */ /* 0x000fe40000000a00 */
[----:B------:R-:W-:Y:S01]  /*e560*/  UMOV UR7, 0x40000040 ;  /* 0x4000004000077882 */ /* 0x000fe20000000000 */
[----:B------:R-:W-:Y:S02]  /*e570*/  @UP0 UIMAD UR11, UR11, UR12, URZ ;  /* 0x0000000c0b0b02a4 */ /* 0x000fe4000f8e023f */
[----:B------:R-:W-:Y:S01]  /*e580*/  @UP0 UIMAD.WIDE.U32 UR8, UR41, UR12, UR8 ;  /* 0x0000000c290802a5 */ /* 0x000fe2000f8e0008 */
[----:B------:R-:W-:Y:S01]  /*e590*/  QGMMA.64x96x32.F32.E4M3.E4M3 R88, R148, gdesc[UR4], R88, gsb0 ;  /* 0x0160000494587df3 */ /* 0x000fe20008000858 */
[----:B------:R-:W-:Y:S02]  /*e5a0*/  @UP0 UIMAD UR11, UR41, UR13, UR11 ;  /* 0x0000000d290b02a4 */ /* 0x000fe4000f8e020b */
[----:B------:R-:W-:-:S02]  /*e5b0*/  @UP0 ULEA UR4, UP1, UR8, UR4, 0x2 ;  /* 0x0000000408040291 */ /* 0x000fc4000f82103f */
[----:B------:R-:W-:-:S04]  /*e5c0*/  @UP0 UIADD3 UR7, UR9, UR11, URZ ;  /* 0x0000000b09070290 */ /* 0x000fc8000fffe03f */
[----:B------:R-:W-:Y:S01]  /*e5d0*/  @UP0 ULEA.HI.X UR5, UR8, UR5, UR7, 0x2, UP1 ;  /* 0x0000000508050291 */ /* 0x000fe200088f1407 */
[----:B------:R-:W-:-:S05]  /*e5e0*/  IMAD.U32 R2, RZ, RZ, UR4 ;  /* 0x00000004ff027e24 */ /* 0x000fca000f8e00ff */
[----:B--2---:R-:W-:-:S05]  /*e5f0*/  IMAD.U32 R3, RZ, RZ, UR5 ;  /* 0x00000005ff037e24 */ /* 0x004fca000f8e00ff */
[----:B------:R2:W3:Y:S01]  /*e600*/  @P1 LDG.E R4, desc[UR48][R2.64] ;  /* 0x0000003002041981 */ /* 0x0004e2000c1e1900 */
[----:B------:R-:W-:Y:S01]  /*e610*/  UIADD3 UR4, UR6, 0x2, URZ ;  /* 0x0000000206047890 */ /* 0x000fe2000fffe03f */
[----:B------:R-:W-:-:S06]  /*e620*/  UMOV UR19, 0x40000040 ;  /* 0x4000004000137882 */ /* 0x000fcc0000000000 */
[----:B------:R-:W-:Y:S01]  /*e630*/  UMOV UR18, UR4 ;  /* 0x0000000400127c82 */ /* 0x000fe20008000000 */
[----:B------:R-:W-:Y:S02]  /*e640*/  WARPGROUP.DEPBAR.LE gsb0, 0x0 ;  /* 0x00008000000079c5 */ /* 0x000fe40000010000 */
[----:B------:R-:W-:-:S06]  /*e650*/  WARPGROUP.ARRIVE ;  /* 0x00000000000079c5 */ /* 0x000fcc0000000000 */
[----:B------:R-:W-:Y:S01]  /*e660*/  QGMMA.64x96x32.F32.E4M3.E4M3 R88, R144, gdesc[UR16], R88, gsb0 ;  /* 0x0160001090587df3 */ /* 0x000fe20008000858 */
[----:B------:R-:W-:Y:S01]  /*e670*/  UIADD3 UR4, UR6, 0x4, URZ ;  /* 0x0000000406047890 */ /* 0x000fe2000fffe03f */
[----:B------:R-:W-:-:S06]  /*e680*/  UMOV UR19, 0x40000040 ;  /* 0x4000004000137882 */ /* 0x000fcc0000000000 */
[----:B------:R-:W-:Y:S01]  /*e690*/  UMOV UR18, UR4 ;  /* 0x0000000400127c82 */ /* 0x000fe20008000000 */
[----:B------:R-:W4:Y:S01]  /*e6a0*/  SHFL.BFLY PT, R9, R6, 0x2, 0x1f ;  /* 0x0c401f0006097f89 */ /* 0x000f2200000e0000 */
[----:B------:R-:W-:-:S03]  /*e6b0*/  UIADD3 UR6, UR6, 0x6, URZ ;  /* 0x0000000606067890 */ /* 0x000fc6000fffe03f */
[----:B------:R-:W5:Y:S01]  /*e6c0*/  SHFL.BFLY PT, R10, R5, 0x2, 0x1f ;  /* 0x0c401f00050a7f89 */ /* 0x000f6200000e0000 */
[----:B------:R-:W-:Y:S01]  /*e6d0*/  UMOV UR7, 0x40000040 ;  /* 0x4000004000077882 */ /* 0x000fe20000000000 */
[----:B------:R-:W-:Y:S02]  /*e6e0*/  WARPGROUP.DEPBAR.LE gsb0, 0x0 ;  /* 0x00008000000079c5 */ /* 0x000fe40000010000 */
[----:B------:R-:W-:-:S06]  /*e6f0*/  WARPGROUP.ARRIVE ;  /* 0x00000000000079c5 */ /* 0x000fcc0000000000 */
[----:B------:R-:W-:Y:S01]  /*e700*/  QGMMA.64x96x32.F32.E4M3.E4M3 R88, R140, gdesc[UR16], R88, gsb0 ;  /* 0x016000108c587df3 */ /* 0x000fe20008000858 */
        /* <DEDUP_REMOVED lines=11> */
[----:B------:R-:W-:-:S05]  /*e7c0*/  FSETP.NE.FTZ.AND P3, PT, R13, RZ, PT ;  /* 0x000000ff0d00720b */ /* 0x000fca0003f75000 */
[----:B------:R-:W-:Y:S01]  /*e7d0*/  @P1 MUFU.RCP R3, R11 ;  /* 0x0000000b00031308 */ /* 0x000fe20000001000 */
[----:B------:R-:W-:Y:S02]  /*e7e0*/  WARPGROUP.DEPBAR.LE gsb0, 0x0 ;  /* 0x00008000000079c5 */ /* 0x000fe40000010000 */
[----:B------:R-:W-:-:S06]  /*e7f0*/  WARPGROUP.ARRIVE ;  /* 0x00000000000079c5 */ /* 0x000fcc0000000000 */
[----:B------:R-:W-:Y:S01]  /*e800*/  QGMMA.64x96x32.F32.E4M3.E4M3 R88, R136, gdesc[UR4], R88, gsb0 ;  /* 0x0160000488587df3 */ /* 0x000fe20008000858 */
[----:B------:R-:W-:Y:S01]  /*e810*/  FSETP.NE.FTZ.AND P1, PT, R12, RZ, PT ;  /* 0x000000ff0c00720b */ /* 0x000fe20003f35000 */
[----:B------:R-:W-:Y:S01]  /*e820*/  IMAD.MOV.U32 R9, RZ, RZ, RZ ;  /* 0x000000ffff097224 */ /* 0x000fe200078e00ff */
[----:B------:R-:W1:Y:S08]  /*e830*/  @P2 MUFU.LG2 R6, R6 ;  /* 0x0000000600062308 */ /* 0x000e700000000c00 */
[----:B------:R-:W2:Y:S08]  /*e840*/  @P3 MUFU.LG2 R10, R13 ;  /* 0x0000000d000a3308 */ /* 0x000eb00000000c00 */
[----:B------:R-:W4:Y:S01]  /*e850*/  @P1 MUFU.RCP R9, R12 ;  /* 0x0000000c00091308 */ /* 0x000f220000001000 */
[----:B------:R-:W-:-:S02]  /*e860*/  IMAD.U32 R5, RZ, RZ, UR10 ;  /* 0x0000000aff057e24 */ /* 0x000fc4000f8e00ff */
[----:B------:R-:W-:Y:S02]  /*e870*/  IMAD.U32 R14, RZ, RZ, UR10 ;  /* 0x0000000aff0e7e24 */ /* 0x000fe4000f8e00ff */
[----:B-1----:R-:W-:Y:S01]  /*e880*/  @P2 FMUL.FTZ R6, R6, 0.69314718246459960938 ;  /* 0x3f31721806062820 */ /* 0x002fe20000410000 */
[----:B------:R-:W-:Y:S01]  /*e890*/  @P2 FMUL.FTZ R5, R5, 0.69314718246459960938 ;  /* 0x3f31721805052820 */ /* 0x000fe20000410000 */
[----:B------:R-:W-:Y:S01]  /*e8a0*/  @P3 FMUL.FTZ R11, R14, 0.69314718246459960938 ;  /* 0x3f3172180e0b3820 */ /* 0x000fe20000410000 */
[----:B--2---:R-:W-:Y:S01]  /*e8b0*/  @P3 FMUL.FTZ R10, R10, 0.69314718246459960938 ;  /* 0x3f3172180a0a3820 */ /* 0x004fe20000410000 */
[----:B------:R-:W-:Y:S02]  /*e8c0*/  IMAD.MOV.U32 R2, RZ, RZ, -0x800000 ;  /* 0xff800000ff027424 */ /* 0x000fe400078e00ff */
[----:B---3--:R-:W-:Y:S01]  /*e8d0*/  FMUL.FTZ R3, R3, R4 ;  /* 0x0000000403037220 */ /* 0x008fe20000410000 */
[----:B------:R-:W-:Y:S02]  /*e8e0*/  IMAD.MOV.U32 R0, RZ, RZ, -0x800000 ;  /* 0xff800000ff007424 */ /* 0x000fe400078e00ff */
[----:B------:R-:W-:Y:S01]  /*e8f0*/  @P2 FFMA.FTZ R2, R5, R8, R6 ;  /* 0x0000000805022223 */ /* 0x000fe20000010006 */
[----:B------:R-:W-:-:S01]  /*e900*/  @P3 FFMA.FTZ R0, R11, R7, R10 ;  /* 0x000000070b003223 */ /* 0x000fc2000001000a */
[----:B----4-:R-:W-:Y:S01]  /*e910*/  FMUL.FTZ R4, R9, R4 ;  /* 0x0000000409047220 */ /* 0x010fe20000410000 */
[----:B------:R-:W-:-:S02]  /*e920*/  WARPGROUP.DEPBAR.LE gsb0, 0x0 ;  /* 0x00008000000079c5 */ /* 0x000fc40000010000 */
[----:B------:R-:W-:Y:S05]  /*e930*/  @!P0 BRA `(.L_x_722) ;  /* 0x0000000000048947 */ /* 0x000fea0003800000 */
[----:B------:R-:W-:Y:S01]  /*e940*/  BPT.TRAP 0x1 ;  /* 0x000000040000795c */ /* 0x000fe20000300000 */
.L_x_722:
[----:B------:R-:W-:Y:S01]  /*e950*/  UIADD3 UR4, UR14, 0x19c60, URZ ;  /* 0x00019c600e047890 */ /* 0x000fe2000fffe03f */
[-C--:B------:R-:W-:Y:S01]  /*e960*/  FMUL.FTZ R35, R88, R3.reuse ;  /* 0x0000000358237220 */ /* 0x080fe20000410000 */
[----:B------:R-:W-:Y:S01]  /*e970*/  UIADD3 UR36, UR36, 0x1, URZ ;  /* 0x0000000124247890 */ /* 0x000fe2000fffe03f */
[-C--:B------:R-:W-:Y:S01]  /*e980*/  FMUL.FTZ R34, R89, R3.reuse ;  /* 0x0000000359227220 */ /* 0x080fe20000410000 */
[----:B------:R-:W-:Y:S01]  /*e990*/  UPRMT UR4, UR50, 0x654, UR4 ;  /* 0x0000065432047896 */ /* 0x000fe20008000004 */
[-C--:B------:R-:W-:Y:S01]  /*e9a0*/  FMUL.FTZ R92, R92, R3.reuse ;  /* 0x000000035c5c7220 */ /* 0x080fe20000410000 */
[----:B------:R-:W-:Y:S01]  /*e9b0*/  UISETP.NE.AND UP0, UPT, UR36, 0x2, UPT ;  /* 0x000000022400788c */ /* 0x000fe2000bf05270 */
[-C--:B------:R-:W-:Y:S01]  /*e9c0*/  FMUL.FTZ R93, R93, R3.reuse ;  /* 0x000000035d5d7220 */ /* 0x080fe20000410000 */
[-C--:B------:R-:W-:Y:S01]  /*e9d0*/  FMUL.FTZ R31, R96, R3.reuse ;  /* 0x00000003601f7220 */ /* 0x080fe20000410000 */
[-C--:B------:R-:W-:Y:S01]  /*e9e0*/  FMUL.FTZ R30, R97, R3.reuse ;  /* 0x00000003611e7220 */ /* 0x080fe20000410000 */
[-C--:B------:R-:W-:Y:S01]  /*e9f0*/  FMUL.FTZ R100, R100, R3.reuse ;  /* 0x0000000364647220 */ /* 0x080fe20000410000 */
[-C--:B------:R-:W-:Y:S01]  /*ea00*/  FMUL.FTZ R101, R101, R3.reuse ;  /* 0x0000000365657220 */ /* 0x080fe20000410000 */
[-C--:B------:R-:W-:Y:S01]  /*ea10*/  FMUL.FTZ R27, R104, R3.reuse ;  /* 0x00000003681b7220 */ /* 0x080fe20000410000 */
[----:B------:R-:W-:Y:S01]  /*ea20*/  SYNCS.ARRIVE.TRANS64.RED.A1T0 RZ, [UR4], RZ ;  /* 0x000000ffffff79a7 */ /* 0x000fe20008100404 */
        /* <DEDUP_REMOVED lines=43> */
[----:B------:R-:W-:-:S12]  /*ece0*/  ULOP3.LUT UR37, UR37, UR4, URZ, 0x3c, !UPT ;  /* 0x0000000425257292 */ /* 0x000fd8000f8e3c3f */
.L_x_648:
[----:B------:R-:W1:Y:S08]  /*ecf0*/  S2UR UR50, SR_CgaCtaId ;  /* 0x00000000003279c3 */ /* 0x000e700000008800 */
[----:B------:R-:W-:Y:S06]  /*ed00*/  BAR.SYNC.DEFER_BLOCKING 0x5, 0x200 ;  /* 0x0148000000007b1d */ /* 0x000fec0000010000 */
[----:B------:R-:W-:-:S02]  /*ed10*/  UMOV UR47, 0x400 ;  /* 0x00000400002f7882 */ /* 0x000fc40000000000 */
[----:B-1----:R-:W-:-:S09]  /*ed20*/  ULEA UR47, UR50, UR47, 0x18 ;  /* 0x0000002f322f7291 */ /* 0x002fd2000f8ec03f */
[----:B------:R-:W1:Y:S02]  /*ed30*/  LDS R3, [UR47+0x19cd0] ;  /* 0x019cd02fff037984 */ /* 0x000e640008000800 */
[----:B-1----:R-:W-:Y:S01]  /*ed40*/  R2UR UR4, R3 ;  /* 0x00000000030472ca */ /* 0x002fe200000e0000 */
[----:B------:R-:W-:Y:S06]  /*ed50*/  BAR.ARV 0x4, 0x200 ;  /* 0x0108000000007b1d */ /* 0x000fec0000002000 */
[----:B------:R-:W-:Y:S08]  /*ed60*/  @P0 BRA `(.L_x_723) ;  /* 0x0000000c005c0947 */ /* 0x000ff00003800000 */
[----:B------:R-:W1:Y:S01]  /*ed70*/  S2R R17, SR_TID.X ;  /* 0x0000000000117919 */ /* 0x000e620000002100 */
[----:B------:R-:W-:Y:S01]  /*ed80*/  ULDC.64 UR6, c[0x4][0x38] ;  /* 0x01000e0000067ab9 */ /* 0x000fe20000000a00 */
[----:B------:R-:W-:Y:S01]  /*ed90*/  F2FP.BF16.F32.PACK_AB R13, R124, R13 ;  /* 0x0000000d7c0d723e */ /* 0x000fe200000010ff */
[----:B------:R-:W-:Y:S01]  /*eda0*/  ULDC UR10, c[0x0][0xa88] ;  /* 0x0002a200000a7ab9 */ /* 0x000fe20000000800 */
[----:B------:R-:W-:Y:S02]  /*edb0*/  F2FP.BF16.F32.PACK_AB R12, R125, R12 ;  /* 0x0000000c7d0c723e */ /* 0x000fe400000010ff */
[----:B------:R-:W-:Y:S02]  /*edc0*/  F2FP.BF16.F32.PACK_AB R9, R132, R9 ;  /* 0x000000098409723e */ /* 0x000fe400000010ff */
[----:B------:R-:W-:Y:S02]  /*edd0*/  F2FP.BF16.F32.PACK_AB R8, R133, R8 ;  /* 0x000000088508723e */ /* 0x000fe400000010ff */
[----:B------:R-:W-:-:S02]  /*ede0*/  F2FP.BF16.F32.PACK_AB R7, R134, R7 ;  /* 0x000000078607723e */ /* 0x000fc400000010ff */
[----:B------:R-:W-:Y:S02]  /*edf0*/  F2FP.BF16.F32.PACK_AB R6, R135, R6 ;  /* 0x000000068706723e */ /* 0x000fe400000010ff */
[----:B------:R-:W-:Y:S02]  /*ee00*/  F2FP.BF16.F32.PACK_AB R11, R126, R11 ;  /* 0x0000000b7e0b723e */ /* 0x000fe400000010ff */
[----:B------:R-:W-:Y:S02]  /*ee10*/  F2FP.BF16.F32.PACK_AB R10, R127, R10 ;  /* 0x0000000a7f0a723e */ /* 0x000fe400000010ff */
[----:B------:R-:W-:Y:S02]  /*ee20*/  LOP3.LUT P1, RZ, R157, 0x3, RZ, 0xc0, !PT ;  /* 0x000000039dff7812 */ /* 0x000fe4000782c0ff */
[----:B------:R-:W-:Y:S02]  /*ee30*/  F2FP.BF16.F32.PACK_AB R15, R118, R15 ;  /* 0x0000000f760f723e */ /* 0x000fe400000010ff */
[----:B------:R-:W-:-:S02]  /*ee40*/  F2FP.BF16.F32.PACK_AB R14, R119, R14 ;  /* 0x0000000e770e723e */ /* 0x000fc400000010ff */
[----:B------:R-:W-:Y:S02]  /*ee50*/  F2FP.BF16.F32.PACK_AB R33, R94, R33 ;  /* 0x000000215e21723e */ /* 0x000fe400000010ff */
[----:B------:R-:W-:Y:S02]  /*ee60*/  F2FP.BF16.F32.PACK_AB R32, R95, R32 ;  /* 0x000000205f20723e */ /* 0x000fe400000010ff */
[----:B------:R-:W-:Y:S02]  /*ee70*/  F2FP.BF16.F32.PACK_AB R35, R92, R35 ;  /* 0x000000235c23723e */ /* 0x000fe400000010ff */
[----:B------:R-:W-:Y:S02]  /*ee80*/  F2FP.BF16.F32.PACK_AB R34, R93, R34 ;  /* 0x000000225d22723e */ /* 0x000fe400000010ff */
[----:B------:R-:W-:Y:S01]  /*ee90*/  F2FP.BF16.F32.PACK_AB R31, R100, R31 ;  /* 0x0000001f641f723e */ /* 0x000fe200000010ff */
[----:B-1----:R-:W-:Y:S01]  /*eea0*/  IMAD.SHL.U32 R3, R17, 0x4, RZ ;  /* 0x0000000411037824 */ /* 0x002fe200078e00ff */
[----:B------:R-:W-:-:S02]  /*eeb0*/  F2FP.BF16.F32.PACK_AB R30, R101, R30 ;  /* 0x0000001e651e723e */ /* 0x000fc400000010ff */
[----:B------:R-:W-:Y:S02]  /*eec0*/  F2FP.BF16.F32.PACK_AB R27, R108, R27 ;  /* 0x0000001b6c1b723e */ /* 0x000fe400000010ff */
[----:B------:R-:W-:Y:S02]  /*eed0*/  F2FP.BF16.F32.PACK_AB R26, R109, R26 ;  /* 0x0000001a6d1a723e */ /* 0x000fe400000010ff */
[----:B------:R-:W-:Y:S02]  /*eee0*/  F2FP.BF16.F32.PACK_AB R29, R102, R29 ;  /* 0x0000001d661d723e */ /* 0x000fe400000010ff */
[----:B------:R-:W-:Y:S01]  /*eef0*/  F2FP.BF16.F32.PACK_AB R28, R103, R28 ;  /* 0x0000001c671c723e */ /* 0x000fe200000010ff */
[----:B------:R-:W-:Y:S01]  /*ef00*/  USHF.R.S32.HI UR5, URZ, 0x1f, UR43 ;  /* 0x0000001f3f057899 */ /* 0x000fe2000801142b */
[----:B------:R-:W-:Y:S01]  /*ef10*/  LOP3.LUT R3, R3, 0xc, RZ, 0xc0, !PT ;  /* 0x0000000c03037812 */ /* 0x000fe200078ec0ff */
[----:B------:R-:W1:Y:S08]  /*ef20*/  LDC.64 R72, c[0x0][0xb78] ;  /* 0x0002de00ff487b82 */ /* 0x000e700000000a00 */
[----:B------:R-:W-:Y:S01]  /*ef30*/  BAR.SYNC.DEFER_BLOCKING 0x1, 0x180 ;  /* 0x0046000000007b1d */ /* 0x000fe20000010000 */
[----:B------:R-:W-:-:S05]  /*ef40*/  IADD3 R4, P0, R3, UR6, RZ ;  /* 0x0000000603047c10 */ /* 0x000fca000ff1e0ff */
[----:B------:R-:W-:Y:S01]  /*ef50*/  IMAD.X R5, RZ, RZ, UR7, P0 ;  /* 0x00000007ff057e24 */ /* 0x000fe200080e06ff */
[----:B------:R-:W2:Y:S01]  /*ef60*/  S2R R45, SR_TID.X ;  /* 0x00000000002d7919 */ /* 0x000ea20000002100 */
[----:B------:R-:W-:Y:S01]  /*ef70*/  F2FP.BF16.F32.PACK_AB R25, R110, R25 ;  /* 0x000000196e19723e */ /* 0x000fe200000010ff */
[----:B------:R-:W-:Y:S02]  /*ef80*/  ULDC.64 UR6, c[0x0][0xb70] ;  /* 0x0002dc0000067ab9 */ /* 0x000fe40000000a00 */
[----:B------:R3:W4:Y:S01]  /*ef90*/  LDG.E.CONSTANT R3, desc[UR48][R4.64] ;  /* 0x0000003004037981 */ /* 0x000722000c1e9900 */
[----:B------:R-:W-:Y:S02]  /*efa0*/  F2FP.BF16.F32.PACK_AB R24, R111, R24 ;  /* 0x000000186f18723e */ /* 0x000fe400000010ff */
[----:B------:R-:W-:Y:S02]  /*efb0*/  F2FP.BF16.F32.PACK_AB R21, R116, R21 ;  /* 0x000000157415723e */ /* 0x000fe400000010ff */
[----:B------:R-:W-:Y:S01]  /*efc0*/  F2FP.BF16.F32.PACK_AB R20, R117, R20 ;  /* 0x000000147514723e */ /* 0x000fe200000010ff */
[----:B------:R-:W5:Y:S01]  /*efd0*/  LDL R5, [R1] ;  /* 0x0000000001057983 */ /* 0x000f620000100800 */
[----:B---3--:R-:W-:-:S04]  /*efe0*/  LOP3.LUT P0, R4, R17, 0x3, RZ, 0xc0, !PT ;  /* 0x0000000311047812 */ /* 0x008fc8000780c0ff */
[----:B------:R-:W-:-:S04]  /*eff0*/  ISETP.EQ.OR P0, PT, R4, 0x3, !P0 ;  /* 0x000000030400780c */ /* 0x000fc80004702670 */
[----:B------:R-:W-:Y:S02]  /*f000*/  SEL R46, R13, R12, P0 ;  /* 0x0000000c0d2e7207 */ /* 0x000fe40000000000 */
[----:B------:R-:W-:Y:S02]  /*f010*/  SEL R48, R12, R13, P0 ;  /* 0x0000000d0c307207 */ /* 0x000fe40000000000 */
[----:B------:R-:W-:-:S04]  /*f020*/  IADD3 R13, P6, R22, 0x20, RZ ;  /* 0x00000020160d7810 */ /* 0x000fc80007fde0ff */
[----:B------:R-:W-:Y:S02]  /*f030*/  LOP3.LUT R12, R13, 0x180, RZ, 0xc0, !PT ;  /* 0x000001800d0c7812 */ /* 0x000fe400078ec0ff */
[----:B------:R-:W-:Y:S02]  /*f040*/  SEL R50, R9, R8, P0 ;  /* 0x0000000809327207 */ /* 0x000fe40000000000 */
[----:B------:R-:W-:Y:S02]  /*f050*/  SEL R52, R8, R9, P0 ;  /* 0x0000000908347207 */ /* 0x000fe40000000000 */
[----:B------:R-:W-:Y:S02]  /*f060*/  SHF.R.U64 R12, R12, 0x3, RZ ;  /* 0x000000030c0c7819 */ /* 0x000fe400000012ff */
[----:B------:R-:W-:Y:S02]  /*f070*/  IADD3 R9, P4, R22, 0x3020, RZ ;  /* 0x0000302016097810 */ /* 0x000fe40007f9e0ff */
[----:B------:R-:W-:Y:S01]  /*f080*/  LOP3.LUT R12, R12, R13, RZ, 0x3c, !PT ;  /* 0x0000000d0c0c7212 */ /* 0x000fe200078e3cff */
[----:B------:R-:W-:Y:S01]  /*f090*/  IMAD.X R13, RZ, RZ, R23, P6 ;  /* 0x000000ffff0d7224 */ /* 0x000fe200030e0617 */
[----:B------:R-:W-:-:S02]  /*f0a0*/  SEL R68, R7, R6, P0 ;  /* 0x0000000607447207 */ /* 0x000fc40000000000 */
[----:B------:R-:W-:Y:S02]  /*f0b0*/  SEL R70, R6, R7, P0 ;  /* 0x0000000706467207 */ /* 0x000fe40000000000 */
[----:B------:R-:W-:Y:S02]  /*f0c0*/  LOP3.LUT R8, R9, 0x180, RZ, 0xc0, !PT ;  /* 0x0000018009087812 */ /* 0x000fe400078ec0ff */
[----:B------:R-:W-:Y:S02]  /*f0d0*/  SEL R64, R11, R10, P0 ;  /* 0x0000000a0b407207 */ /* 0x000fe40000000000 */
[----:B------:R-:W-:Y:S02]  /*f0e0*/  SEL R66, R10, R11, P0 ;  /* 0x0000000b0a427207 */ /* 0x000fe40000000000 */
[C---:B------:R-:W-:Y:S02]  /*f0f0*/  IADD3 R7, P5, R22.reuse, 0x6000, RZ ;  /* 0x0000600016077810 */ /* 0x040fe40007fbe0ff */
[----:B------:R-:W-:-:S02]  /*f100*/  IADD3 R11, P3, R22, 0x3000, RZ ;  /* 0x00003000160b7810 */ /* 0x000fc40007f7e0ff */
[----:B------:R-:W-:Y:S02]  /*f110*/  SHF.R.U64 R8, R8, 0x3, RZ ;  /* 0x0000000308087819 */ /* 0x000fe400000012ff */
[----:B------:R-:W-:Y:S02]  /*f120*/  LOP3.LUT R6, R7, 0x180, RZ, 0xc0, !PT ;  /* 0x0000018007067812 */ /* 0x000fe400078ec0ff */
[----:B------:R-:W-:Y:S02]  /*f130*/  SEL R60, R15, R14, P0 ;  /* 0x0000000e0f3c7207 */ /* 0x000fe40000000000 */
[----:B------:R-:W-:Y:S02]  /*f140*/  SEL R62, R14, R15, P0 ;  /* 0x0000000f0e3e7207 */ /* 0x000fe40000000000 */
[----:B------:R-:W-:Y:S02]  /*f150*/  LOP3.LUT R10, R11, 0x180, RZ, 0xc0, !PT ;  /* 0x000001800b0a7812 */ /* 0x000fe400078ec0ff */
[----:B------:R-:W-:-:S02]  /*f160*/  LOP3.LUT R15, R22, 0x180, RZ, 0xc0, !PT ;  /* 0x00000180160f7812 */ /* 0x000fc400078ec0ff */
[----:B------:R-:W-:Y:S01]  /*f170*/  LOP3.LUT R8, R8, R9, RZ, 0x3c, !PT ;  /* 0x0000000908087212 */ /* 0x000fe200078e3cff */
[----:B------:R-:W-:Y:S01]  /*f180*/  IMAD.X R9, RZ, RZ, R23, P4 ;  /* 0x000000ffff097224 */ /* 0x000fe200020e0617 */
[----:B------:R-:W-:Y:S02]  /*f190*/  SHF.R.U64 R6, R6, 0x3, RZ ;  /* 0x0000000306067819 */ /* 0x000fe400000012ff */
[----:B------:R-:W-:Y:S02]  /*f1a0*/  SHF.R.U64 R10, R10, 0x3, RZ ;  /* 0x000000030a0a7819 */ /* 0x000fe400000012ff */
[----:B------:R-:W-:Y:S02]  /*f1b0*/  SHF.R.U64 R15, R15, 0x3, RZ ;  /* 0x000000030f0f7819 */ /* 0x000fe400000012ff */
[----:B------:R-:W-:Y:S02]  /*f1c0*/  SEL R54, R33, R32, P0 ;  /* 0x0000002021367207 */ /* 0x000fe40000000000 */
[----:B------:R-:W-:-:S02]  /*f1d0*/  SEL R32, R32, R33, P0 ;  /* 0x0000002120207207 */ /* 0x000fc40000000000 */
[----:B------:R-:W-:Y:S01]  /*f1e0*/  LOP3.LUT R6, R6, R7, RZ, 0x3c, !PT ;  /* 0x0000000706067212 */ /* 0x000fe200078e3cff */
[--C-:B------:R-:W-:Y:S01]  /*f1f0*/  IMAD.X R7, RZ, RZ, R23.reuse, P5 ;  /* 0x000000ffff077224 */ /* 0x100fe200028e0617 */
[----:B------:R-:W-:Y:S02]  /*f200*/  SEL R36, R35, R34, P0 ;  /* 0x0000002223247207 */ /* 0x000fe40000000000 */
[----:B------:R-:W-:Y:S02]  /*f210*/  SEL R38, R31, R30, P0 ;  /* 0x0000001e1f267207 */ /* 0x000fe40000000000 */
[----:B------:R-:W-:Y:S01]  /*f220*/  LOP3.LUT R10, R10, R11, RZ, 0x3c, !PT ;  /* 0x0000000b0a0a7212 */ /* 0x000fe200078e3cff */
[----:B------:R-:W-:Y:S01]  /*f230*/  IMAD.X R11, RZ, RZ, R23, P3 ;  /* 0x000000ffff0b7224 */ /* 0x000fe200018e0617 */
[----:B------:R-:W-:Y:S02]  /*f240*/  MOV R33, R8 ;  /* 0x0000000800217202 */ /* 0x000fe40000000f00 */
[----:B------:R-:W-:-:S02]  /*f250*/  SEL R34, R34, R35, P0 ;  /* 0x0000002322227207 */ /* 0x000fc40000000000 */
[----:B------:R-:W-:Y:S02]  /*f260*/  SEL R30, R30, R31, P0 ;  /* 0x0000001f1e1e7207 */ /* 0x000fe40000000000 */
[----:B------:R-:W-:Y:S02]  /*f270*/  SEL R40, R27, R26, P0 ;  /* 0x0000001a1b287207 */ /* 0x000fe40000000000 */
[----:B------:R-:W-:Y:S01]  /*f280*/  LOP3.LUT R14, R15, R22, RZ, 0x3c, !PT ;  /* 0x000000160f0e7212 */ /* 0x000fe200078e3cff */
[----:B------:R-:W-:Y:S01]  /*f290*/  IMAD.MOV.U32 R15, RZ, RZ, R23 ;  /* 0x000000ffff0f7224 */ /* 0x000fe200078e0017 */
[----:B------:R-:W-:Y:S02]  /*f2a0*/  SEL R26, R26, R27, P0 ;  /* 0x0000001b1a1a7207 */ /* 0x000fe40000000000 */
[----:B------:R-:W-:Y:S01]  /*f2b0*/  SEL R56, R29, R28, P0 ;  /* 0x0000001c1d387207 */ /* 0x000fe20000000000 */
[----:B------:R-:W-:Y:S01]  /*f2c0*/  UIMAD UR5, UR5, UR6, URZ ;  /* 0x00000006050572a4 */ /* 0x000fe2000f8e023f */
[----:B------:R-:W-:-:S02]  /*f2d0*/  SEL R42, R21, R20, P0 ;  /* 0x00000014152a7207 */ /* 0x000fc40000000000 */
[----:B------:R-:W-:Y:S02]  /*f2e0*/  SEL R28, R28, R29, P0 ;  /* 0x0000001d1c1c7207 */ /* 0x000fe40000000000 */
[----:B------:R-:W-:Y:S02]  /*f2f0*/  SEL R58, R25, R24, P0 ;  /* 0x00000018193a7207 */ /* 0x000fe40000000000 */
[----:B------:R-:W-:Y:S02]  /*f300*/  SEL R44, R20, R21, P0 ;  /* 0x00000015142c7207 */ /* 0x000fe40000000000 */
[----:B------:R-:W-:Y:S02]  /*f310*/  SEL R24, R24, R25, P0 ;  /* 0x0000001918187207 */ /* 0x000fe40000000000 */
[----:B------:R-:W-:Y:S02]  /*f320*/  MOV R31, R6 ;  /* 0x00000006001f7202 */ /* 0x000fe40000000f00 */
[----:B------:R-:W-:-:S02]  /*f330*/  MOV R37, R12 ;  /* 0x0000000c00257202 */ /* 0x000fc40000000f00 */
[----:B------:R-:W-:Y:S01]  /*f340*/  MOV R35, R10 ;  /* 0x0000000a00237202 */ /* 0x000fe20000000f00 */
[----:B------:R-:W-:Y:S01]  /*f350*/  UIMAD.WIDE.U32 UR8, UR43, UR6, URZ ;  /* 0x000000062b0872a5 */ /* 0x000fe2000f8e003f */
[----:B------:R-:W-:Y:S01]  /*f360*/  MOV R39, R14 ;  /* 0x0000000e00277202 */ /* 0x000fe20000000f00 */
[----:B------:R-:W-:Y:S01]  /*f370*/  UIMAD UR5, UR43, UR7, UR5 ;  /* 0x000000072b0572a4 */ /* 0x000fe2000f8e0205 */
[----:B--2---:R-:W-:Y:S02]  /*f380*/  VIADD R49, R45, 0xffffff80 ;  /* 0xffffff802d317836 */ /* 0x004fe40000000000 */
[----:B------:R-:W-:Y:S01]  /*f390*/  ULDC.64 UR6, c[0x0][0xb40] ;  /* 0x0002d00000067ab9 */ /* 0x000fe20000000a00 */
[----:B------:R-:W-:Y:S02]  /*f3a0*/  UIADD3 UR5, UR9, UR5, URZ ;  /* 0x0000000509057290 */ /* 0x000fe4000fffe03f */
[----:B------:R-:W-:-:S04]  /*f3b0*/  IMAD.U32 R21, RZ, RZ, UR9 ;  /* 0x00000009ff157e24 */ /* 0x000fc8000f8e00ff */
[----:B------:R-:W-:Y:S01]  /*f3c0*/  IMAD.U32 R21, RZ, RZ, UR5 ;  /* 0x00000005ff157e24 */ /* 0x000fe2000f8e00ff */
[----:B------:R-:W-:Y:S01]  /*f3d0*/  USHF.R.S32.HI UR5, URZ, 0x1f, UR44 ;  /* 0x0000001f3f057899 */ /* 0x000fe2000801142c */
[----:B------:R-:W-:Y:S01]  /*f3e0*/  IMAD.U32 R20, RZ, RZ, UR8 ;  /* 0x00000008ff147e24 */ /* 0x000fe2000f8e00ff */
[----:B------:R-:W-:-:S03]  /*f3f0*/  SHF.R.S32.HI R53, RZ, 0x1f, R49 ;  /* 0x0000001fff357819 */ /* 0x000fc60000011431 */
[----:B-1----:R-:W-:Y:S01]  /*f400*/  IMAD.WIDE.U32 R20, R72, UR44, R20 ;  /* 0x0000002c48147c25 */ /* 0x002fe2000f8e0014 */
[----:B------:R-:W-:-:S04]  /*f410*/  LEA.HI R53, R53, R49, RZ, 0x5 ;  /* 0x0000003135357211 */ /* 0x000fc800078f28ff */
[----:B------:R-:W-:Y:S01]  /*f420*/  SHF.R.S32.HI R53, RZ, 0x5, R53 ;  /* 0x00000005ff357819 */ /* 0x000fe20000011435 */
[----:B-----5:R-:W-:Y:S01]  /*f430*/  VIADD R41, R5, UR42 ;  /* 0x0000002a05297c36 */ /* 0x020fe20008000000 */
[----:B------:R-:W-:-:S03]  /*f440*/  IADD3 R5, P6, R22, 0x6020, RZ ;  /* 0x0000602016057810 */ /* 0x000fc60007fde0ff */
[----:B------:R-:W-:-:S05]  /*f450*/  VIADD R4, R41, 0x8 ;  /* 0x0000000829047836 */ /* 0x000fca0000000000 */
[----:B------:R-:W-:Y:S02]  /*f460*/  ISETP.GE.OR P2, PT, R4, UR10, P1 ;  /* 0x0000000a04007c0c */ /* 0x000fe40008f46670 */
[----:B------:R-:W-:-:S04]  /*f470*/  LOP3.LUT R4, R5, 0x180, RZ, 0xc0, !PT ;  /* 0x0000018005047812 */ /* 0x000fc800078ec0ff */
[----:B------:R-:W-:Y:S02]  /*f480*/  SHF.R.U64 R4, R4, 0x3, RZ ;  /* 0x0000000304047819 */ /* 0x000fe400000012ff */
[----:B----4-:R-:W-:Y:S02]  /*f490*/  LOP3.LUT R9, R3, 0x2, RZ, 0x3c, !PT ;  /* 0x0000000203097812 */ /* 0x010fe400078e3cff */
[----:B------:R-:W-:Y:S01]  /*f4a0*/  LOP3.LUT R4, R4, R5, RZ, 0x3c, !PT ;  /* 0x0000000504047212 */ /* 0x000fe200078e3cff */
[----:B------:R-:W-:Y:S01]  /*f4b0*/  IMAD.X R5, RZ, RZ, R23, P6 ;  /* 0x000000ffff057224 */ /* 0x000fe200030e0617 */
[----:B------:R-:W-:Y:S04]  /*f4c0*/  SHFL.IDX PT, R36, R36, R3, 0x1c1f ;  /* 0x001c1f0324247589 */ /* 0x000fe800000e0000 */
[----:B------:R-:W-:Y:S01]  /*f4d0*/  MOV R29, R4 ;  /* 0x00000004001d7202 */ /* 0x000fe20000000f00 */
[----:B------:R-:W-:Y:S04]  /*f4e0*/  SHFL.IDX PT, R38, R38, R3, 0x1c1f ;  /* 0x001c1f0326267589 */ /* 0x000fe800000e0000 */
[----:B------:R-:W1:Y:S04]  /*f4f0*/  SHFL.IDX PT, R5, R34, R9, 0x1c1f ;  /* 0x001c1f0922057589 */ /* 0x000e6800000e0000 */
[----:B------:R-:W2:Y:S04]  /*f500*/  SHFL.IDX PT, R7, R30, R9, 0x1c1f ;  /* 0x001c1f091e077589 */ /* 0x000ea800000e0000 */
[----:B------:R-:W-:Y:S04]  /*f510*/  SHFL.IDX PT, R40, R40, R3, 0x1c1f ;  /* 0x001c1f0328287589 */ /* 0x000fe800000e0000 */
[----:B------:R-:W3:Y:S04]  /*f520*/  SHFL.IDX PT, R11, R26, R9, 0x1c1f ;  /* 0x001c1f091a0b7589 */ /* 0x000ee800000e0000 */
[----:B------:R-:W-:Y:S04]  /*f530*/  SHFL.IDX PT, R54, R54, R3, 0x1c1f ;  /* 0x001c1f0336367589 */ /* 0x000fe800000e0000 */
[----:B------:R-:W4:Y:S04]  /*f540*/  SHFL.IDX PT, R13, R32, R9, 0x1c1f ;  /* 0x001c1f09200d7589 */ /* 0x000f2800000e0000 */
[----:B------:R-:W-:Y:S04]  /*f550*/  SHFL.IDX PT, R56, R56, R3, 0x1c1f ;  /* 0x001c1f0338387589 */ /* 0x000fe800000e0000 */
[----:B------:R-:W5:Y:S04]  /*f560*/  SHFL.IDX PT, R15, R28, R9, 0x1c1f ;  /* 0x001c1f091c0f7589 */ /* 0x000f6800000e0000 */
[----:B------:R-:W-:Y:S04]  /*f570*/  SHFL.IDX PT, R42, R42, R3, 0x1c1f ;  /* 0x001c1f032a2a7589 */ /* 0x000fe800000e0000 */
[----:B------:R-:W-:Y:S04]  /*f580*/  SHFL.IDX PT, R58, R58, R3, 0x1c1f ;  /* 0x001c1f033a3a7589 */ /* 0x000fe800000e0000 */
[----:B------:R3:W5:Y:S04]  /*f590*/  SHFL.IDX PT, R27, R24, R9, 0x1c1f ;  /* 0x001c1f09181b7589 */ /* 0x00076800000e0000 */
[----:B------:R-:W-:Y:S04]  /*f5a0*/  SHFL.IDX PT, R60, R60, R3, 0x1c1f ;  /* 0x001c1f033c3c7589 */ /* 0x000fe800000e0000 */
[----:B------:R-:W5:Y:S04]  /*f5b0*/  SHFL.IDX PT, R17, R44, R9, 0x1c1f ;  /* 0x001c1f092c117589 */ /* 0x000f6800000e0000 */
[----:B------:R-:W5:Y:S04]  /*f5c0*/  SHFL.IDX PT, R43, R62, R9, 0x1c1f ;  /* 0x001c1f093e2b7589 */ /* 0x000f6800000e0000 */
[----:B------:R-:W-:Y:S04]  /*f5d0*/  SHFL.IDX PT, R46, R46, R3, 0x1c1f ;  /* 0x001c1f032e2e7589 */ /* 0x000fe800000e0000 */
[----:B------:R-:W-:Y:S04]  /*f5e0*/  SHFL.IDX PT, R64, R64, R3, 0x1c1f ;  /* 0x001c1f0340407589 */ /* 0x000fe800000e0000 */
[----:B------:R-:W5:Y:S04]  /*f5f0*/  SHFL.IDX PT, R19, R48, R9, 0x1c1f ;  /* 0x001c1f0930137589 */ /* 0x000f6800000e0000 */
[----:B------:R-:W5:Y:S04]  /*f600*/  SHFL.IDX PT, R47, R66, R9, 0x1c1f ;  /* 0x001c1f09422f7589 */ /* 0x000f6800000e0000 */
[----:B------:R-:W-:Y:S04]  /*f610*/  SHFL.IDX PT, R50, R50, R3, 0x1c1f ;  /* 0x001c1f0332327589 */ /* 0x000fe800000e0000 */
[----:B------:R-:W-:Y:S04]  /*f620*/  SHFL.IDX PT, R68, R68, R3, 0x1c1f ;  /* 0x001c1f0344447589 */ /* 0x000fe800000e0000 */
[----:B------:R-:W5:Y:S04]  /*f630*/  SHFL.IDX PT, R25, R52, R9, 0x1c1f ;  /* 0x001c1f0934197589 */ /* 0x000f6800000e0000 */
[----:B------:R5:W5:Y:S01]  /*f640*/  SHFL.IDX PT, R51, R70, R9, 0x1c1f ;  /* 0x001c1f0946337589 */ /* 0x000b6200000e0000 */
[----:B------:R-:W-:Y:S01]  /*f650*/  IMAD R4, R72, UR5, RZ ;  /* 0x0000000548047c24 */ /* 0x000fe2000f8e02ff */
[----:B-1----:R-:W-:-:S02]  /*f660*/  SEL R6, R5, R36, P0 ;  /* 0x0000002405067207 */ /* 0x002fc40000000000 */
[----:B--2---:R-:W-:Y:S01]  /*f670*/  SEL R8, R38, R7, P0 ;  /* 0x0000000726087207 */ /* 0x004fe20000000000 */
[----:B---3--:R-:W-:Y:S01]  /*f680*/  IMAD R24, R73, UR44, R4 ;  /* 0x0000002c49187c24 */ /* 0x008fe2000f8e0204 */
[----:B------:R-:W-:Y:S02]  /*f690*/  SEL R4, R36, R5, P0 ;  /* 0x0000000524047207 */ /* 0x000fe40000000000 */
[----:B------:R-:W-:Y:S02]  /*f6a0*/  SEL R10, R7, R38, P0 ;  /* 0x00000026070a7207 */ /* 0x000fe40000000000 */
[----:B------:R-:W-:Y:S02]  /*f6b0*/  SEL R12, R40, R11, P0 ;  /* 0x0000000b280c7207 */ /* 0x000fe40000000000 */
[----:B------:R-:W-:Y:S02]  /*f6c0*/  SEL R14, R11, R40, P0 ;  /* 0x000000280b0e7207 */ /* 0x000fe40000000000 */
[----:B----4-:R-:W-:-:S02]  /*f6d0*/  SEL R5, R54, R13, P0 ;  /* 0x0000000d36057207 */ /* 0x010fc40000000000 */
[----:B------:R-:W-:Y:S02]  /*f6e0*/  SEL R7, R13, R54, P0 ;  /* 0x000000360d077207 */ /* 0x000fe40000000000 */
[----:B-----5:R-:W-:Y:S02]  /*f6f0*/  SEL R9, R56, R15, P0 ;  /* 0x0000000f38097207 */ /* 0x020fe40000000000 */
[----:B------:R-:W-:Y:S02]  /*f700*/  SEL R11, R15, R56, P0 ;  /* 0x000000380f0b7207 */ /* 0x000fe40000000000 */
[C---:B------:R-:W-:Y:S02]  /*f710*/  ISETP.GE.OR P1, PT, R41.reuse, UR10, P1 ;  /* 0x0000000a29007c0c */ /* 0x040fe40008f26670 */
[----:B------:R-:W-:Y:S02]  /*f720*/  SHF.R.S32.HI R3, RZ, 0x1f, R41 ;  /* 0x0000001fff037819 */ /* 0x000fe40000011429 */
[----:B------:R-:W-:-:S02]  /*f730*/  IADD3 R20, P3, R41, R20, RZ ;  /* 0x0000001429147210 */ /* 0x000fc40007f7e0ff */
[----:B------:R-:W-:Y:S02]  /*f740*/  SEL R13, R58, R27, P0 ;  /* 0x0000001b3a0d7207 */ /* 0x000fe40000000000 */
[----:B------:R-:W-:Y:S02]  /*f750*/  SEL R15, R27, R58, P0 ;  /* 0x0000003a1b0f7207 */ /* 0x000fe40000000000 */
[----:B------:R-:W-:Y:S02]  /*f760*/  SEL R40, R42, R17, P0 ;  /* 0x000000112a287207 */ /* 0x000fe40000000000 */
[----:B------:R-:W-:Y:S02]  /*f770*/  SEL R41, R60, R43, P0 ;  /* 0x0000002b3c297207 */ /* 0x000fe40000000000 */
[----:B------:R-:W-:Y:S02]  /*f780*/  SEL R42, R17, R42, P0 ;  /* 0x0000002a112a7207 */ /* 0x000fe40000000000 */
[----:B------:R-:W-:-:S02]  /*f790*/  SEL R44, R46, R19, P0 ;  /* 0x000000132e2c7207 */ /* 0x000fc40000000000 */
[----:B------:R-:W-:Y:S02]  /*f7a0*/  SEL R43, R43, R60, P0 ;  /* 0x0000003c2b2b7207 */ /* 0x000fe40000000000 */
[----:B------:R-:W-:Y:S01]  /*f7b0*/  SEL R45, R64, R47, P0 ;  /* 0x0000002f402d7207 */ /* 0x000fe20000000000 */
[----:B------:R1:W-:Y:S01]  /*f7c0*/  STSM.16.M88.4 [R39], R4 ;  /* 0x0000000427007844 */ /* 0x0003e20000000200 */
[----:B------:R-:W-:Y:S02]  /*f7d0*/  SEL R46, R19, R46, P0 ;  /* 0x0000002e132e7207 */ /* 0x000fe40000000000 */
[----:B------:R-:W-:Y:S02]  /*f7e0*/  SEL R48, R50, R25, P0 ;  /* 0x0000001932307207 */ /* 0x000fe40000000000 */
[----:B------:R-:W-:Y:S02]  /*f7f0*/  SEL R47, R47, R64, P0 ;  /* 0x000000402f2f7207 */ /* 0x000fe40000000000 */
[----:B------:R-:W-:Y:S01]  /*f800*/  SEL R49, R68, R51, P0 ;  /* 0x0000003344317207 */ /* 0x000fe20000000000 */
[----:B------:R-:W-:Y:S01]  /*f810*/  STSM.16.M88.4 [R37], R8 ;  /* 0x0000000825007844 */ /* 0x000fe20000000200 */
[----:B------:R-:W-:-:S02]  /*f820*/  SEL R50, R25, R50, P0 ;  /* 0x0000003219327207 */ /* 0x000fc40000000000 */
[----:B------:R-:W-:Y:S01]  /*f830*/  SEL R51, R51, R68, P0 ;  /* 0x0000004433337207 */ /* 0x000fe20000000000 */
[----:B------:R-:W-:Y:S01]  /*f840*/  STSM.16.M88.4 [R35], R12 ;  /* 0x0000000c23007844 */ /* 0x000fe20000000200 */
[----:B------:R-:W-:-:S03]  /*f850*/  IADD3.X R3, R3, R21, R24, P3, !PT ;  /* 0x0000001503037210 */ /* 0x000fc60001ffe418 */
[----:B------:R-:W-:Y:S01]  /*f860*/  STSM.16.M88.4 [R33], R40 ;  /* 0x0000002821007844 */ /* 0x000fe20000000200 */
[----:B-1----:R-:W-:-:S03]  /*f870*/  LEA R4, P3, R20, UR6, 0x2 ;  /* 0x0000000614047c11 */ /* 0x002fc6000f8610ff */
[----:B------:R-:W-:Y:S04]  /*f880*/  STSM.16.M88.4 [R31], R44 ;  /* 0x0000002c1f007844 */ /* 0x000fe80000000200 */
[----:B------:R-:W-:Y:S01]  /*f890*/  STSM.16.M88.4 [R29], R48 ;  /* 0x000000301d007844 */ /* 0x000fe20000000200 */
[----:B------:R1:W-:Y:S06]  /*f8a0*/  MEMBAR.ALL.CTA ;  /* 0x0000000000007992 */ /* 0x0003ec0000008000 */
[----:B-1----:R-:W1:Y:S01]  /*f8b0*/  FENCE.VIEW.ASYNC.S ;  /* 0x00000000000073c6 */ /* 0x002e620000000000 */
[----:B------:R-:W-:-:S03]  /*f8c0*/  LEA.HI.X R5, R20, UR7, R3, 0x2, P3 ;  /* 0x0000000714057c11 */ /* 0x000fc600098f1403 */
[----:B-1----:R-:W1:Y:S01]  /*f8d0*/  SHFL.IDX PT, R3, R53, RZ, 0x1f ;  /* 0x00001fff35037589 */ /* 0x002e6200000e0000 */
[----:B------:R-:W-:Y:S06]  /*f8e0*/  BAR.ARV 0x1, 0x1a0 ;  /* 0x0046800000007b1d */ /* 0x000fec0000002000 */
[----:B------:R3:W-:Y:S04]  /*f8f0*/  @!P1 STG.E desc[UR48][R4.64], R2 ;  /* 0x0000000204009986 */ /* 0x0007e8000c101930 */
[----:B------:R3:W-:Y:S01]  /*f900*/  @!P2 STG.E desc[UR48][R4.64+0x20], R0 ;  /* 0x000020000400a986 */ /* 0x0007e2000c101930 */
[----:B-1----:R-:W-:-:S13]  /*f910*/  ISETP.NE.AND P0, PT, R3, 0xb, PT ;  /* 0x0000000b0300780c */ /* 0x002fda0003f05270 */
[----:B---3--:R-:W-:Y:S05]  /*f920*/  @P0 BRA `(.L_x_724) ;  /* 0x0000000400f00947 */ /* 0x008fea0003800000 */
[----:B------:R-:W-:Y:S01]  /*f930*/  BAR.SYNC.DEFER_BLOCKING 0x1, 0x1a0 ;  /* 0x0046800000007b1d */ /* 0x000fe20000010000 */
[----:B------:R-:W-:-:S05]  /*f940*/  ELECT P0, URZ, PT ;  /* 0x00000000003f782f */ /* 0x000fca0003800000 */
[----:B------:R-:W-:Y:S08]  /*f950*/  BSSY B0, `(.L_x_725) ;  /* 0x0000017000007945 */ /* 0x000ff00003800000 */
[----:B------:R-:W-:Y:S05]  /*f960*/  @!P0 BRA `(.L_x_726) ;  /* 0x0000000000548947 */ /* 0x000fea0003800000 */
[----:B------:R-:W-:Y:S02]  /*f970*/  UIADD3 UR6, UP0, UR52, 0x9f0, URZ ;  /* 0x000009f034067890 */ /* 0x000fe4000ff1e03f */
[----:B------:R-:W-:Y:S02]  /*f980*/  UIADD3 UR9, UR47, 0x3000, URZ ;  /* 0x000030002f097890 */ /* 0x000fe4000fffe03f */
[----:B------:R-:W-:Y:S02]  /*f990*/  UIADD3.X UR7, URZ, UR53, URZ, UP0, !UPT ;  /* 0x000000353f077290 */ /* 0x000fe400087fe43f */
[----:B------:R-:W-:Y:S01]  /*f9a0*/  UIADD3 UR8, UR47, 0x6000, URZ ;  /* 0x000060002f087890 */ /* 0x000fe2000fffe03f */
[----:B------:R-:W-:Y:S01]  /*f9b0*/  UMOV UR41, URZ ;  /* 0x0000003f00297c82 */ /* 0x000fe20008000000 */
[----:B------:R-:W-:Y:S01]  /*f9c0*/  UMOV UR45, URZ ;  /* 0x0000003f002d7c82 */ /* 0x000fe20008000000 */
[----:B------:R-:W-:Y:S01]  /*f9d0*/  UMOV UR40, UR47 ;  /* 0x0000002f00287c82 */ /* 0x000fe20008000000 */
[----:B------:R-:W-:-:S03]  /*f9e0*/  UMOV UR5, 0x20 ;  /* 0x0000002000057882 */ /* 0x000fc60000000000 */
[----:B------:R1:W-:Y:S02]  /*f9f0*/  UTMASTG.5D [UR40], [UR6] ;  /* 0x00000028060073b5 */ /* 0x0003e40008020000 */
[----:B-1----:R-:W-:Y:S01]  /*fa00*/  UMOV UR40, UR9 ;  /* 0x0000000900287c82 */ /* 0x002fe20008000000 */
[----:B------:R-:W-:Y:S01]  /*fa10*/  UMOV UR41, UR5 ;  /* 0x0000000500297c82 */ /* 0x000fe20008000000 */
[----:B------:R-:W-:Y:S01]  /*fa20*/  UMOV UR5, 0x40 ;  /* 0x0000004000057882 */ /* 0x000fe20000000000 */
[----:B------:R1:W-:Y:S02]  /*fa30*/  UTMASTG.5D [UR40], [UR6] ;  /* 0x00000028060073b5 */ /* 0x0003e40008020000 */
[----:B-1----:R-:W-:Y:S01]  /*fa40*/  UMOV UR40, UR8 ;  /* 0x0000000800287c82 */ /* 0x002fe20008000000 */
[----:B------:R-:W-:Y:S01]  /*fa50*/  UMOV UR41, UR5 ;  /* 0x0000000500297c82 */ /* 0x000fe20008000000 */
[----:B------:R-:W-:Y:S01]  /*fa60*/  UIADD3 UR5, UR47, 0x19c20, URZ ;  /* 0x00019c202f057890 */ /* 0x000fe2000fffe03f */
[----:B------:R1:W-:Y:S03]  /*fa70*/  UTMASTG.5D [UR40], [UR6] ;  /* 0x00000028060073b5 */ /* 0x0003e60008020000 */
[----:B------:R-:W-:Y:S01]  /*fa80*/  UPRMT UR5, URZ, 0x654, UR5 ;  /* 0x000006543f057896 */ /* 0x000fe20008000005 */
[----:B------:R0:W-:Y:S01]  /*fa90*/  UTMACMDFLUSH ;  /* 0x00000000000079b7 */ /* 0x0001e20000000000 */
[----:B------:R-:W-:-:S07]  /*faa0*/  DEPBAR.LE SB0, 0x0 ;  /* 0x000080000000791a */ /* 0x000fce0000000000 */
[----:B-1----:R-:W-:Y:S03]  /*fab0*/  SYNCS.ARRIVE.TRANS64.RED.A1T0 RZ, [UR5], RZ ;  /* 0x000000ffffff79a7 */ /* 0x002fe60008100405 */
.L_x_726:
[----:B------:R-:W-:Y:S05]  /*fac0*/  BSYNC B0 ;  /* 0x0000000000007941 */ /* 0x000fea0003800000 */
.L_x_725:
[----:B------:R-:W-:Y:S05]  /*fad0*/  BRA `(.L_x_724) ;  /* 0x0000000400847947 */ /* 0x000fea0003800000 */
.L_x_723:
[----:B------:R-:W1:Y:S01]  /*fae0*/  S2R R0, SR_TID.X ;  /* 0x0000000000007919 */ /* 0x000e620000002100 */
[----:B------:R-:W2:Y:S01]  /*faf0*/  LDC.64 R8, c[0x0][0xae0] ;  /* 0x0002b800ff087b82 */ /* 0x000ea20000000a00 */
[----:B------:R-:W-:Y:S01]  /*fb00*/  USHF.R.S32.HI UR5, URZ, 0x1f, UR43 ;  /* 0x0000001f3f057899 */ /* 0x000fe2000801142b */
[----:B------:R-:W-:Y:S01]  /*fb10*/  BSSY B0, `(.L_x_727) ;  /* 0x0000020000007945 */ /* 0x000fe20003800000 */
[----:B------:R-:W-:Y:S01]  /*fb20*/  USHF.R.S32.HI UR6, URZ, 0x1f, UR44 ;  /* 0x0000001f3f067899 */ /* 0x000fe2000801142c */
[----:B------:R-:W-:-:S04]  /*fb30*/  SHF.R.S32.HI R153, RZ, 0x1f, R152 ;  /* 0x0000001fff997819 */ /* 0x000fc80000011498 */
[----:B------:R-:W3:Y:S08]  /*fb40*/  LDC R7, c[0x0][0xdac] ;  /* 0x00036b00ff077b82 */ /* 0x000ef00000000800 */
[----:B------:R-:W4:Y:S08]  /*fb50*/  LDC R14, c[0x0][0xa88] ;  /* 0x0002a200ff0e7b82 */ /* 0x000f300000000800 */
[----:B------:R-:W3:Y:S01]  /*fb60*/  LDC.64 R10, c[0x0][0xae8] ;  /* 0x0002ba00ff0a7b82 */ /* 0x000ee20000000a00 */
[----:B--2---:R-:W-:-:S02]  /*fb70*/  IMAD R6, R8, UR5, RZ ;  /* 0x0000000508067c24 */ /* 0x004fc4000f8e02ff */
[----:B-1----:R-:W-:-:S05]  /*fb80*/  VIADD R0, R0, 0xffffff80 ;  /* 0xffffff8000007836 */ /* 0x002fca0000000000 */
[----:B------:R-:W-:-:S13]  /*fb90*/  ISETP.GT.AND P0, PT, R0, 0xbf, PT ;  /* 0x000000bf0000780c */ /* 0x000fda0003f04270 */
[----:B----4-:R-:W-:Y:S05]  /*fba0*/  @P0 BRA `(.L_x_728) ;  /* 0x0000000000580947 */ /* 0x010fea0003800000 */
[----:B------:R-:W1:Y:S01]  /*fbb0*/  S2R R0, SR_TID.X ;  /* 0x0000000000007919 */ /* 0x000e620000002100 */
[----:B------:R-:W-:Y:S01]  /*fbc0*/  IMAD.U32 R2, RZ, RZ, UR42 ;  /* 0x0000002aff027e24 */ /* 0x000fe2000f8e00ff */
[----:B------:R-:W-:-:S04]  /*fbd0*/  ULDC UR7, c[0x0][0xa88] ;  /* 0x0002a20000077ab9 */ /* 0x000fc80000000800 */
[----:B-1----:R-:W-:-:S04]  /*fbe0*/  IADD3 R2, R2, -0x80, R0 ;  /* 0xffffff8002027810 */ /* 0x002fc80007ffe000 */
[----:B------:R-:W-:-:S13]  /*fbf0*/  ISETP.GE.AND P0, PT, R2, UR7, PT ;  /* 0x0000000702007c0c */ /* 0x000fda000bf06270 */
[----:B------:R-:W-:Y:S05]  /*fc00*/  @P0 BRA `(.L_x_728) ;  /* 0x0000000000400947 */ /* 0x000fea0003800000 */
[----:B------:R-:W1:Y:S01]  /*fc10*/  LDC.64 R4, c[0x0][0xb70] ;  /* 0x0002dc00ff047b82 */ /* 0x000e620000000a00 */
[----:B------:R-:W-:Y:S01]  /*fc20*/  SHF.R.S32.HI R3, RZ, 0x1f, R2 ;  /* 0x0000001fff037819 */ /* 0x000fe20000011402 */
[----:B------:R-:W-:-:S06]  /*fc30*/  ULDC.64 UR8, c[0x0][0xb40] ;  /* 0x0002d00000087ab9 */ /* 0x000fcc0000000a00 */
[----:B------:R-:W2:Y:S01]  /*fc40*/  LDC.64 R12, c[0x0][0xb78] ;  /* 0x0002de00ff0c7b82 */ /* 0x000ea20000000a00 */
[C---:B-1----:R-:W-:Y:S02]  /*fc50*/  IMAD R0, R4.reuse, UR5, RZ ;  /* 0x0000000504007c24 */ /* 0x042fe4000f8e02ff */
[----:B------:R-:W-:-:S04]  /*fc60*/  IMAD.WIDE.U32 R2, R4, UR43, R2 ;  /* 0x0000002b04027c25 */ /* 0x000fc8000f8e0002 */
[----:B------:R-:W-:Y:S02]  /*fc70*/  IMAD R5, R5, UR43, R0 ;  /* 0x0000002b05057c24 */ /* 0x000fe4000f8e0200 */
[C---:B--2---:R-:W-:Y:S02]  /*fc80*/  IMAD R0, R12.reuse, UR6, RZ ;  /* 0x000000060c007c24 */ /* 0x044fe4000f8e02ff */
[----:B------:R-:W-:Y:S02]  /*fc90*/  IMAD.IADD R3, R3, 0x1, R5 ;  /* 0x0000000103037824 */ /* 0x000fe400078e0205 */
[----:B------:R-:W-:Y:S02]  /*fca0*/  IMAD R5, R13, UR44, R0 ;  /* 0x0000002c0d057c24 */ /* 0x000fe4000f8e0200 */
[----:B------:R-:W-:-:S04]  /*fcb0*/  IMAD.WIDE.U32 R2, R12, UR44, R2 ;  /* 0x0000002c0c027c25 */ /* 0x000fc8000f8e0002 */
[----:B------:R-:W-:Y:S01]  /*fcc0*/  IMAD.IADD R3, R3, 0x1, R5 ;  /* 0x0000000103037824 */ /* 0x000fe200078e0205 */
[----:B------:R-:W-:-:S04]  /*fcd0*/  LEA R4, P0, R2, UR8, 0x2 ;  /* 0x0000000802047c11 */ /* 0x000fc8000f8010ff */
[----:B------:R-:W-:Y:S01]  /*fce0*/  LEA.HI.X R5, R2, UR9, R3, 0x2, P0 ;  /* 0x0000000902057c11 */ /* 0x000fe200080f1403 */
[----:B------:R-:W-:-:S05]  /*fcf0*/  IMAD.MOV.U32 R3, RZ, RZ, -0x800000 ;  /* 0xff800000ff037424 */ /* 0x000fca00078e00ff */
[----:B------:R1:W-:Y:S03]  /*fd00*/  STG.E desc[UR48][R4.64], R3 ;  /* 0x0000000304007986 */ /* 0x0003e6000c101930 */
.L_x_728:
[----:B------:R-:W-:Y:S05]  /*fd10*/  BSYNC B0 ;  /* 0x0000000000007941 */ /* 0x000fea0003800000 */
.L_x_727:
[----:B------:R-:W-:Y:S01]  /*fd20*/  ULOP3.LUT UR45, URZ, UR45, URZ, 0x33, !UPT ;  /* 0x0000002d3f2d7292 */ /* 0x000fe2000f8e333f */
[----:B-1----:R-:W-:Y:S01]  /*fd30*/  IMAD.WIDE.U32 R2, R8, UR43, R152 ;  /* 0x0000002b08027c25 */ /* 0x002fe2000f8e0098 */
[----:B------:R-:W-:Y:S01]  /*fd40*/  SHF.R.S32.HI R155, RZ, 0x1f, R154 ;  /* 0x0000001fff9b7819 */ /* 0x000fe2000001149a */
[----:B------:R-:W-:Y:S02]  /*fd50*/  BSSY B0, `(.L_x_729) ;  /* 0x0000021000007945 */ /* 0x000fe40003800000 */
[----:B------:R-:W-:Y:S02]  /*fd60*/  IMAD R5, R9, UR43, R6 ;  /* 0x0000002b09057c24 */ /* 0x000fe4000f8e0206 */
[----:B---3--:R-:W-:Y:S02]  /*fd70*/  VIADD R13, R7, UR45 ;  /* 0x0000002d070d7c36 */ /* 0x008fe40008000000 */
[----:B------:R-:W-:Y:S02]  /*fd80*/  IMAD.IADD R3, R3, 0x1, R5 ;  /* 0x0000000103037824 */ /* 0x000fe400078e0205 */
[----:B------:R-:W-:-:S02]  /*fd90*/  IMAD R5, R13, -0xc0, R14 ;  /* 0xffffff400d057824 */ /* 0x000fc400078e020e */
[----:B------:R-:W-:Y:S02]  /*fda0*/  IMAD R4, R10, UR6, RZ ;  /* 0x000000060a047c24 */ /* 0x000fe4000f8e02ff */
[C---:B------:R-:W-:Y:S01]  /*fdb0*/  VIADD R0, R154.reuse, 0x60 ;  /* 0x000000609a007836 */ /* 0x040fe20000000000 */
[-C--:B------:R-:W-:Y:S01]  /*fdc0*/  ISETP.GE.AND P0, PT, R154, R5.reuse, PT ;  /* 0x000000059a00720c */ /* 0x080fe20003f06270 */
[----:B------:R-:W-:Y:S02]  /*fdd0*/  IMAD R9, R11, UR44, R4 ;  /* 0x0000002c0b097c24 */ /* 0x000fe4000f8e0204 */
[----:B------:R-:W-:Y:S01]  /*fde0*/  IMAD.WIDE.U32 R6, R10, UR44, R2 ;  /* 0x0000002c0a067c25 */ /* 0x000fe2000f8e0002 */
[----:B------:R-:W-:-:S03]  /*fdf0*/  ISETP.GE.AND P3, PT, R0, R5, PT ;  /* 0x000000050000720c */ /* 0x000fc60003f66270 */
[----:B------:R-:W-:-:S04]  /*fe00*/  IMAD.WIDE R4, R13, 0xc0, R154 ;  /* 0x000000c00d047825 */ /* 0x000fc800078e029a */
[----:B------:R-:W-:Y:S02]  /*fe10*/  IMAD.IADD R11, R7, 0x1, R9 ;  /* 0x00000001070b7824 */ /* 0x000fe400078e0209 */
        /* <DEDUP_REMOVED lines=20> */
.L_x_730:
[----:B------:R-:W-:Y:S05]  /*ff60*/  BSYNC B0 ;  /* 0x0000000000007941 */ /* 0x000fea0003800000 */
.L_x_729:
[----:B------:R-:W-:Y:S04]  /*ff70*/  BSSY B0, `(.L_x_724) ;  /* 0x0000017000007945 */ /* 0x000fe80003800000 */
        /* <DEDUP_REMOVED lines=22> */
.L_x_731:
[----:B------:R-:W-:Y:S05]  /*100e0*/  BSYNC B0 ;  /* 0x0000000000007941 */ /* 0x000fea0003800000 */
.L_x_724:
[----:B------:R-:W3:Y:S02]  /*100f0*/  LDC R0, c[0x0][0xda8] ;  /* 0x00036a00ff007b82 */ /* 0x000ee40000000800 */
[----:B---3--:R-:W-:-:S13]  /*10100*/  ISETP.LE.AND P0, PT, R0, UR4, PT ;  /* 0x0000000400007c0c */ /* 0x008fda000bf03270 */
[----:B------:R-:W-:Y:S05]  /*10110*/  @!P0 BRA `(.L_x_732) ;  /* 0xffffff0c00288947 */ /* 0x000fea000383ffff */
[----:B------:R-:W-:Y:S05]  /*10120*/  EXIT ;  /* 0x000000000000794d */ /* 0x000fea0003800000 */
.L_x_638:
[----:B------:R-:W-:-:S08]  /*10130*/  NOP ;  /* 0x0000000000007918 */ /* 0x000fd00000000000 */
[----:B------:R-:W1:-:S00]  /*10140*/  USETMAXREG.DEALLOC.CTAPOOL 0x20 ;  /* 0x00000020000079c8 */ /* 0x000e4000080e0500 */
[----:B-1----:R-:W-:-:S06]  /*10150*/  LOP3.LUT R29, R0, 0x3, RZ, 0xc0, !PT ;  /* 0x00000003001d7812 */ /* 0x002fcc00078ec0ff */
[----:B------:R-:W1:Y:S01]  /*10160*/  S2UR UR4, SR_CTAID.X ;  /* 0x00000000000479c3 */ /* 0x000e620000002500 */
[----:B------:R-:W-:Y:S01]  /*10170*/  LOP3.LUT R18, R18, 0xfffffffd, RZ, 0xc0, !PT ;  /* 0xfffffffd12127812 */ /* 0x000fe200078ec0ff */
[----:B------:R-:W-:Y:S01]  /*10180*/  IMAD.MOV.U32 R17, RZ, RZ, RZ ;  /* 0x000000ffff117224 */ /* 0x000fe200078e00ff */
[----:B------:R-:W2:Y:S01]  /*10190*/  SHFL.IDX PT, R3, R29, RZ, 0x1f ;  /* 0x00001fff1d037589 */ /* 0x000ea200000e0000 */
[----:B------:R-:W-:Y:S02]  /*101a0*/  IMAD.MOV.U32 R19, RZ, RZ, 0x1 ;  /* 0x00000001ff137424 */ /* 0x000fe400078e00ff */
[----:B------:R-:W-:Y:S02]  /*101b0*/  IMAD.MOV.U32 R26, RZ, RZ, RZ ;  /* 0x000000ffff1a7224 */ /* 0x000fe400078e00ff */
[----:B------:R-:W1:Y:S01]  /*101c0*/  LDC R2, c[0x0][0xda8] ;  /* 0x00036a00ff027b82 */ /* 0x000e620000000800 */
[----:B--2---:R-:W-:-:S13]  /*101d0*/  ISETP.NE.AND P0, PT, R3, RZ, PT ;  /* 0x000000ff0300720c */ /* 0x004fda0003f05270 */
[----:B------:R-:W-:Y:S01]  /*101e0*/  @P0 LOP3.LUT R18, R18, 0x2, RZ, 0xfc, !PT ;  /* 0x0000000212120812 */ /* 0x000fe200078efcff */
[----:B------:R-:W-:Y:S06]  /*101f0*/  @P0 BAR.ARV 0x4, 0x200 ;  /* 0x0108000000000b1d */ /* 0x000fec0000002000 */
[----:B-1----:R-:W-:-:S13]  /*10200*/  ISETP.LE.AND P0, PT, R2, UR4, PT ;  /* 0x0000000402007c0c */ /* 0x002fda000bf03270 */
[----:B------:R-:W-:Y:S05]  /*10210*/  @P0 BRA `(.L_x_733) ;  /* 0x0000003000440947 */ /* 0x000fea0003800000 */
[----:B------:R-:W1:Y:S01]  /*10220*/  S2R R8, SR_TID.X ;  /* 0x0000000000087919 */ /* 0x000e620000002100 */
[----:B------:R-:W-:Y:S01]  /*10230*/  IMAD.SHL.U32 R9, R0, 0x800, RZ ;  /* 0x0000080000097824 */ /* 0x000fe200078e00ff */
[----:B------:R-:W-:Y:S01]  /*10240*/  ULOP3.LUT UR41, UR46, 0x1, URZ, 0xfc, !UPT ;  /* 0x000000012e297892 */ /* 0x000fe2000f8efc3f */
[----:B------:R-:W-:Y:S01]  /*10250*/  IMAD.MOV.U32 R23, RZ, RZ, 0x40 ;  /* 0x00000040ff177424 */ /* 0x000fe200078e00ff */
[----:B------:R-:W-:Y:S01]  /*10260*/  ULOP3.LUT UR45, UR46, 0x2, URZ, 0xfc, !UPT ;  /* 0x000000022e2d7892 */ /* 0x000fe2000f8efc3f */
[----:B------:R-:W-:Y:S01]  /*10270*/  IMAD.U32 R25, RZ, RZ, UR4 ;  /* 0x00000004ff197e24 */ /* 0x000fe2000f8e00ff */
[----:B------:R-:W-:Y:S01]  /*10280*/  ULDC UR44, c[0x0][0xc] ;  /* 0x00000300002c7ab9 */ /* 0x000fe20000000800 */
[----:B------:R-:W-:Y:S01]  /*10290*/  IMAD.MOV.U32 R19, RZ, RZ, 0x1 ;  /* 0x00000001ff137424 */ /* 0x000fe200078e00ff */
[----:B------:R-:W-:Y:S01]  /*102a0*/  ULDC.64 UR50, c[0x0][0x198] ;  /* 0x0000660000327ab9 */ /* 0x000fe20000000a00 */
[----:B------:R-:W-:Y:S02]  /*102b0*/  IMAD.MOV.U32 R26, RZ, RZ, RZ ;  /* 0x000000ffff1a7224 */ /* 0x000fe400078e00ff */
[----:B------:R-:W-:Y:S01]  /*102c0*/  IMAD.MOV.U32 R17, RZ, RZ, RZ ;  /* 0x000000ffff117224 */ /* 0x000fe200078e00ff */
[----:B-1----:R-:W-:Y:S01]  /*102d0*/  SHF.R.U32.HI R4, RZ, 0x1, R8 ;  /* 0x00000001ff047819 */ /* 0x002fe20000011608 */
[C---:B------:R-:W-:Y:S01]  /*102e0*/  IMAD.SHL.U32 R2, R8.reuse, 0x20, RZ ;  /* 0x0000002008027824 */ /* 0x040fe200078e00ff */
[C---:B------:R-:W-:Y:S01]  /*102f0*/  LOP3.LUT P0, RZ, R8.reuse, 0x4, RZ, 0xc0, !PT ;  /* 0x0000000408ff7812 */ /* 0x040fe2000780c0ff */
[----:B------:R-:W-:Y:S01]  /*10300*/  IMAD.SHL.U32 R0, R8, 0x80, RZ ;  /* 0x0000008008007824 */ /* 0x000fe200078e00ff */
[----:B------:R-:W-:Y:S01]  /*10310*/  LOP3.LUT R5, R4, 0x20, RZ, 0xc0, !PT ;  /* 0x0000002004057812 */ /* 0x000fe200078ec0ff */
[----:B------:R-:W-:Y:S01]  /*10320*/  IMAD.SHL.U32 R6, R8, 0x4, RZ ;  /* 0x0000000408067824 */ /* 0x000fe200078e00ff */
[----:B------:R-:W-:-:S02]  /*10330*/  LOP3.LUT R3, R2, 0x80, RZ, 0xc0, !PT ;  /* 0x0000008002037812 */ /* 0x000fc400078ec0ff */
[----:B------:R-:W-:Y:S01]  /*10340*/  LOP3.LUT R7, R5, 0x10, R8, 0xf8, !PT ;  /* 0x0000001005077812 */ /* 0x000fe200078ef808 */
[----:B------:R-:W-:Y:S01]  /*10350*/  IMAD.SHL.U32 R5, R28, 0x10, RZ ;  /* 0x000000101c057824 */ /* 0x000fe200078e00ff */
[----:B------:R-:W-:Y:S01]  /*10360*/  LOP3.LUT R3, R3, 0x10, R4, 0xf8, !PT ;  /* 0x0000001003037812 */ /* 0x000fe200078ef804 */
[----:B------:R-:W-:Y:S01]  /*10370*/  IMAD.SHL.U32 R4, R8, 0x10, RZ ;  /* 0x0000001008047824 */ /* 0x000fe200078e00ff */
[----:B------:R-:W-:Y:S02]  /*10380*/  LOP3.LUT R7, R7, 0x380, R0, 0xf8, !PT ;  /* 0x0000038007077812 */ /* 0x000fe400078ef800 */
[----:B------:R-:W-:Y:S02]  /*10390*/  LOP3.LUT R2, R2, 0x360, RZ, 0xc0, !PT ;  /* 0x0000036002027812 */ /* 0x000fe400078ec0ff */
[----:B------:R-:W-:Y:S02]  /*103a0*/  LOP3.LUT R0, R0, 0x400, RZ, 0xc0, !PT ;  /* 0x0000040000007812 */ /* 0x000fe400078ec0ff */
[----:B------:R-:W-:-:S02]  /*103b0*/  LOP3.LUT R2, R2, 0x400, R5, 0xf8, !PT ;  /* 0x0000040002027812 */ /* 0x000fc400078ef805 */
[----:B------:R-:W-:Y:S02]  /*103c0*/  LOP3.LUT R3, R3, 0x10, R6, 0x78, !PT ;  /* 0x0000001003037812 */ /* 0x000fe400078e7806 */
[----:B------:R-:W-:Y:S02]  /*103d0*/  LOP3.LUT R0, R0, 0x800, R9, 0xf8, !PT ;  /* 0x0000080000007812 */ /* 0x000fe400078ef809 */
[----:B------:R-:W-:Y:S02]  /*103e0*/  LOP3.LUT R7, R7, 0x70, R4, 0x78, !PT ;  /* 0x0000007007077812 */ /* 0x000fe400078e7804 */
[----:B------:R-:W-:Y:S02]  /*103f0*/  LOP3.LUT R24, R2, R3, RZ, 0xfc, !PT ;  /* 0x0000000302187212 */ /* 0x000fe400078efcff */
[----:B------:R-:W-:Y:S02]  /*10400*/  LOP3.LUT R22, R0, R7, RZ, 0xfc, !PT ;  /* 0x0000000700167212 */ /* 0x000fe400078efcff */
[----:B------:R-:W-:-:S02]  /*10410*/  LOP3.LUT R27, R8, 0x1f, RZ, 0xc0, !PT ;  /* 0x0000001f081b7812 */ /* 0x000fc400078ec0ff */
[----:B------:R-:W-:-:S07]  /*10420*/  SEL R23, R23, 0xffffffc0, !P0 ;  /* 0xffffffc017177807 */ /* 0x000fce0004000000 */
.L_x_795:
[----:B------:R-:W-:Y:S01]  /*10430*/  ULDC UR8, c[0x0][0xdd0] ;  /* 0x0003740000087ab9 */ /* 0x000fe20000000800 */
[----:B-1----:R-:W1:Y:S01]  /*10440*/  LDC R0, c[0x0][0xde8] ;  /* 0x00037a00ff007b82 */ /* 0x002e620000000800 */
[C---:B------:R-:W-:Y:S01]  /*10450*/  R2UR UR6, R25.reuse ;  /* 0x00000000190672ca */ /* 0x040fe200000e0000 */
[----:B------:R-:W-:Y:S01]  /*10460*/  UISETP.NE.AND UP0, UPT, UR8, 0x1, UPT ;  /* 0x000000010800788c */ /* 0x000fe2000bf05270 */
[----:B------:R-:W-:-:S10]  /*10470*/  R2UR UR7, R25 ;  /* 0x00000000190772ca */ /* 0x000fd400000e0000 */
[----:B------:R-:W-:Y:S01]  /*10480*/  @UP0 ULDC UR4, c[0x0][0xdd4] ;  /* 0x0003750000040ab9 */ /* 0x000fe20000000800 */
[----:B------:R-:W-:Y:S01]  /*10490*/  @UP0 ULDC UR9, c[0x0][0xdd8] ;  /* 0x0003760000090ab9 */ /* 0x000fe20000000800 */
[----:B------:R-:W-:-:S04]  /*104a0*/  UIMAD.WIDE.U32 UR4, UR6, UR4, URZ ;  /* 0x00000004060472a5 */ /* 0x000fc8000f8e003f */
[----:B------:R-:W-:-:S04]  /*104b0*/  @UP0 USHF.R.U32.HI UR6, URZ, UR9, UR5 ;  /* 0x000000093f060299 */ /* 0x000fc80008011605 */
[----:B------:R-:W-:Y:S02]  /*104c0*/  UIADD3 UR4, -UR6, URZ, URZ ;  /* 0x0000003f06047290 */ /* 0x000fe4000fffe13f */
[----:B-1----:R-:W-:Y:S02]  /*104d0*/  ISETP.LE.AND P0, PT, R0, UR6, PT ;  /* 0x0000000600007c0c */ /* 0x002fe4000bf03270 */
[----:B------:R-:W-:-:S11]  /*104e0*/  UIMAD UR8, UR8, UR4, UR7 ;  /* 0x00000004080872a4 */ /* 0x000fd6000f8e0207 */
[----:B--2---:R-:W-:Y:S05]  /*104f0*/  @!P0 BRA `(.L_x_734) ;  /* 0x0000000000208947 */ /* 0x004fea0003800000 */
        /* <DEDUP_REMOVED lines=8> */
.L_x_734:
[----:B------:R-:W-:Y:S01]  /*10580*/  ULDC UR9, c[0x0][0xdc4] ;  /* 0x0003710000097ab9 */ /* 0x000fe20000000800 */
[----:B------:R-:W-:Y:S01]  /*10590*/  UMOV UR7, UR8 ;  /* 0x0000000800077c82 */ /* 0x000fe20008000000 */
[----:B------:R-:W-:-:S11]  /*105a0*/  UISETP.NE.AND UP0, UPT, UR9, 0x1, UPT ;  /* 0x000000010900788c */ /* 0x000fd6000bf05270 */
[----:B------:R-:W-:Y:S02]  /*105b0*/  @UP0 ULDC.64 UR10, c[0x0][0xdc8] ;  /* 0x00037200000a0ab9 */ /* 0x000fe40000000a00 */
[----:B------:R-:W-:-:S04]  /*105c0*/  UIMAD.WIDE.U32 UR4, UR8, UR10, URZ ;  /* 0x0000000a080472a5 */ /* 0x000fc8000f8e003f */
[----:B------:R-:W-:-:S04]  /*105d0*/  @UP0 USHF.R.U32.HI UR7, URZ, UR11, UR5 ;  /* 0x0000000b3f070299 */ /* 0x000fc80008011605 */
[----:B------:R-:W-:-:S12]  /*105e0*/  UIMAD UR4, UR7, UR9, URZ ;  /* 0x00000009070472a4 */ /* 0x000fd8000f8e023f */
.L_x_735:
[----:B------:R-:W-:Y:S01]  /*105f0*/  ULDC.64 UR10, c[0x0][0x3f8] ;  /* 0x0000fe00000a7ab9 */ /* 0x000fe20000000a00 */
[----:B------:R-:W-:Y:S02]  /*10600*/  UIADD3 UR8, UR8, -UR4, URZ ;  /* 0x8000000408087290 */ /* 0x000fe4000fffe03f */
[----:B------:R-:W-:Y:S02]  /*10610*/  UISETP.NE.U32.AND UP0, UPT, UR10, URZ, UPT ;  /* 0x0000003f0a00728c */ /* 0x000fe4000bf05070 */
[----:B------:R-:W-:Y:S01]  /*10620*/  ULOP3.LUT UR7, URZ, UR7, URZ, 0x33, !UPT ;  /* 0x000000073f077292 */ /* 0x000fe2000f8e333f */
[----:B------:R-:W-:Y:S01]  /*10630*/  ULDC UR10, c[0x0][0xdb8] ;  /* 0x00036e00000a7ab9 */ /* 0x000fe20000000800 */
[----:B------:R-:W-:Y:S01]  /*10640*/  ULDC.64 UR4, c[0x0][0x9e0] ;  /* 0x0002780000047ab9 */ /* 0x000fe20000000a00 */
[----:B------:R-:W-:Y:S01]  /*10650*/  UISETP.NE.AND UP1, UPT, UR10, 0x1, UPT ;  /* 0x000000010a00788c */ /* 0x000fe2000bf25270 */
[----:B------:R-:W-:Y:S01]  /*10660*/  ULDC UR9, c[0x0][0xdc4] ;  /* 0x0003710000097ab9 */ /* 0x000fe20000000800 */
[----:B------:R-:W-:Y:S01]  /*10670*/  ULDC UR37, c[0x0][0xdac] ;  /* 0x00036b0000257ab9 */ /* 0x000fe20000000800 */
[----:B------:R-:W-:-:S02]  /*10680*/  UISETP.GE.AND UP2, UPT, UR5, 0x1, UPT ;  /* 0x000000010500788c */ /* 0x000fc4000bf46270 */
[----:B------:R-:W-:Y:S02]  /*10690*/  UIMAD UR9, UR6, UR9, UR8 ;  /* 0x00000009060972a4 */ /* 0x000fe4000f8e0208 */
[----:B------:R-:W-:Y:S02]  /*106a0*/  UIADD3 UR37, UR7, UR37, URZ ;  /* 0x0000002507257290 */ /* 0x000fe4000fffe03f */
[----:B------:R-:W-:Y:S01]  /*106b0*/  UISETP.NE.AND.EX UP0, UPT, UR11, URZ, UPT, UP0 ;  /* 0x0000003f0b00728c */ /* 0x000fe2000bf05300 */
[----:B------:R-:W-:Y:S01]  /*106c0*/  PLOP3.LUT P1, PT, PT, PT, UP2, 0x80, 0x0 ;  /* 0x000000000000781c */ /* 0x000fe20003f2f028 */
[----:B------:R-:W-:Y:S01]  /*106d0*/  @UP1 ULDC UR6, c[0x0][0xdbc] ;  /* 0x00036f0000061ab9 */ /* 0x000fe20000000800 */
[----:B------:R-:W-:Y:S02]  /*106e0*/  UIMAD UR37, UR37, 0xc0, URZ ;  /* 0x000000c0252578a4 */ /* 0x000fe4000f8e023f */
[----:B------:R-:W-:Y:S01]  /*106f0*/  UIMAD.WIDE.U32 UR6, UR9, UR6, URZ ;  /* 0x00000006090672a5 */ /* 0x000fe2000f8e003f */
[----:B------:R-:W-:Y:S01]  /*10700*/  ULDC UR11, c[0x0][0x404] ;  /* 0x00010100000b7ab9 */ /* 0x000fe20000000800 */
[----:B------:R-:W-:Y:S01]  /*10710*/  ULDC UR12, c[0x0][0x288] ;  /* 0x0000a200000c7ab9 */ /* 0x000fe20000000800 */
[----:B------:R-:W-:Y:S01]  /*10720*/  @UP1 ULDC UR14, c[0x0][0xdc0] ;  /* 0x00037000000e1ab9 */ /* 0x000fe20000000800 */
[----:B------:R-:W-:Y:S01]  /*10730*/  UMOV UR39, UR9 ;  /* 0x0000000900277c82 */ /* 0x000fe20008000000 */
[----:B------:R-:W-:-:S02]  /*10740*/  USEL UR11, UR11, 0x1, UP0 ;  /* 0x000000010b0b7887 */ /* 0x000fc40008000000 */
[----:B------:R-:W-:Y:S02]  /*10750*/  UIADD3 UR8, UR37, 0xc0, -UR12 ;  /* 0x000000c025087890 */ /* 0x000fe4000fffe80c */
[----:B------:R-:W-:Y:S01]  /*10760*/  @UP1 USHF.R.U32.HI UR39, URZ, UR14, UR7 ;  /* 0x0000000e3f271299 */ /* 0x000fe20008011607 */
[----:B------:R-:W-:Y:S02]  /*10770*/  ULDC UR13, c[0x0][0x2e0] ;  /* 0x0000b800000d7ab9 */ /* 0x000fe40000000800 */
[----:B------:R-:W-:Y:S02]  /*10780*/  UIMAD UR6, UR11, UR13, UR8 ;  /* 0x0000000d0b0672a4 */ /* 0x000fe4000f8e0208 */
[----:B------:R-:W-:Y:S02]  /*10790*/  UIADD3 UR38, -UR39, URZ, URZ ;  /* 0x0000003f27267290 */ /* 0x000fe4000fffe13f */
[----:B------:R-:W-:Y:S02]  /*107a0*/  UIADD3 UR4, UR6, UR4, URZ ;  /* 0x0000000406047290 */ /* 0x000fe4000fffe03f */
[----:B------:R-:W-:Y:S01]  /*107b0*/  UIMAD UR38, UR10, UR38, UR9 ;  /* 0x000000260a2672a4 */ /* 0x000fe2000f8e0209 */
[----:B------:R-:W-:Y:S11]  /*107c0*/  @!P1 BRA `(.L_x_736) ;  /* 0x0000000000449947 */ /* 0x000ff60003800000 */
[----:B------:R-:W-:Y:S01]  /*107d0*/  ISETP.LT.AND P0, PT, RZ, UR6, PT ;  /* 0x00000006ff007c0c */ /* 0x000fe2000bf01270 */
[----:B------:R-:W-:-:S12]  /*107e0*/  UIADD3 UR8, UR6, -0x1, URZ ;  /* 0xffffffff06087890 */ /* 0x000fd8000fffe03f */
[----:B------:R-:W-:Y:S05]  /*107f0*/  @P0 BRA `(.L_x_737) ;  /* 0x00000000001c0947 */ /* 0x000fea0003800000 */
[----:B------:R-:W-:Y:S02]  /*10800*/  UISETP.NE.AND UP0, UPT, UR5, 0x1, UPT ;  /* 0x000000010500788c */ /* 0x000fe4000bf05270 */
[----:B------:R-:W-:-:S09]  /*10810*/  UIADD3 UR8, -UR6, URZ, URZ ;  /* 0x0000003f06087290 */ /* 0x000fd2000fffe13f */
[----:B------:R-:W-:Y:S02]  /*10820*/  @UP0 ULDC.64 UR14, c[0x0][0x9e8] ;  /* 0x00027a00000e0ab9 */ /* 0x000fe40000000a00 */
[----:B------:R-:W-:-:S04]  /*10830*/  UIMAD.WIDE.U32 UR6, UR8, UR14, URZ ;  /* 0x0000000e080672a5 */ /* 0x000fc8000f8e003f */
[----:B------:R-:W-:-:S04]  /*10840*/  @UP0 USHF.R.U32.HI UR8, URZ, UR15, UR7 ;  /* 0x0000000f3f080299 */ /* 0x000fc80008011607 */
[----:B------:R-:W-:Y:S01]  /*10850*/  ULOP3.LUT UR8, URZ, UR8, URZ, 0x33, !UPT ;  /* 0x000000083f087292 */ /* 0x000fe2000f8e333f */
[----:B------:R-:W-:Y:S11]  /*10860*/  BRA `(.L_x_738) ;  /* 0x0000000000107947 */ /* 0x000ff60003800000 */
.L_x_737:
[----:B------:R-:W-:-:S11]  /*10870*/  UISETP.NE.AND UP0, UPT, UR5, 0x1, UPT ;  /* 0x000000010500788c */ /* 0x000fd6000bf05270 */
[----:B------:R-:W-:Y:S02]  /*10880*/  @UP0 ULDC.64 UR14, c[0x0][0x9e8] ;  /* 0x00027a00000e0ab9 */ /* 0x000fe40000000a00 */
[----:B------:R-:W-:-:S04]  /*10890*/  UIMAD.WIDE.U32 UR6, UR8, UR14, URZ ;  /* 0x0000000e080672a5 */ /* 0x000fc8000f8e003f */
[----:B------:R-:W-:-:S12]  /*108a0*/  @UP0 USHF.R.U32.HI UR8, URZ, UR15, UR7 ;  /* 0x0000000f3f080299 */ /* 0x000fd80008011607 */
.L_x_738:
[----:B------:R-:W-:-:S04]  /*108b0*/  UIMAD UR8, UR8, UR5, UR5 ;  /* 0x00000005080872a4 */ /* 0x000fc8000f8e0205 */
[----:B------:R-:W-:-:S04]  /*108c0*/  UISETP.LT.AND UP0, UPT, UR4, UR8, UPT ;  /* 0x000000080400728c */ /* 0x000fc8000bf01270 */
[----:B------:R-:W-:-:S12]  /*108d0*/  USEL UR4, UR4, UR8, UP0 ;  /* 0x0000000804047287 */ /* 0x000fd80008000000 */
.L_x_736:
[----:B------:R-:W-:Y:S02]  /*108e0*/  UIMAD UR7, UR11, UR13, 0x7f ;  /* 0x0000007f0b0774a4 */ /* 0x000fe4000f8e020d */
[----:B------:R-:W-:Y:S02]  /*108f0*/  UIADD3 UR4, UR4, 0x7f, URZ ;  /* 0x0000007f04047890 */ /* 0x000fe4000fffe03f */
[----:B------:R-:W-:Y:S02]  /*10900*/  USHF.R.S32.HI UR8, URZ, 0x1f, UR7 ;  /* 0x0000001f3f087899 */ /* 0x000fe40008011407 */
[----:B------:R-:W-:Y:S02]  /*10910*/  USHF.R.S32.HI UR6, URZ, 0x1f, UR4 ;  /* 0x0000001f3f067899 */ /* 0x000fe40008011404 */
[----:B------:R-:W-:Y:S02]  /*10920*/  ULEA.HI UR8, UR8, UR7, URZ, 0x7 ;  /* 0x0000000708087291 */ /* 0x000fe4000f8f383f */
[----:B------:R-:W-:-:S02]  /*10930*/  ULEA.HI UR6, UR6, UR4, URZ, 0x7 ;  /* 0x0000000406067291 */ /* 0x000fc4000f8f383f */
[----:B------:R-:W-:Y:S02]  /*10940*/  UIADD3 UR4, UR37, -UR12, URZ ;  /* 0x8000000c25047290 */ /* 0x000fe4000fffe03f */
[----:B------:R-:W-:Y:S02]  /*10950*/  USHF.R.S32.HI UR43, URZ, 0x7, UR8 ;  /* 0x000000073f2b7899 */ /* 0x000fe40008011408 */
[----:B------:R-:W-:Y:S02]  /*10960*/  USHF.R.S32.HI UR6, URZ, 0x7, UR6 ;  /* 0x000000073f067899 */ /* 0x000fe40008011406 */
[----:B------:R-:W-:Y:S02]  /*10970*/  UIMAD UR4, UR11, UR13, UR4 ;  /* 0x0000000d0b0472a4 */ /* 0x000fe4000f8e0204 */
[----:B------:R-:W-:Y:S01]  /*10980*/  UISETP.LT.AND UP0, UPT, UR43, UR6, UPT ;  /* 0x000000062b00728c */ /* 0x000fe2000bf01270 */
[----:B------:R-:W-:Y:S02]  /*10990*/  ULDC UR8, c[0x0][0x9dc] ;  /* 0x0002770000087ab9 */ /* 0x000fe40000000800 */
[----:B------:R-:W-:-:S02]  /*109a0*/  UIADD3 UR8, UR4, -UR8, URZ ;  /* 0x8000000804087290 */ /* 0x000fc4000fffe03f */
[----:B------:R-:W-:Y:S01]  /*109b0*/  USEL UR43, UR43, UR6, UP0 ;  /* 0x000000062b2b7287 */ /* 0x000fe20008000000 */
[----:B------:R-:W-:Y:S11]  /*109c0*/  @!P1 BRA `(.L_x_739) ;  /* 0x0000000000449947 */ /* 0x000ff60003800000 */
[----:B------:R-:W-:-:S06]  /*109d0*/  UISETP.GT.AND UP0, UPT, UR4, -0x1, UPT ;  /* 0xffffffff0400788c */ /* 0x000fcc000bf04270 */
[----:B------:R-:W-:-:S13]  /*109e0*/  PLOP3.LUT P0, PT, PT, PT, UP0, 0x80, 0x0 ;  /* 0x000000000000781c */ /* 0x000fda0003f0f008 */
[----:B------:R-:W-:Y:S05]  /*109f0*/  @P0 BRA `(.L_x_740) ;  /* 0x00000000001c0947 */ /* 0x000fea0003800000 */
[----:B------:R-:W-:Y:S02]  /*10a00*/  UISETP.NE.AND UP0, UPT, UR5, 0x1, UPT ;  /* 0x000000010500788c */ /* 0x000fe4000bf05270 */
[----:B------:R-:W-:-:S09]  /*10a10*/  ULOP3.LUT UR4, URZ, UR4, URZ, 0x33, !UPT ;  /* 0x000000043f047292 */ /* 0x000fd2000f8e333f */
[----:B------:R-:W-:Y:S02]  /*10a20*/  @UP0 ULDC.64 UR10, c[0x0][0x9e8] ;  /* 0x00027a00000a0ab9 */ /* 0x000fe40000000a00 */
[----:B------:R-:W-:-:S04]  /*10a30*/  UIMAD.WIDE.U32 UR6, UR4, UR10, URZ ;  /* 0x0000000a040672a5 */ /* 0x000fc8000f8e003f */
[----:B------:R-:W-:-:S04]  /*10a40*/  @UP0 USHF.R.U32.HI UR4, URZ, UR11, UR7 ;  /* 0x0000000b3f040299 */ /* 0x000fc80008011607 */
[----:B------:R-:W-:Y:S01]  /*10a50*/  ULOP3.LUT UR4, URZ, UR4, URZ, 0x33, !UPT ;  /* 0x000000043f047292 */ /* 0x000fe2000f8e333f */
[----:B------:R-:W-:Y:S11]  /*10a60*/  BRA `(.L_x_741) ;  /* 0x0000000000107947 */ /* 0x000ff60003800000 */
.L_x_740:
[----:B------:R-:W-:-:S11]  /*10a70*/  UISETP.NE.AND UP0, UPT, UR5, 0x1, UPT ;  /* 0x000000010500788c */ /* 0x000fd6000bf05270 */
[----:B------:R-:W-:Y:S02]  /*10a80*/  @UP0 ULDC.64 UR10, c[0x0][0x9e8] ;  /* 0x00027a00000a0ab9 */ /* 0x000fe40000000a00 */
[----:B------:R-:W-:-:S04]  /*10a90*/  UIMAD.WIDE.U32 UR6, UR4, UR10, URZ ;  /* 0x0000000a040672a5 */ /* 0x000fc8000f8e003f */
[----:B------:R-:W-:-:S12]  /*10aa0*/  @UP0 USHF.R.U32.HI UR4, URZ, UR11, UR7 ;  /* 0x0000000b3f040299 */ /* 0x000fd80008011607 */
.L_x_741:
[----:B------:R-:W-:-:S04]  /*10ab0*/  UIMAD UR4, UR4, UR5, URZ ;  /* 0x00000005040472a4 */ /* 0x000fc8000f8e023f */
[----:B------:R-:W-:-:S04]  /*10ac0*/  UISETP.LT.AND UP0, UPT, UR8, UR4, UPT ;  /* 0x000000040800728c */ /* 0x000fc8000bf01270 */
[----:B------:R-:W-:-:S12]  /*10ad0*/  USEL UR8, UR8, UR4, !UP0 ;  /* 0x0000000408087287 */ /* 0x000fd8000c000000 */
.L_x_739:
[----:B------:R-:W-:Y:S01]  /*10ae0*/  USHF.R.S32.HI UR4, URZ, 0x1f, UR8 ;  /* 0x0000001f3f047899 */ /* 0x000fe20008011408 */
[----:B------:R-:W-:Y:S03]  /*10af0*/  BSSY B6, `(.L_x_742) ;  /* 0x000026e000067945 */ /* 0x000fe60003800000 */
[----:B------:R-:W-:-:S04]  /*10b00*/  ULEA.HI UR4, UR4, UR8, URZ, 0x7 ;  /* 0x0000000804047291 */ /* 0x000fc8000f8f383f */
[----:B------:R-:W-:-:S04]  /*10b10*/  USHF.R.S32.HI UR4, URZ, 0x7, UR4 ;  /* 0x000000073f047899 */ /* 0x000fc80008011404 */
[----:B------:R-:W-:-:S04]  /*10b20*/  UISETP.LT.AND UP0, UPT, URZ, UR4, UPT ;  /* 0x000000043f00728c */ /* 0x000fc8000bf01270 */
[----:B------:R-:W-:-:S04]  /*10b30*/  USEL UR42, URZ, UR4, !UP0 ;  /* 0x000000043f2a7287 */ /* 0x000fc8000c000000 */
[----:B------:R-:W-:-:S06]  /*10b40*/  UISETP.GT.AND UP0, UPT, UR43, UR42, UPT ;  /* 0x0000002a2b00728c */ /* 0x000fcc000bf04270 */
[----:B------:R-:W-:-:S13]  /*10b50*/  PLOP3.LUT P0, PT, PT, PT, UP0, 0x80, 0x0 ;  /* 0x000000000000781c */ /* 0x000fda0003f0f008 */
[----:B------:R-:W-:Y:S05]  /*10b60*/  @P0 BRA `(.L_x_743) ;  /* 0x00000000003c0947 */ /* 0x000fea0003800000 */
[----:B------:R-:W-:-:S13]  /*10b70*/  ISETP.NE.AND P0, PT, R28, RZ, PT ;  /* 0x000000ff1c00720c */ /* 0x000fda0003f05270 */
[----:B------:R-:W-:Y:S05]  /*10b80*/  @P0 BRA `(.L_x_744) ;  /* 0x0000002400900947 */ /* 0x000fea0003800000 */
[----:B------:R-:W1:Y:S01]  /*10b90*/  S2R R7, SR_LANEID ;  /* 0x0000000000077919 */ /* 0x000e620000000000 */
[----:B------:R-:W-:Y:S01]  /*10ba0*/  VOTEU.ANY UR4, UPT, PT ;  /* 0x0000000000047886 */ /* 0x000fe200038e0100 */
[----:B------:R-:W2:Y:S01]  /*10bb0*/  LDC.64 R2, c[0x0][0xdf0] ;  /* 0x00037c00ff027b82 */ /* 0x000ea20000000a00 */
[----:B------:R-:W1:Y:S08]  /*10bc0*/  FLO.U32 R0, UR4 ;  /* 0x0000000400007d00 */ /* 0x000e7000080e0000 */
[----:B------:R-:W2:Y:S01]  /*10bd0*/  POPC R5, UR4 ;  /* 0x0000000400057d09 */ /* 0x000ea20008000000 */
[----:B-1----:R-:W-:-:S13]  /*10be0*/  ISETP.EQ.U32.AND P0, PT, R0, R7, PT ;  /* 0x000000070000720c */ /* 0x002fda0003f02070 */
[----:B--2---:R-:W2:Y:S01]  /*10bf0*/  @P0 ATOMG.E.ADD.STRONG.GPU PT, R3, desc[UR48][R2.64], R5 ;  /* 0x00000005020309a8 */ /* 0x004ea200081ee1f0 */
[----:B------:R-:W1:Y:S02]  /*10c00*/  S2R R4, SR_LTMASK ;  /* 0x0000000000047919 */ /* 0x000e640000003900 */
[----:B-1----:R-:W-:-:S04]  /*10c10*/  LOP3.LUT R4, R4, UR4, RZ, 0xc0, !PT ;  /* 0x0000000404047c12 */ /* 0x002fc8000f8ec0ff */
[----:B------:R-:W1:Y:S01]  /*10c20*/  POPC R25, R4 ;  /* 0x0000000400197309 */ /* 0x000e620000000000 */
[----:B--2---:R-:W1:Y:S02]  /*10c30*/  SHFL.IDX PT, R0, R3, R0, 0x1f ;  /* 0x00001f0003007589 */ /* 0x004e6400000e0000 */
[----:B-1----:R-:W-:Y:S01]  /*10c40*/  IADD3 R25, R0, UR44, R25 ;  /* 0x0000002c00197c10 */ /* 0x002fe2000fffe019 */
[----:B------:R-:W-:Y:S06]  /*10c50*/  BRA `(.L_x_744) ;  /* 0x00000024005c7947 */ /* 0x000fec0003800000 */
.L_x_743:
[----:B------:R-:W1:Y:S01]  /*10c60*/  S2UR UR4, SR_CgaCtaId ;  /* 0x00000000000479c3 */ /* 0x000e620000008800 */
[----:B------:R-:W-:Y:S02]  /*10c70*/  UMOV UR40, 0x400 ;  /* 0x0000040000287882 */ /* 0x000fe40000000000 */
[----:B-1----:R-:W-:-:S04]  /*10c80*/  ULEA UR40, UR4, UR40, 0x18 ;  /* 0x0000002804287291 */ /* 0x002fc8000f8ec03f */
        /* <DEDUP_REMOVED lines=20> */
.L_x_745:
[----:B------:R-:W-:Y:S01]  /*10dd0*/  UIADD3 UR4, UR40, 0x9000, URZ ;  /* 0x0000900028047890 */ /* 0x000fe2000fffe03f */
[----:B------:R-:W-:-:S05]  /*10de0*/  LOP3.LUT R18, R18, 0xfffffffe, RZ, 0xc0, !PT ;  /* 0xfffffffe12127812 */ /* 0x000fca00078ec0ff */
[----:B------:R-:W-:-:S05]  /*10df0*/  IMAD.U32 R16, RZ, RZ, UR4 ;  /* 0x00000004ff107e24 */ /* 0x000fca000f8e00ff */
[----:B------:R-:W-:-:S13]  /*10e00*/  LOP3.LUT P0, RZ, R16, 0x9f, RZ, 0xc0, !PT ;  /* 0x0000009f10ff7812 */ /* 0x000fda000780c0ff */
[----:B------:R-:W-:Y:S01]  /*10e10*/  @P0 LOP3.LUT R18, R18, 0x1, RZ, 0xfc, !PT ;  /* 0x0000000112120812 */ /* 0x000fe200078efcff */
[----:B------:R-:W-:Y:S06]  /*10e20*/  @!P0 BRA `(.L_x_746) ;  /* 0x0000000000408947 */ /* 0x000fec0003800000 */
        /* <DEDUP_REMOVED lines=16> */
.L_x_746:
        /* <DEDUP_REMOVED lines=20> */
.L_x_747:
        /* <DEDUP_REMOVED lines=18> */
.L_x_748:
[----:B------:R-:W-:Y:S01]  /*11190*/  ULDC.64 UR4, c[0x0][0x9f8] ;  /* 0x00027e0000047ab9 */ /* 0x000fe20000000a00 */
[----:B------:R-:W-:Y:S01]  /*111a0*/  IMAD.U32 R5, RZ, RZ, UR39 ;  /* 0x00000027ff057e24 */ /* 0x000fe2000f8e00ff */
[----:B------:R-:W-:Y:S01]  /*111b0*/  ISETP.NE.U32.AND P0, PT, RZ, UR4, PT ;  /* 0x00000004ff007c0c */ /* 0x000fe2000bf05070 */
[----:B------:R-:W-:Y:S01]  /*111c0*/  IMAD.U32 R20, RZ, RZ, UR39 ;  /* 0x00000027ff147e24 */ /* 0x000fe2000f8e00ff */
[----:B------:R-:W1:Y:S02]  /*111d0*/  LDC R0, c[0x0][0x428] ;  /* 0x00010a00ff007b82 */ /* 0x000e640000000800 */
[----:B------:R-:W-:-:S13]  /*111e0*/  ISETP.NE.AND.EX P0, PT, RZ, UR5, PT, P0 ;  /* 0x00000005ff007c0c */ /* 0x000fda000bf05300 */
[----:B------:R-:W2:Y:S02]  /*111f0*/  @P0 LDC.64 R2, c[0x0][0x9f8] ;  /* 0x00027e00ff020b82 */ /* 0x000ea40000000a00 */
[----:B--2---:R-:W-:-:S05]  /*11200*/  @P0 IMAD.WIDE R2, R5, 0x4, R2 ;  /* 0x0000000405020825 */ /* 0x004fca00078e0202 */
[----:B------:R2:W3:Y:S01]  /*11210*/  @P0 LDG.E R20, desc[UR48][R2.64] ;  /* 0x0000003002140981 */ /* 0x0004e2000c1e1900 */
[----:B-1----:R-:W-:Y:S01]  /*11220*/  ISETP.NE.AND P0, PT, R0, 0x1, PT ;  /* 0x000000010000780c */ /* 0x002fe20003f05270 */
[----:B------:R-:W-:Y:S01]  /*11230*/  UMOV UR36, URZ ;  /* 0x0000003f00247c82 */ /* 0x000fe20008000000 */
[----:B------:R-:W-:Y:S01]  /*11240*/  ISETP.NE.AND P2, PT, R28, RZ, PT ;  /* 0x000000ff1c00720c */ /* 0x000fe20003f45270 */
[----:B------:R-:W-:Y:S01]  /*11250*/  UMOV UR8, 0x20 ;  /* 0x0000002000087882 */ /* 0x000fe20000000000 */
[----:B------:R-:W-:Y:S01]  /*11260*/  UMOV UR9, UR37 ;  /* 0x0000002500097c82 */ /* 0x000fe20008000000 */
[----:B------:R-:W-:Y:S01]  /*11270*/  UMOV UR10, UR38 ;  /* 0x00000026000a7c82 */ /* 0x000fe20008000000 */
[----:B------:R-:W-:Y:S01]  /*11280*/  UMOV UR11, UR39 ;  /* 0x00000027000b7c82 */ /* 0x000fe20008000000 */
[----:B------:R-:W-:Y:S01]  /*11290*/  UMOV UR12, 0x40 ;  /* 0x00000040000c7882 */ /* 0x000fe20000000000 */
[----:B------:R-:W-:Y:S01]  /*112a0*/  UMOV UR13, UR37 ;  /* 0x00000025000d7c82 */ /* 0x000fe20008000000 */
[----:B--2---:R-:W1:Y:S01]  /*112b0*/  LDC.64 R2, c[0x0][0x3f8] ;  /* 0x0000fe00ff027b82 */ /* 0x004e620000000a00 */
[----:B------:R-:W-:Y:S01]  /*112c0*/  UMOV UR14, UR38 ;  /* 0x00000026000e7c82 */ /* 0x000fe20008000000 */
[----:B------:R-:W-:Y:S01]  /*112d0*/  UMOV UR15, UR39 ;  /* 0x00000027000f7c82 */ /* 0x000fe20008000000 */
[----:B------:R-:W-:Y:S01]  /*112e0*/  UMOV UR6, 0xffffffff ;  /* 0xffffffff00067882 */ /* 0x000fe20000000000 */
[----:B------:R-:W-:-:S02]  /*112f0*/  IMAD.U32 R16, RZ, RZ, UR38 ;  /* 0x00000026ff107e24 */ /* 0x000fc4000f8e00ff */
[----:B------:R-:W-:Y:S02]  /*11300*/  VOTEU.ALL UP1, P2 ;  /* 0x00000000003f7886 */ /* 0x000fe40001020000 */
[----:B------:R-:W2:Y:S03]  /*11310*/  @P0 LDC R0, c[0x0][0x42c] ;  /* 0x00010b00ff000b82 */ /* 0x000ea60000000800 */
[----:B------:R-:W-:-:S04]  /*11320*/  @!UP1 UIADD3 UR4, UP0, UR50, 0x270, URZ ;  /* 0x0000027032049890 */ /* 0x000fc8000ff1e03f */
[----:B------:R-:W-:Y:S01]  /*11330*/  @!UP1 UIADD3.X UR5, URZ, UR51, URZ, UP0, !UPT ;  /* 0x000000333f059290 */ /* 0x000fe200087fe43f */
[----:B------:R-:W4:Y:S01]  /*11340*/  @P0 LDC R5, c[0x0][0x430] ;  /* 0x00010c00ff050b82 */ /* 0x000f220000000800 */
[----:B-1----:R-:W-:-:S07]  /*11350*/  ISETP.NE.U32.AND P1, PT, R2, RZ, PT ;  /* 0x000000ff0200720c */ /* 0x002fce0003f25070 */
[----:B------:R1:W-:Y:S01]  /*11360*/  @!UP1 UTMAPF.L2.4D [UR36], [UR4] ;  /* 0x00000024040095b8 */ /* 0x0003e20008018000 */
[----:B------:R-:W-:Y:S01]  /*11370*/  ISETP.NE.AND.EX P1, PT, R3, RZ, PT, P1 ;  /* 0x000000ff0300720c */ /* 0x000fe20003f25310 */
[----:B--2---:R-:W-:Y:S01]  /*11380*/  @P0 IMAD.HI.U32 R0, R0, UR38, RZ ;  /* 0x0000002600000c27 */ /* 0x004fe2000f8e00ff */
[----:B------:R1:W-:Y:S04]  /*11390*/  @!UP1 UTMAPF.L2.4D [UR8], [UR4] ;  /* 0x00000008040095b8 */ /* 0x0003e80008018000 */
[----:B----4-:R-:W-:Y:S01]  /*113a0*/  @P0 SHF.R.U32.HI R16, RZ, R5, R0 ;  /* 0x00000005ff100219 */ /* 0x010fe20000011600 */
[----:B------:R1:W-:Y:S01]  /*113b0*/  @!UP1 UTMAPF.L2.4D [UR12], [UR4] ;  /* 0x0000000c040095b8 */ /* 0x0003e20008018000 */
[----:B---3--:R-:W-:Y:S02]  /*113c0*/  SHF.R.S32.HI R21, RZ, 0x1f, R20 ;  /* 0x0000001fff157819 */ /* 0x008fe40000011414 */
[----:B------:R-:W-:Y:S01]  /*113d0*/  SEL R0, R20, RZ, !P1 ;  /* 0x000000ff14007207 */ /* 0x000fe20004800000 */
[----:B-1----:R-:W-:Y:S06]  /*113e0*/  BRA.DIV UR6, `(.L_x_749) ;  /* 0x0000002606987947 */ /* 0x002fec000b800000 */
[----:B------:R1:W2:Y:S02]  /*113f0*/  SHFL.IDX PT, R14, R29, RZ, 0x1f ;  /* 0x00001fff1d0e7589 */ /* 0x0002a400000e0000 */
.L_x_814:
[----:B--2---:R-:W-:Y:S02]  /*11400*/  ISETP.NE.AND P0, PT, R14, RZ, PT ;  /* 0x000000ff0e00720c */ /* 0x004fe40003f05270 */
[----:B------:R-:W-:-:S11]  /*11410*/  PLOP3.LUT P6, PT, PT, PT, PT, 0x8, 0x0 ;  /* 0x000000000000781c */ /* 0x000fd60003fce170 */
[----:B------:R-:W-:Y:S05]  /*11420*/  @P0 BRA `(.L_x_750) ;  /* 0x0000000400f80947 */ /* 0x000fea0003800000 */
[----:B------:R-:W-:-:S06]  /*11430*/  UIADD3 UR4, UR43, -0x1, URZ ;  /* 0xffffffff2b047890 */ /* 0x000fcc000fffe03f */
[----:B------:R-:W-:Y:S01]  /*11440*/  IMAD.U32 R7, RZ, RZ, UR4 ;  /* 0x00000004ff077e24 */ /* 0x000fe2000f8e00ff */
[----:B------:R-:W-:-:S03]  /*11450*/  UMOV UR4, 0xffffffff ;  /* 0xffffffff00047882 */ /* 0x000fc60000000000 */
[----:B------:R-:W-:Y:S05]  /*11460*/  BRA.DIV UR4, `(.L_x_751) ;  /* 0x0000002604987947 */ /* 0x000fea000b800000 */
[----:B------:R-:W-:-:S13]  /*11470*/  ELECT P6, URZ, PT ;  /* 0x00000000003f782f */ /* 0x000fda00038c0000 */
.L_x_817:
        /* <DEDUP_REMOVED lines=21> */
.L_x_753:
[----:B------:R-:W-:Y:S02]  /*115d0*/  LEA R5, R17, UR40, 0x3 ;  /* 0x0000002811057c11 */ /* 0x000fe4000f8e18ff */
[----:B--2---:R-:W-:Y:S02]  /*115e0*/  SHF.L.U32 R2, R19, 0x1f, RZ ;  /* 0x0000001f13027819 */ /* 0x004fe400000006ff */
[----:B------:R-:W-:Y:S02]  /*115f0*/  ISETP.NE.AND P0, PT, R28, RZ, PT ;  /* 0x000000ff1c00720c */ /* 0x000fe40003f05270 */
[----:B------:R-:W2:Y:S02]  /*11600*/  SYNCS.PHASECHK.TRANS64.TRYWAIT P3, [R5+URZ+0x19c80], R2 ;  /* 0x019c8002050075a7 */ /* 0x000ea4000806017f */
[----:B--2---:R-:W-:Y:S09]  /*11610*/  @!P3 BRA `(.L_x_754) ;  /* 0x00000024004cb947 */ /* 0x004ff20003800000 */
.L_x_818:
[----:B------:R-:W-:Y:S05]  /*11620*/  @P0 BRA `(.L_x_755) ;  /* 0x0000000000140947 */ /* 0x000fea0003800000 */
[----:B------:R-:W-:Y:S01]  /*11630*/  ISETP.NE.AND P3, PT, R27, RZ, PT ;  /* 0x000000ff1b00720c */ /* 0x000fe20003f65270 */
[----:B------:R-:W-:-:S04]  /*11640*/  IMAD.MOV.U32 R3, RZ, RZ, 0x3000 ;  /* 0x00003000ff037424 */ /* 0x000fc800078e00ff */
[----:B------:R3:W-:Y:S08]  /*11650*/  SYNCS.ARRIVE.TRANS64 RZ, [R5+URZ+0x19c70], R3 ;  /* 0x019c700305ff79a7 */ /* 0x0007f0000800003f */
[----:B------:R-:W-:Y:S05]  /*11660*/  @!P3 BRA `(.L_x_755) ;  /* 0x000000000004b947 */ /* 0x000fea0003800000 */
[----:B------:R-:W-:Y:S01]  /*11670*/  BPT.TRAP 0x1 ;  /* 0x000000040000795c */ /* 0x000fe20000300000 */
.L_x_755:
        /* <DEDUP_REMOVED lines=28> */
.L_x_819:
[----:B------:R-:W-:Y:S05]  /*11840*/  @P0 BRA `(.L_x_757) ;  /* 0x0000000000140947 */ /* 0x000fea0003800000 */
[----:B------:R-:W-:Y:S01]  /*11850*/  ISETP.NE.AND P0, PT, R27, RZ, PT ;  /* 0x000000ff1b00720c */ /* 0x000fe20003f05270 */
[----:B--23--:R-:W-:-:S04]  /*11860*/  IMAD.MOV.U32 R2, RZ, RZ, 0x3000 ;  /* 0x00003000ff027424 */ /* 0x00cfc800078e00ff */
[----:B------:R4:W-:Y:S08]  /*11870*/  SYNCS.ARRIVE.TRANS64 RZ, [R5+URZ+0x19c30], R2 ;  /* 0x019c300205ff79a7 */ /* 0x0009f0000800003f */
[----:B------:R-:W-:Y:S05]  /*11880*/  @!P0 BRA `(.L_x_757) ;  /* 0x0000000000048947 */ /* 0x000fea0003800000 */
[----:B------:R-:W-:Y:S01]  /*11890*/  BPT.TRAP 0x1 ;  /* 0x000000040000795c */ /* 0x000fe20000300000 */
.L_x_757:
        /* <DEDUP_REMOVED lines=24> */
.L_x_752:
[----:B------:R-:W-:Y:S05]  /*11a20*/  WARPSYNC.ALL ;  /* 0x0000000000007948 */ /* 0x000fea0003800000 */
[----:B------:R-:W-:Y:S01]  /*11a30*/  BAR.SYNC.DEFER_BLOCKING 0x8, 0x1a0 ;  /* 0x0206800000007b1d */ /* 0x000fe20000010000 */
[----:B------:R-:W-:Y:S01]  /*11a40*/  ELECT P0, URZ, PT ;  /* 0x00000000003f782f */ /* 0x000fe20003800000 */
[----:B------:R-:W-:Y:S02]  /*11a50*/  UIADD3 UR4, UP0, UR50, 0x270, URZ ;  /* 0x0000027032047890 */ /* 0x000fe4000ff1e03f */
[----:B------:R-:W-:Y:S02]  /*11a60*/  UIADD3 UR8, UR40, 0xf000, URZ ;  /* 0x0000f00028087890 */ /* 0x000fe4000fffe03f */
[----:B------:R-:W-:-:S02]  /*11a70*/  UIADD3 UR9, UR40, 0x19c00, URZ ;  /* 0x00019c0028097890 */ /* 0x000fc4000fffe03f */
[----:B------:R-:W-:Y:S02]  /*11a80*/  UIADD3.X UR5, URZ, UR51, URZ, UP0, !UPT ;  /* 0x000000333f057290 */ /* 0x000fe400087fe43f */
[----:B------:R-:W-:Y:S02]  /*11a90*/  UIADD3 UR24, UR40, 0x10800, URZ ;  /* 0x0001080028187890 */ /* 0x000fe4000fffe03f */
[----:B------:R-:W-:Y:S02]  /*11aa0*/  UIADD3 UR16, UR40, 0x12000, URZ ;  /* 0x0001200028107890 */ /* 0x000fe4000fffe03f */
[----:B--234-:R-:W-:Y:S01]  /*11ab0*/  @P0 IMAD.MOV.U32 R2, RZ, RZ, 0x4800 ;  /* 0x00004800ff020424 */ /* 0x01cfe200078e00ff */
[----:B------:R-:W-:Y:S01]  /*11ac0*/  UMOV UR6, 0x0 ;  /* 0x0000000000067882 */ /* 0x000fe20000000000 */
[----:B------:R-:W-:Y:S01]  /*11ad0*/  UMOV UR7, 0x12f00000 ;  /* 0x12f0000000077882 */ /* 0x000fe20000000000 */
[----:B------:R-:W-:Y:S01]  /*11ae0*/  UMOV UR10, URZ ;  /* 0x0000003f000a7c82 */ /* 0x000fe20008000000 */
[----:B------:R-:W-:Y:S01]  /*11af0*/  UMOV UR11, UR37 ;  /* 0x00000025000b7c82 */ /* 0x000fe20008000000 */
[----:B------:R-:W-:Y:S01]  /*11b00*/  UMOV UR12, UR38 ;  /* 0x00000026000c7c82 */ /* 0x000fe20008000000 */
[----:B------:R-:W-:Y:S01]  /*11b10*/  UMOV UR13, UR39 ;  /* 0x00000027000d7c82 */ /* 0x000fe20008000000 */
[----:B------:R-:W-:Y:S01]  /*11b20*/  UMOV UR26, 0x20 ;  /* 0x00000020001a7882 */ /* 0x000fe20000000000 */
[----:B------:R-:W-:Y:S01]  /*11b30*/  UMOV UR27, UR37 ;  /* 0x00000025001b7c82 */ /* 0x000fe20008000000 */
[----:B------:R-:W-:Y:S01]  /*11b40*/  UMOV UR28, UR38 ;  /* 0x00000026001c7c82 */ /* 0x000fe20008000000 */
[----:B------:R-:W-:Y:S01]  /*11b50*/  UMOV UR29, UR39 ;  /* 0x00000027001d7c82 */ /* 0x000fe20008000000 */
[----:B------:R2:W-:Y:S01]  /*11b60*/  @P0 SYNCS.ARRIVE.TRANS64 RZ, [UR40+0x19c00], R2 ;  /* 0x019c0002ffff09a7 */ /* 0x0005e20008000028 */
[----:B------:R-:W-:Y:S01]  /*11b70*/  UMOV UR25, UR9 ;  /* 0x0000000900197c82 */ /* 0x000fe20008000000 */
[----:B------:R-:W-:Y:S01]  /*11b80*/  UMOV UR18, 0x40 ;  /* 0x0000004000127882 */ /* 0x000fe20000000000 */
[----:B------:R-:W-:Y:S01]  /*11b90*/  UMOV UR19, UR37 ;  /* 0x0000002500137c82 */ /* 0x000fe20008000000 */
[----:B------:R-:W-:Y:S01]  /*11ba0*/  UMOV UR20, UR38 ;  /* 0x0000002600147c82 */ /* 0x000fe20008000000 */
[----:B------:R-:W-:Y:S01]  /*11bb0*/  UMOV UR21, UR39 ;  /* 0x0000002700157c82 */ /* 0x000fe20008000000 */
[----:B------:R2:W-:Y:S01]  /*11bc0*/  UTMALDG.4D [UR8], [UR4], desc[UR6] ;  /* 0x00000608040075b4 */ /* 0x0005e20008019000 */
[----:B------:R-:W-:Y:S01]  /*11bd0*/  UMOV UR17, UR9 ;  /* 0x0000000900117c82 */ /* 0x000fe20008000000 */
[----:B------:R2:W-:Y:S01]  /*11be0*/  UTMALDG.4D [UR24], [UR4], desc[UR6] ;  /* 0x00000618040075b4 */ /* 0x0005e20008019000 */
[----:B------:R2:W-:Y:S02]  /*11bf0*/  UTMALDG.4D [UR16], [UR4], desc[UR6] ;  /* 0x00000610040075b4 */ /* 0x0005e40008019000 */
[----:B--2---:R-:W-:Y:S01]  /*11c00*/  NOP ;  /* 0x0000000000007918 */ /* 0x004fe20000000000 */
.L_x_750:
[----:B------:R-:W-:Y:S01]  /*11c10*/  VIADD R26, R26, 0x1 ;  /* 0x000000011a1a7836 */ /* 0x000fe20000000000 */
[----:B------:R-:W-:Y:S04]  /*11c20*/  BSSY B0, `(.L_x_758) ;  /* 0x0000007000007945 */ /* 0x000fe80003800000 */
[----:B------:R-:W-:-:S04]  /*11c30*/  LEA.HI R2, R26, R26, RZ, 0x1 ;  /* 0x0000001a1a027211 */ /* 0x000fc800078f08ff */
[----:B------:R-:W-:-:S05]  /*11c40*/  LOP3.LUT R3, R2, 0xfffffffe, RZ, 0xc0, !PT ;  /* 0xfffffffe02037812 */ /* 0x000fca00078ec0ff */
[----:B------:R-:W-:-:S05]  /*11c50*/  IMAD.IADD R2, R26, 0x1, -R3 ;  /* 0x000000011a027824 */ /* 0x000fca00078e0a03 */
[----:B------:R-:W-:-:S04]  /*11c60*/  SHF.L.U32 R2, R2, 0x1f, RZ ;  /* 0x0000001f02027819 */ /* 0x000fc800000006ff */
[----:B------:R-:W2:Y:S02]  /*11c70*/  SYNCS.PHASECHK.TRANS64.TRYWAIT P0, [UR40+0x19c20], R2 ;  /* 0x019c2002ff0075a7 */ /* 0x000ea40008000168 */
[----:B--2---:R-:W-:Y:S05]  /*11c80*/  @!P0 BRA `(.L_x_759) ;  /* 0x0000001c00d88947 */ /* 0x004fea0003800000 */
.L_x_820:
[----:B------:R-:W-:Y:S05]  /*11c90*/  BSYNC B0 ;  /* 0x0000000000007941 */ /* 0x000fea0003800000 */
.L_x_758:
[----:B------:R-:W-:-:S04]  /*11ca0*/  UIADD3 UR4, UR43, -0x2, URZ ;  /* 0xfffffffe2b047890 */ /* 0x000fc8000fffe03f */
[----:B------:R-:W-:-:S06]  /*11cb0*/  UISETP.GE.AND UP0, UPT, UR4, UR42, UPT ;  /* 0x0000002a0400728c */ /* 0x000fcc000bf06270 */
[----:B------:R-:W-:-:S13]  /*11cc0*/  PLOP3.LUT P0, PT, PT, PT, UP0, 0x80, 0x0 ;  /* 0x000000000000781c */ /* 0x000fda0003f0f008 */
[----:B------:R-:W-:Y:S05]  /*11cd0*/  @!P0 BRA `(.L_x_760) ;  /* 0x0000000c00c88947 */ /* 0x000fea0003800000 */
[----:B------:R-:W-:Y:S02]  /*11ce0*/  IMAD.MOV.U32 R8, RZ, RZ, R17 ;  /* 0x000000ffff087224 */ /* 0x000fe400078e0011 */
[----:B--2---:R-:W-:Y:S02]  /*11cf0*/  IMAD.MOV.U32 R3, RZ, RZ, R19 ;  /* 0x000000ffff037224 */ /* 0x004fe400078e0013 */
[----:B------:R-:W-:-:S07]  /*11d00*/  IMAD.U32 R2, RZ, RZ, UR4 ;  /* 0x00000004ff027e24 */ /* 0x000fce000f8e00ff */
.L_x_784:
        /* <DEDUP_REMOVED lines=8> */
[----:B------:R-:W-:Y:S01]  /*11d90*/  LEA R9, R17, UR40, 0x3 ;  /* 0x0000002811097c11 */ /* 0x000fe2000f8e18ff */
[----:B------:R-:W-:Y:S01]  /*11da0*/  IMAD.MOV.U32 R11, RZ, RZ, R2 ;  /* 0x000000ffff0b7224 */ /* 0x000fe200078e0002 */
[----:B------:R-:W-:Y:S01]  /*11db0*/  SHF.L.U32 R10, R19, 0x1f, RZ ;  /* 0x0000001f130a7819 */ /* 0x000fe200000006ff */
        /* <DEDUP_REMOVED lines=20> */
.L_x_763:
[----:B------:R-:W3:Y:S01]  /*11f00*/  SYNCS.PHASECHK.TRANS64.TRYWAIT P0, [R9+URZ+0x19c80], R10 ;  /* 0x019c800a090075a7 */ /* 0x000ee2000800017f */
[----:B------:R-:W-:Y:S01]  /*11f10*/  BSSY B1, `(.L_x_764) ;  /* 0x0000003000017945 */ /* 0x000fe20003800000 */
[----:B------:R-:W-:-:S03]  /*11f20*/  ISETP.NE.AND P3, PT, R28, RZ, PT ;  /* 0x000000ff1c00720c */ /* 0x000fc60003f65270 */
[----:B---3--:R-:W-:Y:S10]  /*11f30*/  @!P0 BRA `(.L_x_765) ;  /* 0x0000001c00448947 */ /* 0x008ff40003800000 */
.L_x_821:
[----:B------:R-:W-:Y:S05]  /*11f40*/  BSYNC B1 ;  /* 0x0000000000017941 */ /* 0x000fea0003800000 */
.L_x_764:
[----:B------:R-:W-:Y:S04]  /*11f50*/  BSSY B1, `(.L_x_766) ;  /* 0x0000007000017945 */ /* 0x000fe80003800000 */
[----:B------:R-:W-:Y:S05]  /*11f60*/  @P3 BRA `(.L_x_767) ;  /* 0x0000000000143947 */ /* 0x000fea0003800000 */
[----:B------:R-:W-:Y:S01]  /*11f70*/  ISETP.NE.AND P0, PT, R27, RZ, PT ;  /* 0x000000ff1b00720c */ /* 0x000fe20003f05270 */
[----:B------:R-:W-:-:S04]  /*11f80*/  IMAD.MOV.U32 R4, RZ, RZ, 0x3000 ;  /* 0x00003000ff047424 */ /* 0x000fc800078e00ff */
[----:B------:R4:W-:Y:S08]  /*11f90*/  SYNCS.ARRIVE.TRANS64 RZ, [R9+URZ+0x19c70], R4 ;  /* 0x019c700409ff79a7 */ /* 0x0009f0000800003f */
[----:B------:R-:W-:Y:S05]  /*11fa0*/  @!P0 BRA `(.L_x_767) ;  /* 0x0000000000048947 */ /* 0x000fea0003800000 */
[----:B------:R-:W-:Y:S01]  /*11fb0*/  BPT.TRAP 0x1 ;  /* 0x000000040000795c */ /* 0x000fe20000300000 */
.L_x_767:
[----:B------:R-:W-:Y:S05]  /*11fc0*/  BSYNC B1 ;  /* 0x0000000000017941 */ /* 0x000fea0003800000 */
.L_x_766:
[----:B------:R-:W-:Y:S01]  /*11fd0*/  IMAD.MOV.U32 R12, RZ, RZ, RZ ;  /* 0x000000ffff0c7224 */ /* 0x000fe200078e00ff */
[----:B------:R-:W-:Y:S01]  /*11fe0*/  R2UR UR12, R16 ;  /* 0x00000000100c72ca */ /* 0x000fe200000e0000 */
[----:B--2---:R-:W-:Y:S01]  /*11ff0*/  IMAD.U32 R6, RZ, RZ, UR40 ;  /* 0x00000028ff067e24 */ /* 0x004fe2000f8e00ff */
[----:B------:R-:W-:Y:S01]  /*12000*/  UIADD3 UR4, UP0, UR50, 0x470, URZ ;  /* 0x0000047032047890 */ /* 0x000fe2000ff1e03f */
[----:B------:R-:W-:Y:S01]  /*12010*/  PLOP3.LUT P0, PT, PT, PT, PT, 0x80, 0x0 ;  /* 0x000000000000781c */ /* 0x000fe20003f0f070 */
[----:B------:R-:W-:Y:S01]  /*12020*/  IMAD.SHL.U32 R7, R11, 0x80, RZ ;  /* 0x000000800b077824 */ /* 0x000fe200078e00ff */
[----:B------:R-:W-:Y:S01]  /*12030*/  R2UR UR10, R12 ;  /* 0x000000000c0a72ca */ /* 0x000fe200000e0000 */
[----:B------:R-:W-:Y:S01]  /*12040*/  IMAD R6, R17, 0x3000, R6 ;  /* 0x0000300011067824 */ /* 0x000fe200078e0206 */
[----:B------:R-:W-:Y:S01]  /*12050*/  UIADD3.X UR5, URZ, UR51, URZ, UP0, !UPT ;  /* 0x000000333f057290 */ /* 0x000fe200087fe43f */
[----:B------:R-:W-:Y:S01]  /*12060*/  VIADD R5, R9, 0x19c70 ;  /* 0x00019c7009057836 */ /* 0x000fe20000000000 */
[----:B------:R-:W-:Y:S01]  /*12070*/  UMOV UR6, 0x0 ;  /* 0x0000000000067882 */ /* 0x000fe20000000000 */
[----:B----4-:R-:W-:Y:S01]  /*12080*/  VIADD R4, R6, 0x9000 ;  /* 0x0000900006047836 */ /* 0x010fe20000000000 */
[----:B------:R-:W-:-:S09]  /*12090*/  UMOV UR7, 0x14f00000 ;  /* 0x14f0000000077882 */ /* 0x000fd20000000000 */
.L_x_768:
        /* <DEDUP_REMOVED lines=16> */
.L_x_769:
        /* <DEDUP_REMOVED lines=16> */
.L_x_770:
        /* <DEDUP_REMOVED lines=12> */
.L_x_822:
[----:B------:R-:W-:Y:S05]  /*12360*/  BSYNC B1 ;  /* 0x0000000000017941 */ /* 0x000fea0003800000 */
.L_x_771:
[----:B------:R-:W-:Y:S01]  /*12370*/  BSSY B1, `(.L_x_773) ;  /* 0x0000009000017945 */ /* 0x000fe20003800000 */
[----:B------:R-:W-:Y:S02]  /*12380*/  IMAD.MOV.U32 R4, RZ, RZ, 0x0 ;  /* 0x00000000ff047424 */ /* 0x000fe400078e00ff */
[----:B------:R-:W-:Y:S01]  /*12390*/  IMAD.MOV.U32 R5, RZ, RZ, 0x14f00000 ;  /* 0x14f00000ff057424 */ /* 0x000fe200078e00ff */
[----:B------:R-:W-:Y:S06]  /*123a0*/  @P3 BRA `(.L_x_774) ;  /* 0x0000000000143947 */ /* 0x000fec0003800000 */
[----:B------:R-:W-:Y:S01]  /*123b0*/  ISETP.NE.AND P0, PT, R27, RZ, PT ;  /* 0x000000ff1b00720c */ /* 0x000fe20003f05270 */
[----:B--23--:R-:W-:-:S04]  /*123c0*/  IMAD.MOV.U32 R10, RZ, RZ, 0x3000 ;  /* 0x00003000ff0a7424 */ /* 0x00cfc800078e00ff */
[----:B------:R4:W-:Y:S08]  /*123d0*/  SYNCS.ARRIVE.TRANS64 RZ, [R9+URZ+0x19c30], R10 ;  /* 0x019c300a09ff79a7 */ /* 0x0009f0000800003f */
[----:B------:R-:W-:Y:S05]  /*123e0*/  @!P0 BRA `(.L_x_774) ;  /* 0x0000000000048947 */ /* 0x000fea0003800000 */
[----:B------:R-:W-:Y:S01]  /*123f0*/  BPT.TRAP 0x1 ;  /* 0x000000040000795c */ /* 0x000fe20000300000 */
.L_x_774:
[----:B------:R-:W-:Y:S05]  /*12400*/  BSYNC B1 ;  /* 0x0000000000017941 */ /* 0x000fea0003800000 */
.L_x_773:
        /* <DEDUP_REMOVED lines=9> */
.L_x_775:
        /* <DEDUP_REMOVED lines=15> */
.L_x_776:
        /* <DEDUP_REMOVED lines=15> */
.L_x_777:
        /* <DEDUP_REMOVED lines=9> */
.L_x_762:
[----:B------:R-:W-:Y:S05]  /*12710*/  BSYNC B0 ;  /* 0x0000000000007941 */ /* 0x000fea0003800000 */
.L_x_761:
[----:B------:R-:W-:-:S06]  /*12720*/  UISETP.NE.AND UP0, UPT, UR41, 0x3, UPT ;  /* 0x000000032900788c */ /* 0x000fcc000bf05270 */
[----:B------:R-:W-:-:S13]  /*12730*/  PLOP3.LUT P0, PT, PT, PT, UP0, 0x80, 0x0 ;  /* 0x000000000000781c */ /* 0x000fda0003f0f008 */
[----:B------:R-:W-:Y:S05]  /*12740*/  @!P0 BRA `(.L_x_778) ;  /* 0x0000000000048947 */ /* 0x000fea0003800000 */
[----:B------:R-:W-:Y:S01]  /*12750*/  BPT.TRAP 0x1 ;  /* 0x000000040000795c */ /* 0x000fe20000300000 */
.L_x_778:
        /* <DEDUP_REMOVED lines=8> */
.L_x_823:
[----:B------:R-:W-:Y:S05]  /*127e0*/  BSYNC B0 ;  /* 0x0000000000007941 */ /* 0x000fea0003800000 */
.L_x_779:
[----:B------:R-:W-:Y:S05]  /*127f0*/  @!P0 BRA `(.L_x_781) ;  /* 0x0000000000048947 */ /* 0x000fea0003800000 */
[----:B------:R-:W-:Y:S01]  /*12800*/  BPT.TRAP 0x1 ;  /* 0x000000040000795c */ /* 0x000fe20000300000 */
.L_x_781:
[----:B------:R-:W-:Y:S01]  /*12810*/  SHF.L.U32 R3, R3, 0x1f, RZ ;  /* 0x0000001f03037819 */ /* 0x000fe200000006ff */
[----:B------:R-:W-:-:S03]  /*12820*/  IMAD R11, R8, 0x3000, RZ ;  /* 0x00003000080b7824 */ /* 0x000fc600078e02ff */
[----:B------:R-:W3:Y:S02]  /*12830*/  SYNCS.PHASECHK.TRANS64.TRYWAIT P3, [R12+URZ+0x19c60], R3 ;  /* 0x019c60030c0075a7 */ /* 0x000ee4000806017f */
[----:B---3--:R-:W-:Y:S05]  /*12840*/  @!P3 BRA `(.L_x_782) ;  /* 0x00000014003cb947 */ /* 0x008fea0003800000 */
.L_x_824:
[C---:B---3--:R-:W-:Y:S01]  /*12850*/  LOP3.LUT R3, R11.reuse, R24, RZ, 0xfc, !PT ;  /* 0x000000180b037212 */ /* 0x048fe200078efcff */
        /* <DEDUP_REMOVED lines=48> */
.L_x_783:
[----:B---3--:R-:W-:Y:S01]  /*12b60*/  SYNCS.ARRIVE.TRANS64.A1T0 RZ, [R12+URZ+0x19c50], RZ ;  /* 0x019c50ff0cff79a7 */ /* 0x008fe2000810003f */
[----:B------:R-:W-:Y:S01]  /*12b70*/  BAR.SYNC.DEFER_BLOCKING 0x2, 0x80 ;  /* 0x0082000000007b1d */ /* 0x000fe20000010000 */
[----:B------:R-:W-:Y:S01]  /*12b80*/  ISETP.GT.AND P0, PT, R2, UR42, PT ;  /* 0x0000002a02007c0c */ /* 0x000fe2000bf04270 */
[----:B------:R-:W-:Y:S02]  /*12b90*/  @!P2 VIADD R3, R12, 0x19c80 ;  /* 0x00019c800c03a836 */ /* 0x000fe40000000000 */
[----:B------:R-:W-:Y:S02]  /*12ba0*/  VIADD R2, R2, 0xffffffff ;  /* 0xffffffff02027836 */ /* 0x000fe40000000000 */
[----:B--2---:R-:W-:Y:S01]  /*12bb0*/  IMAD.MOV.U32 R8, RZ, RZ, R17 ;  /* 0x000000ffff087224 */ /* 0x004fe200078e0011 */
[----:B------:R-:W-:-:S04]  /*12bc0*/  @!P2 PRMT R3, RZ, 0x654, R3 ;  /* 0x00000654ff03a816 */ /* 0x000fc80000000003 */
[----:B------:R2:W-:Y:S02]  /*12bd0*/  @!P2 SYNCS.ARRIVE.TRANS64.RED.A1T0 RZ, [R3+URZ], RZ ;  /* 0x000000ff03ffa9a7 */ /* 0x0005e4000810043f */
[----:B--2---:R-:W-:Y:S01]  /*12be0*/  IMAD.MOV.U32 R3, RZ, RZ, R19 ;  /* 0x000000ffff037224 */ /* 0x004fe200078e0013 */
[----:B------:R-:W-:Y:S06]  /*12bf0*/  @P0 BRA `(.L_x_784) ;  /* 0xfffffff000440947 */ /* 0x000fec000383ffff */
.L_x_760:
[----:B------:R-:W-:Y:S04]  /*12c00*/  BSSY B0, `(.L_x_785) ;  /* 0x000000e000007945 */ /* 0x000fe80003800000 */
[----:B------:R-:W-:Y:S05]  /*12c10*/  @P2 BRA `(.L_x_786) ;  /* 0x0000000000302947 */ /* 0x000fea0003800000 */
[----:B------:R-:W3:Y:S01]  /*12c20*/  S2R R7, SR_LANEID ;  /* 0x0000000000077919 */ /* 0x000ee20000000000 */
[----:B------:R-:W-:Y:S01]  /*12c30*/  VOTEU.ANY UR4, UPT, PT ;  /* 0x0000000000047886 */ /* 0x000fe200038e0100 */
[----:B--2---:R-:W2:Y:S01]  /*12c40*/  LDC.64 R2, c[0x0][0xdf0] ;  /* 0x00037c00ff027b82 */ /* 0x004ea20000000a00 */
[----:B------:R-:W3:Y:S08]  /*12c50*/  FLO.U32 R0, UR4 ;  /* 0x0000000400007d00 */ /* 0x000ef000080e0000 */
[----:B------:R-:W2:Y:S01]  /*12c60*/  POPC R5, UR4 ;  /* 0x0000000400057d09 */ /* 0x000ea20008000000 */
[----:B---3--:R-:W-:-:S13]  /*12c70*/  ISETP.EQ.U32.AND P0, PT, R0, R7, PT ;  /* 0x000000070000720c */ /* 0x008fda0003f02070 */
[----:B--2---:R-:W2:Y:S01]  /*12c80*/  @P0 ATOMG.E.ADD.STRONG.GPU PT, R3, desc[UR48][R2.64], R5 ;  /* 0x00000005020309a8 */ /* 0x004ea200081ee1f0 */
[----:B------:R-:W3:Y:S02]  /*12c90*/  S2R R4, SR_LTMASK ;  /* 0x0000000000047919 */ /* 0x000ee40000003900 */
[----:B---3--:R-:W-:-:S04]  /*12ca0*/  LOP3.LUT R4, R4, UR4, RZ, 0xc0, !PT ;  /* 0x0000000404047c12 */ /* 0x008fc8000f8ec0ff */
[----:B------:R-:W3:Y:S01]  /*12cb0*/  POPC R25, R4 ;  /* 0x0000000400197309 */ /* 0x000ee20000000000 */
[----:B--2---:R-:W3:Y:S02]  /*12cc0*/  SHFL.IDX PT, R0, R3, R0, 0x1f ;  /* 0x00001f0003007589 */ /* 0x004ee400000e0000 */
[----:B---3--:R-:W-:-:S07]  /*12cd0*/  IADD3 R25, R0, UR44, R25 ;  /* 0x0000002c00197c10 */ /* 0x008fce000fffe019 */
.L_x_786:
[----:B------:R-:W-:Y:S05]  /*12ce0*/  BSYNC B0 ;  /* 0x0000000000007941 */ /* 0x000fea0003800000 */
.L_x_785:
[----:B------:R-:W-:-:S06]  /*12cf0*/  UISETP.NE.AND UP0, UPT, UR41, 0x3, UPT ;  /* 0x000000032900788c */ /* 0x000fcc000bf05270 */
[----:B------:R-:W-:-:S13]  /*12d00*/  PLOP3.LUT P0, PT, PT, PT, UP0, 0x80, 0x0 ;  /* 0x000000000000781c */ /* 0x000fda0003f0f008 */
[----:B------:R-:W-:Y:S05]  /*12d10*/  @!P0 BRA `(.L_x_787) ;  /* 0x0000000000048947 */ /* 0x000fea0003800000 */
[----:B------:R-:W-:Y:S01]  /*12d20*/  BPT.TRAP 0x1 ;  /* 0x000000040000795c */ /* 0x000fe20000300000 */
.L_x_787:
[----:B--2---:R-:W-:Y:S01]  /*12d30*/  LOP3.LUT R3, R19, 0x1, RZ, 0x3c, !PT ;  /* 0x0000000113037812 */ /* 0x004fe200078e3cff */
[----:B------:R-:W-:Y:S01]  /*12d40*/  IMAD.U32 R0, RZ, RZ, UR45 ;  /* 0x0000002dff007e24 */ /* 0x000fe2000f8e00ff */
[----:B------:R-:W-:Y:S01]  /*12d50*/  LEA R2, R17, UR40, 0x3 ;  /* 0x0000002811027c11 */ /* 0x000fe2000f8e18ff */
[----:B------:R-:W-:Y:S01]  /*12d60*/  BSSY B0, `(.L_x_788) ;  /* 0x0000005000007945 */ /* 0x000fe20003800000 */
[----:B------:R-:W-:Y:S02]  /*12d70*/  SHF.L.U32 R3, R3, 0x1f, RZ ;  /* 0x0000001f03037819 */ /* 0x000fe400000006ff */
[----:B------:R-:W-:Y:S02]  /*12d80*/  ISETP.NE.AND P1, PT, R0, 0x3, PT ;  /* 0x000000030000780c */ /* 0x000fe40003f25270 */
[----:B------:R-:W2:Y:S02]  /*12d90*/  SYNCS.PHASECHK.TRANS64.TRYWAIT P0, [R2+URZ+0x19c70], R3 ;  /* 0x019c7003020075a7 */ /* 0x000ea4000800017f */
[----:B--2---:R-:W-:Y:S09]  /*12da0*/  @!P0 BRA `(.L_x_789) ;  /* 0x0000000c00f88947 */ /* 0x004ff20003800000 */
.L_x_825:
[----:B------:R-:W-:Y:S05]  /*12db0*/  BSYNC B0 ;  /* 0x0000000000007941 */ /* 0x000fea0003800000 */
.L_x_788:
[----:B------:R-:W-:Y:S05]  /*12dc0*/  @!P1 BRA `(.L_x_790) ;  /* 0x0000000000049947 */ /* 0x000fea0003800000 */
[----:B------:R-:W-:Y:S01]  /*12dd0*/  BPT.TRAP 0x1 ;  /* 0x000000040000795c */ /* 0x000fe20000300000 */
.L_x_790:
[----:B------:R-:W-:Y:S01]  /*12de0*/  SHF.L.U32 R5, R19, 0x1f, RZ ;  /* 0x0000001f13057819 */ /* 0x000fe200000006ff */
[----:B--2---:R-:W-:-:S03]  /*12df0*/  IMAD R3, R17, 0x3000, RZ ;  /* 0x0000300011037824 */ /* 0x004fc600078e02ff */
[----:B------:R-:W2:Y:S02]  /*12e00*/  SYNCS.PHASECHK.TRANS64.TRYWAIT P0, [R2+URZ+0x19c60], R5 ;  /* 0x019c6005020075a7 */ /* 0x000ea4000800017f */
[----:B------:R-:W-:Y:S01]  /*12e10*/  LOP3.LUT R0, R3, R24, RZ, 0xfc, !PT ;  /* 0x0000001803007212 */ /* 0x000fe200078efcff */
[----:B--2---:R-:W-:Y:S06]  /*12e20*/  @!P0 BRA `(.L_x_791) ;  /* 0x0000000c00ec8947 */ /* 0x004fec0003800000 */
.L_x_826:
        /* <DEDUP_REMOVED lines=48> */
.L_x_792:
[----:B---3--:R-:W-:Y:S01]  /*13130*/  SYNCS.ARRIVE.TRANS64.A1T0 RZ, [R2+URZ+0x19c50], RZ ;  /* 0x019c50ff02ff79a7 */ /* 0x008fe2000810003f */
[----:B------:R-:W-:Y:S02]  /*13140*/  @!P2 VIADD R0, R2, 0x19c80 ;  /* 0x00019c800200a836 */ /* 0x000fe40000000000 */
[----:B------:R-:W-:-:S03]  /*13150*/  VIADD R17, R17, 0x1 ;  /* 0x0000000111117836 */ /* 0x000fc60000000000 */
[----:B------:R-:W-:Y:S01]  /*13160*/  @!P2 PRMT R0, RZ, 0x654, R0 ;  /* 0x00000654ff00a816 */ /* 0x000fe20000000000 */
[----:B------:R-:W-:Y:S01]  /*13170*/  BAR.SYNC.DEFER_BLOCKING 0x2, 0x80 ;  /* 0x0082000000007b1d */ /* 0x000fe20000010000 */
[----:B------:R-:W-:-:S04]  /*13180*/  ISETP.NE.AND P0, PT, R17, 0x2, PT ;  /* 0x000000021100780c */ /* 0x000fc80003f05270 */
[----:B------:R-:W-:Y:S01]  /*13190*/  SEL R17, R17, RZ, P0 ;  /* 0x000000ff11117207 */ /* 0x000fe20000000000 */
[----:B------:R3:W-:Y:S02]  /*131a0*/  @!P2 SYNCS.ARRIVE.TRANS64.RED.A1T0 RZ, [R0+URZ], RZ ;  /* 0x000000ff00ffa9a7 */ /* 0x0007e4000810043f */
[----:B---3--:R-:W-:-:S04]  /*131b0*/  SEL R0, RZ, 0x1, P0 ;  /* 0x00000001ff007807 */ /* 0x008fc80000000000 */
[----:B------:R-:W-:-:S07]  /*131c0*/  LOP3.LUT R19, R19, R0, RZ, 0x3c, !PT ;  /* 0x0000000013137212 */ /* 0x000fce00078e3cff */
.L_x_744:
[----:B------:R-:W-:Y:S05]  /*131d0*/  BSYNC B6 ;  /* 0x0000000000067941 */ /* 0x000fea0003800000 */
.L_x_742:
[----:B------:R-:W-:-:S13]  /*131e0*/  LOP3.LUT P0, RZ, R18, 0x2, RZ, 0xc0, !PT ;  /* 0x0000000212ff7812 */ /* 0x000fda000780c0ff */
[----:B------:R-:W-:Y:S05]  /*131f0*/  @!P0 BRA `(.L_x_793) ;  /* 0x00000000001c8947 */ /* 0x000fea0003800000 */
[----:B------:R-:W3:Y:S08]  /*13200*/  S2UR UR5, SR_CgaCtaId ;  /* 0x00000000000579c3 */ /* 0x000ef00000008800 */
[----:B------:R-:W-:Y:S06]  /*13210*/  BAR.SYNC.DEFER_BLOCKING 0x5, 0x200 ;  /* 0x0148000000007b1d */ /* 0x000fec0000010000 */
[----:B------:R-:W-:-:S02]  /*13220*/  UMOV UR4, 0x400 ;  /* 0x0000040000047882 */ /* 0x000fc40000000000 */
[----:B---3--:R-:W-:-:S09]  /*13230*/  ULEA UR4, UR5, UR4, 0x18 ;  /* 0x0000000405047291 */ /* 0x008fd2000f8ec03f */
[----:B------:R-:W3:Y:S01]  /*13240*/  LDS R25, [UR4+0x19cd0] ;  /* 0x019cd004ff197984 */ /* 0x000ee20008000800 */
[----:B------:R-:W-:Y:S06]  /*13250*/  BAR.ARV 0x4, 0x200 ;  /* 0x0108000000007b1d */ /* 0x000fec0000002000 */
[----:B------:R-:W-:Y:S05]  /*13260*/  BRA `(.L_x_794) ;  /* 0x0000000000247947 */ /* 0x000fea0003800000 */
.L_x_793:
[----:B------:R-:W-:Y:S01]  /*13270*/  BAR.SYNC.DEFER_BLOCKING 0x4, 0x200 ;  /* 0x0108000000007b1d */ /* 0x000fe20000010000 */
[----:B------:R-:W-:-:S13]  /*13280*/  ISETP.NE.AND P0, PT, R28, RZ, PT ;  /* 0x000000ff1c00720c */ /* 0x000fda0003f05270 */
[----:B--2---:R-:W2:Y:S01]  /*13290*/  @!P0 S2R R3, SR_CgaCtaId ;  /* 0x0000000000038919 */ /* 0x004ea20000008800 */
[----:B------:R-:W-:-:S04]  /*132a0*/  @!P0 MOV R0, 0x400 ;  /* 0x0000040000008802 */ /* 0x000fc80000000f00 */
[----:B--2---:R-:W-:Y:S02]  /*132b0*/  @!P0 LEA R2, R3, R0, 0x18 ;  /* 0x0000000003028211 */ /* 0x004fe400078ec0ff */
[----:B------:R-:W2:Y:S04]  /*132c0*/  SHFL.IDX PT, R0, R25, RZ, 0x1f ;  /* 0x00001fff19007589 */ /* 0x000ea800000e0000 */
[----:B------:R2:W-:Y:S02]  /*132d0*/  @!P0 STS [R2+0x19cd0], R25 ;  /* 0x019cd01902008388 */ /* 0x0005e40000000800 */
[----:B--2---:R-:W-:Y:S01]  /*132e0*/  IMAD.MOV.U32 R25, RZ, RZ, R0 ;  /* 0x000000ffff197224 */ /* 0x004fe200078e0000 */
[----:B------:R-:W-:Y:S06]  /*132f0*/  BAR.ARV 0x5, 0x200 ;  /* 0x0148000000007b1d */ /* 0x000fec0000002000 */
.L_x_794:
[----:B------:R-:W-:Y:S02]  /*13300*/  ULDC UR4, c[0x0][0xda8] ;  /* 0x00036a0000047ab9 */ /* 0x000fe40000000800 */
[----:B---3--:R-:W-:-:S13]  /*13310*/  ISETP.GE.AND P0, PT, R25, UR4, PT ;  /* 0x0000000419007c0c */ /* 0x008fda000bf06270 */
[----:B------:R-:W-:Y:S05]  /*13320*/  @!P0 BRA `(.L_x_795) ;  /* 0xffffffd000408947 */ /* 0x000fea000383ffff */
.L_x_733:
[----:B------:R-:W3:Y:S01]  /*13330*/  S2R R5, SR_CgaCtaId ;  /* 0x0000000000057919 */ /* 0x000ee20000008800 */
[----:B------:R-:W-:Y:S01]  /*13340*/  VIADD R26, R26, 0x1 ;  /* 0x000000011a1a7836 */ /* 0x000fe20000000000 */
[----:B------:R-:W-:Y:S01]  /*13350*/  MOV R2, 0x400 ;  /* 0x0000040000027802 */ /* 0x000fe20000000f00 */
[----:B------:R-:W-:Y:S03]  /*13360*/  BSSY B0, `(.L_x_796) ;  /* 0x0000008000007945 */ /* 0x000fe60003800000 */
[----:B------:R-:W-:-:S04]  /*13370*/  LEA.HI R0, R26, R26, RZ, 0x1 ;  /* 0x0000001a1a007211 */ /* 0x000fc800078f08ff */
[----:B--2---:R-:W-:-:S05]  /*13380*/  LOP3.LUT R3, R0, 0xfffffffe, RZ, 0xc0, !PT ;  /* 0xfffffffe00037812 */ /* 0x004fca00078ec0ff */
[----:B------:R-:W-:-:S05]  /*13390*/  IMAD.IADD R0, R26, 0x1, -R3 ;  /* 0x000000011a007824 */ /* 0x000fca00078e0a03 */
[----:B------:R-:W-:Y:S02]  /*133a0*/  SHF.L.U32 R0, R0, 0x1f, RZ ;  /* 0x0000001f00007819 */ /* 0x000fe400000006ff */
[----:B---3--:R-:W-:-:S04]  /*133b0*/  LEA R8, R5, R2, 0x18 ;  /* 0x0000000205087211 */ /* 0x008fc800078ec0ff */
[----:B------:R-:W2:Y:S02]  /*133c0*/  SYNCS.PHASECHK.TRANS64.TRYWAIT P0, [R8+URZ+0x19c20], R0 ;  /* 0x019c2000080075a7 */ /* 0x000ea4000800017f */
[----:B--2---:R-:W-:Y:S05]  /*133d0*/  @!P0 BRA `(.L_x_797) ;  /* 0x0000000800948947 */ /* 0x004fea0003800000 */
.L_x_827:
[----:B------:R-:W-:Y:S05]  /*133e0*/  BSYNC B0 ;  /* 0x0000000000007941 */ /* 0x000fea0003800000 */
.L_x_796:
[----:B------:R-:W-:-:S03]  /*133f0*/  UMOV UR4, 0xffffffff ;  /* 0xffffffff00047882 */ /* 0x000fc60000000000 */
[----:B------:R-:W-:Y:S05]  /*13400*/  BRA.DIV UR4, `(.L_x_798) ;  /* 0x0000000a049c7947 */ /* 0x000fea000b800000 */
[----:B------:R3:W4:Y:S02]  /*13410*/  SHFL.IDX PT, R14, R29, RZ, 0x1f ;  /* 0x00001fff1d0e7589 */ /* 0x00072400000e0000 */
.L_x_830:
[----:B----4-:R-:W-:Y:S01]  /*13420*/  ISETP.NE.AND P0, PT, R14, RZ, PT ;  /* 0x000000ff0e00720c */ /* 0x010fe20003f05270 */
[----:B------:R-:W-:-:S12]  /*13430*/  BSSY B0, `(.L_x_799) ;  /* 0x000002b000007945 */ /* 0x000fd80003800000 */
[----:B------:R-:W-:Y:S05]  /*13440*/  @P0 BRA `(.L_x_800) ;  /* 0x0000000000a40947 */ /* 0x000fea0003800000 */
[----:B------:R-:W-:-:S03]  /*13450*/  UMOV UR4, 0xffffffff ;  /* 0xffffffff00047882 */ /* 0x000fc60000000000 */
[----:B------:R-:W-:Y:S05]  /*13460*/  BRA.DIV UR4, `(.L_x_801) ;  /* 0x0000000a04ac7947 */ /* 0x000fea000b800000 */
[----:B------:R-:W-:-:S13]  /*13470*/  ELECT P6, URZ, PT ;  /* 0x00000000003f782f */ /* 0x000fda00038c0000 */
.L_x_833:
[----:B------:R-:W-:Y:S05]  /*13480*/  @!P6 BRA `(.L_x_800) ;  /* 0x000000000094e947 */ /* 0x000fea0003800000 */
[----:B------:R-:W-:-:S06]  /*13490*/  ULOP3.LUT UR4, UR46, 0x2, URZ, 0xfc, !UPT ;  /* 0x000000022e047892 */ /* 0x000fcc000f8efc3f */
[----:B--2---:R-:W-:-:S05]  /*134a0*/  IMAD.U32 R0, RZ, RZ, UR4 ;  /* 0x00000004ff007e24 */ /* 0x004fca000f8e00ff */
[----:B------:R-:W-:-:S13]  /*134b0*/  ISETP.NE.AND P0, PT, R0, 0x3, PT ;  /* 0x000000030000780c */ /* 0x000fda0003f05270 */
[----:B------:R-:W-:Y:S05]  /*134c0*/  @!P0 BRA `(.L_x_802) ;  /* 0x0000000000048947 */ /* 0x000fea0003800000 */
[----:B------:R-:W-:Y:S01]  /*134d0*/  BPT.TRAP 0x1 ;  /* 0x000000040000795c */ /* 0x000fe20000300000 */
.L_x_802:
[----:B------:R-:W-:Y:S01]  /*134e0*/  VIADD R0, R8, 0x19c40 ;  /* 0x00019c4008007836 */ /* 0x000fe20000000000 */
[----:B------:R-:W-:Y:S01]  /*134f0*/  SHF.L.U32 R3, R19, 0x1f, RZ ;  /* 0x0000001f13037819 */ /* 0x000fe200000006ff */
[C---:B------:R-:W-:Y:S02]  /*13500*/  VIADD R2, R17.reuse, 0x1 ;  /* 0x0000000111027836 */ /* 0x040fe40000000000 */
[----:B------:R-:W-:-:S03]  /*13510*/  IMAD R6, R17, 0x8, R0 ;  /* 0x0000000811067824 */ /* 0x000fc600078e0200 */
[C---:B------:R-:W-:Y:S01]  /*13520*/  ISETP.NE.AND P2, PT, R2.reuse, 0x2, PT ;  /* 0x000000020200780c */ /* 0x040fe20003f45270 */
[----:B------:R-:W2:Y:S03]  /*13530*/  SYNCS.PHASECHK.TRANS64.TRYWAIT P1, [R6+URZ], R3 ;  /* 0x00000003060075a7 */ /* 0x000ea6000802017f */
[----:B------:R-:W-:Y:S02]  /*13540*/  SEL R4, RZ, 0x1, P2 ;  /* 0x00000001ff047807 */ /* 0x000fe40001000000 */
[----:B------:R-:W-:Y:S02]  /*13550*/  SEL R5, R2, RZ, P2 ;  /* 0x000000ff02057207 */ /* 0x000fe40001000000 */
[----:B------:R-:W-:-:S03]  /*13560*/  LOP3.LUT R4, R19, R4, RZ, 0x3c, !PT ;  /* 0x0000000413047212 */ /* 0x000fc600078e3cff */
[----:B------:R-:W-:Y:S01]  /*13570*/  IMAD R7, R5, 0x8, R0 ;  /* 0x0000000805077824 */ /* 0x000fe200078e0200 */
[----:B------:R-:W-:Y:S01]  /*13580*/  SHF.L.U32 R0, R4, 0x1f, RZ ;  /* 0x0000001f04007819 */ /* 0x000fe200000006ff */
[----:B--2---:R-:W-:Y:S06]  /*13590*/  @!P1 BRA `(.L_x_803) ;  /* 0x0000000800809947 */ /* 0x004fec0003800000 */
.L_x_834:
[----:B------:R-:W4:Y:S02]  /*135a0*/  SYNCS.PHASECHK.TRANS64.TRYWAIT P1, [R7+URZ], R0 ;  /* 0x00000000070075a7 */ /* 0x000f24000802017f */
[----:B----4-:R-:W-:Y:S05]  /*135b0*/  @!P1 BRA `(.L_x_804) ;  /* 0x00000008008c9947 */ /* 0x010fea0003800000 */
.L_x_835:
[----:B------:R-:W-:Y:S05]  /*135c0*/  @!P0 BRA `(.L_x_805) ;  /* 0x0000000000048947 */ /* 0x000fea0003800000 */
[----:B------:R-:W-:Y:S01]  /*135d0*/  BPT.TRAP 0x1 ;  /* 0x000000040000795c */ /* 0x000fe20000300000 */
.L_x_805:
[----:B------:R-:W-:-:S04]  /*135e0*/  IMAD R2, R17, 0x8, R8 ;  /* 0x0000000811027824 */ /* 0x000fc800078e0208 */
[----:B------:R-:W5:Y:S02]  /*135f0*/  SYNCS.PHASECHK.TRANS64.TRYWAIT P1, [R2+URZ+0x19c60], R3 ;  /* 0x019c6003020075a7 */ /* 0x000f64000802017f */
[----:B-----5:R-:W-:Y:S05]  /*13600*/  @!P1 BRA `(.L_x_806) ;  /* 0x00000008008c9947 */ /* 0x020fea0003800000 */
.L_x_836:
[----:B------:R-:W-:Y:S05]  /*13610*/  @!P0 BRA `(.L_x_807) ;  /* 0x0000000000048947 */ /* 0x000fea0003800000 */
[----:B------:R-:W-:Y:S01]  /*13620*/  BPT.TRAP 0x1 ;  /* 0x000000040000795c */ /* 0x000fe20000300000 */
.L_x_807:
[----:B------:R-:W-:-:S04]  /*13630*/  IMAD R5, R5, 0x8, R8 ;  /* 0x0000000805057824 */ /* 0x000fc800078e0208 */
[----:B------:R-:W5:Y:S02]  /*13640*/  SYNCS.PHASECHK.TRANS64.TRYWAIT P1, [R5+URZ+0x19c60], R0 ;  /* 0x019c6000050075a7 */ /* 0x000f64000802017f */
[----:B-----5:R-:W-:Y:S05]  /*13650*/  @!P1 BRA `(.L_x_808) ;  /* 0x00000008008c9947 */ /* 0x020fea0003800000 */
.L_x_837:
[----:B------:R-:W-:Y:S05]  /*13660*/  @!P0 BRA `(.L_x_809) ;  /* 0x0000000000048947 */ /* 0x000fea0003800000 */
[----:B------:R-:W-:Y:S01]  /*13670*/  BPT.TRAP 0x1 ;  /* 0x000000040000795c */ /* 0x000fe20000300000 */
.L_x_809:
[----:B------:R-:W5:Y:S02]  /*13680*/  SYNCS.PHASECHK.TRANS64.TRYWAIT P0, [R2+URZ+0x19c80], R3 ;  /* 0x019c8003020075a7 */ /* 0x000f64000800017f */
[----:B-----5:R-:W-:Y:S05]  /*13690*/  @!P0 BRA `(.L_x_810) ;  /* 0x0000000800908947 */ /* 0x020fea0003800000 */
.L_x_811:
[----:B------:R1:W1:Y:S02]  /*136a0*/  SYNCS.PHASECHK.TRANS64.TRYWAIT P0, [R5+URZ+0x19c80], R0 ;  /* 0x019c8000050075a7 */ /* 0x000264000800017f */
[----:B-1----:R-:W-:Y:S05]  /*136b0*/  @!P0 NANOSLEEP.SYNCS 0x989680 ;  /* 0x009896800000895d */ /* 0x002fea0003900000 */
[----:B------:R-:W1:Y:S02]  /*136c0*/  @!P0 SYNCS.PHASECHK.TRANS64 P0, [R5+URZ+0x19c80], R0 ;  /* 0x019c8000050085a7 */ /* 0x000e64000800007f */
[----:B-1----:R-:W-:Y:S05]  /*136d0*/  @!P0 BRA `(.L_x_811) ;  /* 0xfffffffc00f08947 */ /* 0x002fea000383ffff */
.L_x_800:
[----:B------:R-:W-:Y:S05]  /*136e0*/  BSYNC B0 ;  /* 0x0000000000007941 */ /* 0x000fea0003800000 */
.L_x_799:
[----:B------:R-:W-:Y:S05]  /*136f0*/  EXIT ;  /* 0x000000000000794d */ /* 0x000fea0003800000 */
.L_x_650:
[----:B-1----:R-:W-:-:S04]  /*13700*/  IMAD.U32 R3, RZ, RZ, UR47 ;  /* 0x0000002fff037e24 */ /* 0x002fc8000f8e00ff */
[----:B------:R1:W2:Y:S03]  /*13710*/  SYNCS.PHASECHK.TRANS64.TRYWAIT P1, [R3+URZ+0x19c00], R6 ;  /* 0x019c0006030075a7 */ /* 0x0002a6000802017f */
[----:B--2---:R-:W-:Y:S05]  /*13720*/  @!P1 NANOSLEEP.SYNCS 0x989680 ;  /* 0x009896800000995d */ /* 0x004fea0003900000 */
[----:B------:R-:W2:Y:S02]  /*13730*/  @!P1 SYNCS.PHASECHK.TRANS64 P1, [R3+URZ+0x19c00], R6 ;  /* 0x019c0006030095a7 */ /* 0x000ea4000802007f */
[----:B--2---:R-:W-:Y:S05]  /*13740*/  @!P1 BRA `(.L_x_650) ;  /* 0xfffffffc00ec9947 */ /* 0x004fea000383ffff */
[----:B------:R-:W-:Y:S05]  /*13750*/  BRA `(.L_x_812) ;  /* 0xfffffee400487947 */ /* 0x000fea000383ffff */
.L_x_654:
[----:B--2---:R2:W3:Y:S02]  /*13760*/  SYNCS.PHASECHK.TRANS64.TRYWAIT P2, [R3+URZ+0x19c30], R2 ;  /* 0x019c3002030075a7 */ /* 0x0044e4000804017f */
[----:B---3--:R-:W-:Y:S05]  /*13770*/  @!P2 NANOSLEEP.SYNCS 0x989680 ;  /* 0x009896800000a95d */ /* 0x008fea0003900000 */
[----:B------:R-:W3:Y:S02]  /*13780*/  @!P2 SYNCS.PHASECHK.TRANS64 P2, [R3+URZ+0x19c30], R2 ;  /* 0x019c30020300a5a7 */ /* 0x000ee4000804007f */
[----:B---3--:R-:W-:Y:S05]  /*13790*/  @!P2 BRA `(.L_x_654) ;  /* 0xfffffffc00f0a947 */ /* 0x008fea000383ffff */
[----:B------:R-:W-:Y:S05]  /*137a0*/  BRA `(.L_x_653) ;  /* 0xfffffee4006c7947 */ /* 0x000fea000383ffff */
.L_x_670:
[----:B--2---:R-:W-:-:S04]  /*137b0*/  IMAD.U32 R11, RZ, RZ, UR26 ;  /* 0x0000001aff0b7e24 */ /* 0x004fc8000f8e00ff */
[----:B------:R2:W3:Y:S03]  /*137c0*/  SYNCS.PHASECHK.TRANS64.TRYWAIT P2, [R11+URZ+0x19c30], R10 ;  /* 0x019c300a0b0075a7 */ /* 0x0004e6000804017f */
[----:B---3--:R-:W-:Y:S05]  /*137d0*/  @!P2 NANOSLEEP.SYNCS 0x989680 ;  /* 0x009896800000a95d */ /* 0x008fea0003900000 */
[----:B------:R-:W3:Y:S02]  /*137e0*/  @!P2 SYNCS.PHASECHK.TRANS64 P2, [R11+URZ+0x19c30], R10 ;  /* 0x019c300a0b00a5a7 */ /* 0x000ee4000804007f */
[----:B---3--:R-:W-:Y:S05]  /*137f0*/  @!P2 BRA `(.L_x_670) ;  /* 0xfffffffc00eca947 */ /* 0x008fea000383ffff */
[----:B------:R-:W-:Y:S05]  /*13800*/  BRA `(.L_x_669) ;  /* 0xffffff1c00a87947 */ /* 0x000fea000383ffff */
.L_x_674:
[----:B--2---:R-:W-:-:S04]  /*13810*/  IMAD.U32 R11, RZ, RZ, UR11 ;  /* 0x0000000bff0b7e24 */ /* 0x004fc8000f8e00ff */
[----:B------:R2:W3:Y:S03]  /*13820*/  SYNCS.PHASECHK.TRANS64.TRYWAIT P2, [R11+URZ+0x19c50], R10 ;  /* 0x019c500a0b0075a7 */ /* 0x0004e6000804017f */
[----:B---3--:R-:W-:Y:S05]  /*13830*/  @!P2 NANOSLEEP.SYNCS 0x989680 ;  /* 0x009896800000a95d */ /* 0x008fea0003900000 */
[----:B------:R-:W3:Y:S02]  /*13840*/  @!P2 SYNCS.PHASECHK.TRANS64 P2, [R11+URZ+0x19c50], R10 ;  /* 0x019c500a0b00a5a7 */ /* 0x000ee4000804007f */
[----:B---3--:R-:W-:Y:S05]  /*13850*/  @!P2 BRA `(.L_x_674) ;  /* 0xfffffffc00eca947 */ /* 0x008fea000383ffff */
[----:B------:R-:W-:Y:S05]  /*13860*/  BRA `(.L_x_673) ;  /* 0xffffff1c00f87947 */ /* 0x000fea000383ffff */
.L_x_692:
[----:B--2---:R-:W-:-:S04]  /*13870*/  IMAD.U32 R8, RZ, RZ, UR22 ;  /* 0x00000016ff087e24 */ /* 0x004fc8000f8e00ff */
[----:B------:R2:W3:Y:S03]  /*13880*/  SYNCS.PHASECHK.TRANS64.TRYWAIT P2, [R8+URZ+0x19c30], R7 ;  /* 0x019c3007080075a7 */ /* 0x0004e6000804017f */
[----:B---3--:R-:W-:Y:S05]  /*13890*/  @!P2 NANOSLEEP.SYNCS 0x989680 ;  /* 0x009896800000a95d */ /* 0x008fea0003900000 */
[----:B------:R-:W3:Y:S02]  /*138a0*/  @!P2 SYNCS.PHASECHK.TRANS64 P2, [R8+URZ+0x19c30], R7 ;  /* 0x019c30070800a5a7 */ /* 0x000ee4000804007f */
[----:B---3--:R-:W-:Y:S05]  /*138b0*/  @!P2 BRA `(.L_x_692) ;  /* 0xfffffffc00eca947 */ /* 0x008fea000383ffff */
[----:B------:R-:W-:Y:S05]  /*138c0*/  BRA `(.L_x_691) ;  /* 0xffffff5400007947 */ /* 0x000fea000383ffff */
.L_x_696:
[----:B--2---:R-:W-:-:S04]  /*138d0*/  IMAD.U32 R8, RZ, RZ, UR14 ;  /* 0x0000000eff087e24 */ /* 0x004fc8000f8e00ff */
[----:B------:R2:W3:Y:S03]  /*138e0*/  SYNCS.PHASECHK.TRANS64.TRYWAIT P2, [R8+URZ+0x19c50], R7 ;  /* 0x019c5007080075a7 */ /* 0x0004e6000804017f */
[----:B---3--:R-:W-:Y:S05]  /*138f0*/  @!P2 NANOSLEEP.SYNCS 0x989680 ;  /* 0x009896800000a95d */ /* 0x008fea0003900000 */
[----:B------:R-:W3:Y:S02]  /*13900*/  @!P2 SYNCS.PHASECHK.TRANS64 P2, [R8+URZ+0x19c50], R7 ;  /* 0x019c50070800a5a7 */ /* 0x000ee4000804007f */
[----:B---3--:R-:W-:Y:S05]  /*13910*/  @!P2 BRA `(.L_x_696) ;  /* 0xfffffffc00eca947 */ /* 0x008fea000383ffff */
[----:B------:R-:W-:Y:S05]  /*13920*/  BRA `(.L_x_695) ;  /* 0xffffff5400507947 */ /* 0x000fea000383ffff */
.L_x_703:
[----:B--2---:R-:W-:-:S04]  /*13930*/  IMAD.U32 R8, RZ, RZ, UR25 ;  /* 0x00000019ff087e24 */ /* 0x004fc8000f8e00ff */
[----:B------:R2:W3:Y:S03]  /*13940*/  SYNCS.PHASECHK.TRANS64.TRYWAIT P2, [R8+URZ+0x19c30], R7 ;  /* 0x019c3007080075a7 */ /* 0x0004e6000804017f */
[----:B---3--:R-:W-:Y:S05]  /*13950*/  @!P2 NANOSLEEP.SYNCS 0x989680 ;  /* 0x009896800000a95d */ /* 0x008fea0003900000 */
[----:B------:R-:W3:Y:S02]  /*13960*/  @!P2 SYNCS.PHASECHK.TRANS64 P2, [R8+URZ+0x19c30], R7 ;  /* 0x019c30070800a5a7 */ /* 0x000ee4000804007f */
[----:B---3--:R-:W-:Y:S05]  /*13970*/  @!P2 BRA `(.L_x_703) ;  /* 0xfffffffc00eca947 */ /* 0x008fea000383ffff */
[----:B------:R-:W-:Y:S05]  /*13980*/  BRA `(.L_x_702) ;  /* 0xffffff7400dc7947 */ /* 0x000fea000383ffff */
.L_x_707:
[----:B--2---:R-:W-:-:S04]  /*13990*/  IMAD.U32 R8, RZ, RZ, UR11 ;  /* 0x0000000bff087e24 */ /* 0x004fc8000f8e00ff */
[----:B------:R2:W3:Y:S03]  /*139a0*/  SYNCS.PHASECHK.TRANS64.TRYWAIT P2, [R8+URZ+0x19c50], R7 ;  /* 0x019c5007080075a7 */ /* 0x0004e6000804017f */
[----:B---3--:R-:W-:Y:S05]  /*139b0*/  @!P2 NANOSLEEP.SYNCS 0x989680 ;  /* 0x009896800000a95d */ /* 0x008fea0003900000 */
[----:B------:R-:W3:Y:S02]  /*139c0*/  @!P2 SYNCS.PHASECHK.TRANS64 P2, [R8+URZ+0x19c50], R7 ;  /* 0x019c50070800a5a7 */ /* 0x000ee4000804007f */
[----:B---3--:R-:W-:Y:S05]  /*139d0*/  @!P2 BRA `(.L_x_707) ;  /* 0xfffffffc00eca947 */ /* 0x008fea000383ffff */
[----:B------:R-:W-:Y:S05]  /*139e0*/  BRA `(.L_x_706) ;  /* 0xffffff78002c7947 */ /* 0x000fea000383ffff */
.L_x_721:
[----:B--2---:R-:W-:-:S04]  /*139f0*/  IMAD.U32 R3, RZ, RZ, UR14 ;  /* 0x0000000eff037e24 */ /* 0x004fc8000f8e00ff */
[----:B------:R2:W3:Y:S03]  /*13a00*/  SYNCS.PHASECHK.TRANS64.TRYWAIT P1, [R3+URZ+0x19c50], R0 ;  /* 0x019c5000030075a7 */ /* 0x0004e6000802017f */
[----:B---3--:R-:W-:Y:S05]  /*13a10*/  @!P1 NANOSLEEP.SYNCS 0x989680 ;  /* 0x009896800000995d */ /* 0x008fea0003900000 */
[----:B------:R-:W3:Y:S02]  /*13a20*/  @!P1 SYNCS.PHASECHK.TRANS64 P1, [R3+URZ+0x19c50], R0 ;  /* 0x019c5000030095a7 */ /* 0x000ee4000802007f */
[----:B---3--:R-:W-:Y:S05]  /*13a30*/  @!P1 BRA `(.L_x_721) ;  /* 0xfffffffc00ec9947 */ /* 0x008fea000383ffff */
[----:B------:R-:W-:Y:S05]  /*13a40*/  BRA `(.L_x_720) ;  /* 0xffffffa800787947 */ /* 0x000fea000383ffff */
.L_x_749:
[----:B------:R-:W-:Y:S02]  /*13a50*/  IMAD.MOV.U32 R13, RZ, RZ, R29 ;  /* 0x000000ffff0d7224 */ /* 0x000fe400078e001d */
[----:B------:R-:W-:Y:S02]  /*13a60*/  IMAD.MOV.U32 R12, RZ, RZ, RZ ;  /* 0x000000ffff0c7224 */ /* 0x000fe400078e00ff */
[----:B------:R-:W-:Y:S02]  /*13a70*/  IMAD.MOV.U32 R11, RZ, RZ, 0x1f ;  /* 0x0000001fff0b7424 */ /* 0x000fe400078e00ff */
[----:B------:R-:W-:-:S07]  /*13a80*/  IMAD.MOV.U32 R15, RZ, RZ, -0x1 ;  /* 0xffffffffff0f7424 */ /* 0x000fce00078e00ff */
[----:B------:R-:W-:Y:S05]  /*13a90*/  WARPSYNC.COLLECTIVE R15, `(.L_x_813) ;  /* 0x000000000f087348 */ /* 0x000fea0003c00000 */
[----:B------:R1:W2:Y:S02]  /*13aa0*/  SHFL.IDX P6, R14, R13, R12, R11 ;  /* 0x0000000c0d0e7389 */ /* 0x0002a400000c000b */
[----:B-12---:R-:W-:Y:S01]  /*13ab0*/  ENDCOLLECTIVE ;  /* 0x000000000000791b */ /* 0x006fe20003800000 */
.L_x_813:
[----:B------:R-:W-:Y:S05]  /*13ac0*/  BRA `(.L_x_814) ;  /* 0xffffffd8004c7947 */ /* 0x000fea000383ffff */
.L_x_751:
[----:B------:R-:W-:Y:S01]  /*13ad0*/  BSSY B0, `(.L_x_815) ;  /* 0x0000006000007945 */ /* 0x000fe20003800000 */
[----:B------:R-:W-:-:S07]  /*13ae0*/  IMAD.MOV.U32 R15, RZ, RZ, -0x1 ;  /* 0xffffffffff0f7424 */ /* 0x000fce00078e00ff */
[----:B-1----:R-:W-:Y:S05]  /*13af0*/  WARPSYNC.COLLECTIVE R15, `(.L_x_816) ;  /* 0x000000000f0c7348 */ /* 0x002fea0003c00000 */
[----:B------:R-:W-:Y:S02]  /*13b00*/  ELECT P6, UR62, PT ;  /* 0x00000000003e782f */ /* 0x000fe400038c0000 */
[----:B------:R-:W-:Y:S01]  /*13b10*/  MOV R14, UR62 ;  /* 0x0000003e000e7c02 */ /* 0x000fe20008000f00 */
[----:B-1----:R-:W-:Y:S10]  /*13b20*/  ENDCOLLECTIVE ;  /* 0x000000000000791b */ /* 0x002ff40003800000 */
.L_x_816:
[----:B------:R-:W-:Y:S05]  /*13b30*/  BSYNC B0 ;  /* 0x0000000000007941 */ /* 0x000fea0003800000 */
.L_x_815:
[----:B------:R-:W-:Y:S05]  /*13b40*/  BRA `(.L_x_817) ;  /* 0xffffffd8004c7947 */ /* 0x000fea000383ffff */
.L_x_754:
[----:B--2---:R2:W3:Y:S02]  /*13b50*/  SYNCS.PHASECHK.TRANS64.TRYWAIT P3, [R5+URZ+0x19c80], R2 ;  /* 0x019c8002050075a7 */ /* 0x0044e4000806017f */
[----:B---3--:R-:W-:Y:S05]  /*13b60*/  @!P3 NANOSLEEP.SYNCS 0x989680 ;  /* 0x009896800000b95d */ /* 0x008fea0003900000 */
[----:B------:R-:W3:Y:S02]  /*13b70*/  @!P3 SYNCS.PHASECHK.TRANS64 P3, [R5+URZ+0x19c80], R2 ;  /* 0x019c80020500b5a7 */ /* 0x000ee4000806007f */
[----:B---3--:R-:W-:Y:S05]  /*13b80*/  @!P3 BRA `(.L_x_754) ;  /* 0xfffffffc00f0b947 */ /* 0x008fea000383ffff */
[----:B------:R-:W-:Y:S05]  /*13b90*/  BRA `(.L_x_818) ;  /* 0xffffffd800a07947 */ /* 0x000fea000383ffff */
.L_x_756:
[----:B---3--:R3:W4:Y:S02]  /*13ba0*/  SYNCS.PHASECHK.TRANS64.TRYWAIT P3, [R5+URZ+0x19c40], R2 ;  /* 0x019c4002050075a7 */ /* 0x008724000806017f */
[----:B----4-:R-:W-:Y:S05]  /*13bb0*/  @!P3 NANOSLEEP.SYNCS 0x989680 ;  /* 0x009896800000b95d */ /* 0x010fea0003900000 */
[----:B------:R-:W4:Y:S02]  /*13bc0*/  @!P3 SYNCS.PHASECHK.TRANS64 P3, [R5+URZ+0x19c40], R2 ;  /* 0x019c40020500b5a7 */ /* 0x000f24000806007f */
[----:B----4-:R-:W-:Y:S05]  /*13bd0*/  @!P3 BRA `(.L_x_756) ;  /* 0xfffffffc00f0b947 */ /* 0x010fea000383ffff */
[----:B------:R-:W-:Y:S05]  /*13be0*/  BRA `(.L_x_819) ;  /* 0xffffffdc00147947 */ /* 0x000fea000383ffff */
.L_x_759:
[----:B--2---:R-:W-:-:S04]  /*13bf0*/  IMAD.U32 R3, RZ, RZ, UR40 ;  /* 0x00000028ff037e24 */ /* 0x004fc8000f8e00ff */
[----:B------:R2:W3:Y:S03]  /*13c00*/  SYNCS.PHASECHK.TRANS64.TRYWAIT P0, [R3+URZ+0x19c20], R2 ;  /* 0x019c2002030075a7 */ /* 0x0004e6000800017f */
[----:B---3--:R-:W-:Y:S05]  /*13c10*/  @!P0 NANOSLEEP.SYNCS 0x989680 ;  /* 0x009896800000895d */ /* 0x008fea0003900000 */
[----:B------:R-:W3:Y:S02]  /*13c20*/  @!P0 SYNCS.PHASECHK.TRANS64 P0, [R3+URZ+0x19c20], R2 ;  /* 0x019c2002030085a7 */ /* 0x000ee4000800007f */
[----:B---3--:R-:W-:Y:S05]  /*13c30*/  @!P0 BRA `(.L_x_759) ;  /* 0xfffffffc00ec8947 */ /* 0x008fea000383ffff */
[----:B------:R-:W-:Y:S05]  /*13c40*/  BRA `(.L_x_820) ;  /* 0xffffffe000107947 */ /* 0x000fea000383ffff */
.L_x_765:
[----:B---3--:R3:W4:Y:S02]  /*13c50*/  SYNCS.PHASECHK.TRANS64.TRYWAIT P0, [R9+URZ+0x19c80], R10 ;  /* 0x019c800a090075a7 */ /* 0x008724000800017f */
[----:B----4-:R-:W-:Y:S05]  /*13c60*/  @!P0 NANOSLEEP.SYNCS 0x989680 ;  /* 0x009896800000895d */ /* 0x010fea0003900000 */
[----:B------:R-:W4:Y:S02]  /*13c70*/  @!P0 SYNCS.PHASECHK.TRANS64 P0, [R9+URZ+0x19c80], R10 ;  /* 0x019c800a090085a7 */ /* 0x000f24000800007f */
[----:B----4-:R-:W-:Y:S05]  /*13c80*/  @!P0 BRA `(.L_x_765) ;  /* 0xfffffffc00f08947 */ /* 0x010fea000383ffff */
[----:B------:R-:W-:Y:S05]  /*13c90*/  BRA `(.L_x_821) ;  /* 0xffffffe000a87947 */ /* 0x000fea000383ffff */
.L_x_772:
[----:B--2---:R2:W4:Y:S02]  /*13ca0*/  SYNCS.PHASECHK.TRANS64.TRYWAIT P0, [R9+URZ+0x19c40], R10 ;  /* 0x019c400a090075a7 */ /* 0x004524000800017f */
[----:B----4-:R-:W-:Y:S05]  /*13cb0*/  @!P0 NANOSLEEP.SYNCS 0x989680 ;  /* 0x009896800000895d */ /* 0x010fea0003900000 */
[----:B------:R-:W4:Y:S02]  /*13cc0*/  @!P0 SYNCS.PHASECHK.TRANS64 P0, [R9+URZ+0x19c40], R10 ;  /* 0x019c400a090085a7 */ /* 0x000f24000800007f */
[----:B----4-:R-:W-:Y:S05]  /*13cd0*/  @!P0 BRA `(.L_x_772) ;  /* 0xfffffffc00f08947 */ /* 0x010fea000383ffff */
[----:B------:R-:W-:Y:S05]  /*13ce0*/  BRA `(.L_x_822) ;  /* 0xffffffe4009c7947 */ /* 0x000fea000383ffff */
.L_x_780:
[----:B--2---:R2:W3:Y:S02]  /*13cf0*/  SYNCS.PHASECHK.TRANS64.TRYWAIT P3, [R12+URZ+0x19c70], R5 ;  /* 0x019c70050c0075a7 */ /* 0x0044e4000806017f */
[----:B---3--:R-:W-:Y:S05]  /*13d00*/  @!P3 NANOSLEEP.SYNCS 0x989680 ;  /* 0x009896800000b95d */ /* 0x008fea0003900000 */
[----:B------:R-:W3:Y:S02]  /*13d10*/  @!P3 SYNCS.PHASECHK.TRANS64 P3, [R12+URZ+0x19c70], R5 ;  /* 0x019c70050c00b5a7 */ /* 0x000ee4000806007f */
[----:B---3--:R-:W-:Y:S05]  /*13d20*/  @!P3 BRA `(.L_x_780) ;  /* 0xfffffffc00f0b947 */ /* 0x008fea000383ffff */
[----:B------:R-:W-:Y:S05]  /*13d30*/  BRA `(.L_x_823) ;  /* 0xffffffe800a87947 */ /* 0x000fea000383ffff */
.L_x_782:
[----:B---3--:R3:W4:Y:S02]  /*13d40*/  SYNCS.PHASECHK.TRANS64.TRYWAIT P3, [R12+URZ+0x19c60], R3 ;  /* 0x019c60030c0075a7 */ /* 0x008724000806017f */
[----:B----4-:R-:W-:Y:S05]  /*13d50*/  @!P3 NANOSLEEP.SYNCS 0x989680 ;  /* 0x009896800000b95d */ /* 0x010fea0003900000 */
[----:B------:R-:W4:Y:S02]  /*13d60*/  @!P3 SYNCS.PHASECHK.TRANS64 P3, [R12+URZ+0x19c60], R3 ;  /* 0x019c60030c00b5a7 */ /* 0x000f24000806007f */
[----:B----4-:R-:W-:Y:S05]  /*13d70*/  @!P3 BRA `(.L_x_782) ;  /* 0xfffffffc00f0b947 */ /* 0x010fea000383ffff */
[----:B------:R-:W-:Y:S05]  /*13d80*/  BRA `(.L_x_824) ;  /* 0xffffffe800b07947 */ /* 0x000fea000383ffff */
.L_x_789:
[----:B--2---:R2:W3:Y:S02]  /*13d90*/  SYNCS.PHASECHK.TRANS64.TRYWAIT P0, [R2+URZ+0x19c70], R3 ;  /* 0x019c7003020075a7 */ /* 0x0044e4000800017f */
[----:B---3--:R-:W-:Y:S05]  /*13da0*/  @!P0 NANOSLEEP.SYNCS 0x989680 ;  /* 0x009896800000895d */ /* 0x008fea0003900000 */
[----:B------:R-:W3:Y:S02]  /*13db0*/  @!P0 SYNCS.PHASECHK.TRANS64 P0, [R2+URZ+0x19c70], R3 ;  /* 0x019c7003020085a7 */ /* 0x000ee4000800007f */
[----:B---3--:R-:W-:Y:S05]  /*13dc0*/  @!P0 BRA `(.L_x_789) ;  /* 0xfffffffc00f08947 */ /* 0x008fea000383ffff */
[----:B------:R-:W-:Y:S05]  /*13dd0*/  BRA `(.L_x_825) ;  /* 0xffffffec00f47947 */ /* 0x000fea000383ffff */
.L_x_791:
[----:B--2---:R2:W3:Y:S02]  /*13de0*/  SYNCS.PHASECHK.TRANS64.TRYWAIT P0, [R2+URZ+0x19c60], R5 ;  /* 0x019c6005020075a7 */ /* 0x0044e4000800017f */
[----:B---3--:R-:W-:Y:S05]  /*13df0*/  @!P0 NANOSLEEP.SYNCS 0x989680 ;  /* 0x009896800000895d */ /* 0x008fea0003900000 */
[----:B------:R-:W3:Y:S02]  /*13e00*/  @!P0 SYNCS.PHASECHK.TRANS64 P0, [R2+URZ+0x19c60], R5 ;  /* 0x019c6005020085a7 */ /* 0x000ee4000800007f */
[----:B---3--:R-:W-:Y:S05]  /*13e10*/  @!P0 BRA `(.L_x_791) ;  /* 0xfffffffc00f08947 */ /* 0x008fea000383ffff */
[----:B------:R-:W-:Y:S05]  /*13e20*/  BRA `(.L_x_826) ;  /* 0xfffffff000007947 */ /* 0x000fea000383ffff */
.L_x_797:
[----:B--2---:R2:W3:Y:S02]  /*13e30*/  SYNCS.PHASECHK.TRANS64.TRYWAIT P0, [R8+URZ+0x19c20], R0 ;  /* 0x019c2000080075a7 */ /* 0x0044e4000800017f */
[----:B---3--:R-:W-:Y:S05]  /*13e40*/  @!P0 NANOSLEEP.SYNCS 0x989680 ;  /* 0x009896800000895d */ /* 0x008fea0003900000 */
[----:B------:R-:W3:Y:S02]  /*13e50*/  @!P0 SYNCS.PHASECHK.TRANS64 P0, [R8+URZ+0x19c20], R0 ;  /* 0x019c2000080085a7 */ /* 0x000ee4000800007f */
[----:B---3--:R-:W-:Y:S05]  /*13e60*/  @!P0 BRA `(.L_x_797) ;  /* 0xfffffffc00f08947 */ /* 0x008fea000383ffff */
[----:B------:R-:W-:Y:S05]  /*13e70*/  BRA `(.L_x_827) ;  /* 0xfffffff400587947 */ /* 0x000fea000383ffff */
.L_x_798:
[----:B------:R-:W-:Y:S01]  /*13e80*/  BSSY B0, `(.L_x_828) ;  /* 0x0000008000007945 */ /* 0x000fe20003800000 */
[----:B------:R-:W-:Y:S02]  /*13e90*/  IMAD.MOV.U32 R13, RZ, RZ, R29 ;  /* 0x000000ffff0d7224 */ /* 0x000fe400078e001d */
[----:B------:R-:W-:Y:S02]  /*13ea0*/  IMAD.MOV.U32 R12, RZ, RZ, RZ ;  /* 0x000000ffff0c7224 */ /* 0x000fe400078e00ff */
[----:B------:R-:W-:Y:S02]  /*13eb0*/  IMAD.MOV.U32 R11, RZ, RZ, 0x1f ;  /* 0x0000001fff0b7424 */ /* 0x000fe400078e00ff */
[----:B------:R-:W-:-:S07]  /*13ec0*/  IMAD.MOV.U32 R15, RZ, RZ, -0x1 ;  /* 0xffffffffff0f7424 */ /* 0x000fce00078e00ff */
[----:B-12---:R-:W-:Y:S05]  /*13ed0*/  WARPSYNC.COLLECTIVE R15, `(.L_x_829) ;  /* 0x000000000f087348 */ /* 0x006fea0003c00000 */
[----:B------:R3:W4:Y:S02]  /*13ee0*/  SHFL.IDX P6, R14, R13, R12, R11 ;  /* 0x0000000c0d0e7389 */ /* 0x00072400000c000b */
[----:B-1234-:R-:W-:Y:S01]  /*13ef0*/  ENDCOLLECTIVE ;  /* 0x000000000000791b */ /* 0x01efe20003800000 */
.L_x_829:
[----:B------:R-:W-:Y:S05]  /*13f00*/  BSYNC B0 ;  /* 0x0000000000007941 */ /* 0x000fea0003800000 */
.L_x_828:
[----:B------:R-:W-:Y:S05]  /*13f10*/  BRA `(.L_x_830) ;  /* 0xfffffff400407947 */ /* 0x000fea000383ffff */
.L_x_801:
[----:B------:R-:W-:Y:S01]  /*13f20*/  BSSY B1, `(.L_x_831) ;  /* 0x0000006000017945 */ /* 0x000fe20003800000 */
[----:B------:R-:W-:-:S07]  /*13f30*/  IMAD.MOV.U32 R15, RZ, RZ, -0x1 ;  /* 0xffffffffff0f7424 */ /* 0x000fce00078e00ff */
[----:B-123--:R-:W-:Y:S05]  /*13f40*/  WARPSYNC.COLLECTIVE R15, `(.L_x_832) ;  /* 0x000000000f0c7348 */ /* 0x00efea0003c00000 */
[----:B------:R-:W-:Y:S02]  /*13f50*/  ELECT P6, UR62, PT ;  /* 0x00000000003e782f */ /* 0x000fe400038c0000 */
[----:B------:R-:W-:Y:S01]  /*13f60*/  MOV R14, UR62 ;  /* 0x0000003e000e7c02 */ /* 0x000fe20008000f00 */
[----:B-123--:R-:W-:Y:S10]  /*13f70*/  ENDCOLLECTIVE ;  /* 0x000000000000791b */ /* 0x00eff40003800000 */
.L_x_832:
[----:B------:R-:W-:Y:S05]  /*13f80*/  BSYNC B1 ;  /* 0x0000000000017941 */ /* 0x000fea0003800000 */
.L_x_831:
[----:B------:R-:W-:Y:S05]  /*13f90*/  BRA `(.L_x_833) ;  /* 0xfffffff400387947 */ /* 0x000fea000383ffff */
.L_x_803:
[----:B--2---:R2:W4:Y:S02]  /*13fa0*/  SYNCS.PHASECHK.TRANS64.TRYWAIT P1, [R6+URZ], R3 ;  /* 0x00000003060075a7 */ /* 0x004524000802017f */
[----:B----4-:R-:W-:Y:S05]  /*13fb0*/  @!P1 NANOSLEEP.SYNCS 0x989680 ;  /* 0x009896800000995d */ /* 0x010fea0003900000 */
[----:B------:R-:W4:Y:S02]  /*13fc0*/  @!P1 SYNCS.PHASECHK.TRANS64 P1, [R6+URZ], R3 ;  /* 0x00000003060095a7 */ /* 0x000f24000802007f */
[----:B----4-:R-:W-:Y:S05]  /*13fd0*/  @!P1 BRA `(.L_x_803) ;  /* 0xfffffffc00f09947 */ /* 0x010fea000383ffff */
[----:B------:R-:W-:Y:S05]  /*13fe0*/  BRA `(.L_x_834) ;  /* 0xfffffff4006c7947 */ /* 0x000fea000383ffff */
.L_x_804:
[----:B----4-:R4:W1:Y:S02]  /*13ff0*/  SYNCS.PHASECHK.TRANS64.TRYWAIT P1, [R7+URZ], R0 ;  /* 0x00000000070075a7 */ /* 0x010864000802017f */
[----:B-1----:R-:W-:Y:S05]  /*14000*/  @!P1 NANOSLEEP.SYNCS 0x989680 ;  /* 0x009896800000995d */ /* 0x002fea0003900000 */
[----:B------:R-:W1:Y:S02]  /*14010*/  @!P1 SYNCS.PHASECHK.TRANS64 P1, [R7+URZ], R0 ;  /* 0x00000000070095a7 */ /* 0x000e64000802007f */
[----:B-1----:R-:W-:Y:S05]  /*14020*/  @!P1 BRA `(.L_x_804) ;  /* 0xfffffffc00f09947 */ /* 0x002fea000383ffff */
[----:B------:R-:W-:Y:S05]  /*14030*/  BRA `(.L_x_835) ;  /* 0xfffffff400607947 */ /* 0x000fea000383ffff */
.L_x_806:
[----:B------:R1:W1:Y:S02]  /*14040*/  SYNCS.PHASECHK.TRANS64.TRYWAIT P1, [R2+URZ+0x19c60], R3 ;  /* 0x019c6003020075a7 */ /* 0x000264000802017f */
[----:B-1----:R-:W-:Y:S05]  /*14050*/  @!P1 NANOSLEEP.SYNCS 0x989680 ;  /* 0x009896800000995d */ /* 0x002fea0003900000 */
[----:B------:R-:W1:Y:S02]  /*14060*/  @!P1 SYNCS.PHASECHK.TRANS64 P1, [R2+URZ+0x19c60], R3 ;  /* 0x019c6003020095a7 */ /* 0x000e64000802007f */
[----:B-1----:R-:W-:Y:S05]  /*14070*/  @!P1 BRA `(.L_x_806) ;  /* 0xfffffffc00f09947 */ /* 0x002fea000383ffff */
[----:B------:R-:W-:Y:S05]  /*14080*/  BRA `(.L_x_836) ;  /* 0xfffffff400607947 */ /* 0x000fea000383ffff */
.L_x_808:
[----:B------:R1:W1:Y:S02]  /*14090*/  SYNCS.PHASECHK.TRANS64.TRYWAIT P1, [R5+URZ+0x19c60], R0 ;  /* 0x019c6000050075a7 */ /* 0x000264000802017f */
[----:B-1----:R-:W-:Y:S05]  /*140a0*/  @!P1 NANOSLEEP.SYNCS 0x989680 ;  /* 0x009896800000995d */ /* 0x002fea0003900000 */
[----:B------:R-:W1:Y:S02]  /*140b0*/  @!P1 SYNCS.PHASECHK.TRANS64 P1, [R5+URZ+0x19c60], R0 ;  /* 0x019c6000050095a7 */ /* 0x000e64000802007f */
[----:B-1----:R-:W-:Y:S05]  /*140c0*/  @!P1 BRA `(.L_x_808) ;  /* 0xfffffffc00f09947 */ /* 0x002fea000383ffff */
[----:B------:R-:W-:Y:S05]  /*140d0*/  BRA `(.L_x_837) ;  /* 0xfffffff400607947 */ /* 0x000fea000383ffff */
.L_x_810:
[----:B------:R1:W1:Y:S02]  /*140e0*/  SYNCS.PHASECHK.TRANS64.TRYWAIT P0, [R2+URZ+0x19c80], R3 ;  /* 0x019c8003020075a7 */ /* 0x000264000800017f */
[----:B-1----:R-:W-:Y:S05]  /*140f0*/  @!P0 NANOSLEEP.SYNCS 0x989680 ;  /* 0x009896800000895d */ /* 0x002fea0003900000 */
[----:B------:R-:W1:Y:S02]  /*14100*/  @!P0 SYNCS.PHASECHK.TRANS64 P0, [R2+URZ+0x19c80], R3 ;  /* 0x019c8003020085a7 */ /* 0x000e64000800007f */
[----:B-1----:R-:W-:Y:S05]  /*14110*/  @!P0 BRA `(.L_x_810) ;  /* 0xfffffffc00f08947 */ /* 0x002fea000383ffff */
[----:B------:R-:W-:Y:S05]  /*14120*/  BRA `(.L_x_811) ;  /* 0xfffffff4005c7947 */ /* 0x000fea000383ffff */
.L_x_838:
        /* <DEDUP_REMOVED lines=13> */
.L_x_2223:


//--------------------- .text._ZN7cutlass13device_kernelIN5flash11enable_sm90INS1_16FlashAttnFwdSm90INS1_25CollectiveMainloopFwdSm90ILi2EN4cute5tupleIJNS5_1CILi1EEES8_S8_EEENS6_IJNS7_ILi192EEENS7_ILi128EEENS7_ILi96EEEEEELi96ENS_12float_e4m3_tEfNS_4arch4Sm90ELb0ELb1ELb1ELb1ELb0ELb0ELb0ELb1ELb1ELb0ELb0ELb0EEENS1_21CollectiveEpilogueFwdINS6_IJSA_SC_SB_EEES9_NS_10bfloat16_tESG_Li384ELb1ELb0ELb0ELb1EEENS1_36VarlenDynamicPersistentTileSchedulerILi192ELi128ELi384ELi128ELb0ELb0ELb1ELb1ELb0ELb1EEEEEEEEEvNT_6ParamsE --------------------------
	.section	.text._ZN7cutlass13device_kernelIN5flash11enable_sm90INS1_16FlashAttnFwdSm90INS1_25CollectiveMainloopFwdSm90ILi2EN4cute5tupleIJNS5_1CILi1EEES8_S8_EEENS6_IJNS7_ILi192EEENS7_ILi128EEENS7_ILi96EEEEEELi96ENS_12float_e4m3_tEfNS_4arch4Sm90ELb0ELb1ELb1ELb1ELb0ELb0ELb0ELb1ELb1ELb0ELb0ELb0EEENS1_21CollectiveEpilogueFwdINS6_IJSA_SC_SB_EEES9_NS_10bfloat16_tESG_Li384ELb1ELb0ELb0ELb1EEENS1_36VarlenDynamicPersistentTileSchedulerILi192ELi128ELi384ELi128ELb0ELb0ELb1ELb1ELb0ELb1EEEEEEEEEvNT_6ParamsE,"ax",@progbits
	.align	128
.text._ZN7cutlass13device_kernelIN5flash11enable_sm90INS1_16FlashAttnFwdSm90INS1_25CollectiveMainloopFwdSm90ILi2EN4cute5tupleIJNS5_1CILi1EEES8_S8_EEENS6_IJNS7_ILi192EEENS7_ILi128EEENS7_ILi96EEEEEELi96ENS_12float_e4m3_tEfNS_4arch4Sm90ELb0ELb1ELb1ELb1ELb0ELb0ELb0ELb1ELb1ELb0ELb0ELb0EEENS1_21CollectiveEpilogueFwdINS6_IJSA_SC_SB_EEES9_NS_10bfloat16_tESG_Li384ELb1ELb0ELb0ELb1EEENS1_36VarlenDynamicPersistentTileSchedulerILi192ELi128ELi384ELi128ELb0ELb0ELb1ELb1ELb0ELb1EEEEEEEEEvNT_6ParamsE:
        .type           _ZN7cutlass13device_kernelIN5flash11enable_sm90INS1_16FlashAttnFwdSm90INS1_25CollectiveMainloopFwdSm90ILi2EN4cute5tupleIJNS5_1CILi1EEES8_S8_EEENS6_IJNS7_ILi192EEENS7_ILi128EEENS7_ILi96EEEEEELi96ENS_12float_e4m3_tEfNS_4arch4Sm90ELb0ELb1ELb1ELb1ELb0ELb0ELb0ELb1ELb1ELb0ELb0ELb0EEENS1_21CollectiveEpilogueFwdINS6_IJSA_SC_SB_EEES9_NS_10bfloat16_tESG_Li384ELb1ELb0ELb0ELb1EEENS1_36VarlenDynamicPersistentTileSchedulerILi192ELi128ELi384ELi128ELb0ELb0ELb1ELb1ELb0ELb1EEEEEEEEEvNT_6ParamsE,@function
        .size           _ZN7cutlass13device_kernelIN5flash11enable_sm90INS1_16FlashAttnFwdSm90INS1_25CollectiveMainloopFwdSm90ILi2EN4cute5tupleIJNS5_1CILi1EEES8_S8_EEENS6_IJNS7_ILi192EEENS7_ILi128EEENS7_ILi96EEEEEELi96ENS_12float_e4m3_tEfNS_4arch4Sm90ELb0ELb1ELb1ELb1ELb0ELb0ELb0ELb1ELb1ELb0ELb0ELb0EEENS1_21CollectiveEpilogueFwdINS6_IJSA_SC_SB_EEES9_NS_10bfloat16_tESG_Li384ELb1ELb0ELb0ELb1EEENS1_36VarlenDynamicPersistentTileSchedulerILi192ELi128ELi384ELi128ELb0ELb0ELb1ELb1ELb0ELb1EEEEEEEEEvNT_6ParamsE,(.L_x_2224 - _ZN7cutlass13device_kernelIN5flash11enable_sm90INS1_16FlashAttnFwdSm90INS1_25CollectiveMainloopFwdSm90ILi2EN4cute5tupleIJNS5_1CILi1EEES8_S8_EEENS6_IJNS7_ILi192EEENS7_ILi128EEENS7_ILi96EEEEEELi96ENS_12float_e4m3_tEfNS_4arch4Sm90ELb0ELb1ELb1ELb1ELb0ELb0ELb0ELb1ELb1ELb0ELb0ELb0EEENS1_21CollectiveEpilogueFwdINS6_IJSA_SC_SB_EEES9_NS_10bfloat16_tESG_Li384ELb1ELb0ELb0ELb1EEENS1_36VarlenDynamicPersistentTileSchedulerILi192ELi128ELi384ELi128ELb0ELb0ELb1ELb1ELb0ELb1EEEEEEEEEvNT_6ParamsE)
        .other          _ZN7cutlass13device_kernelIN5flash11enable_sm90INS1_16FlashAttnFwdSm90INS1_25CollectiveMainloopFwdSm90ILi2EN4cute5tupleIJNS5_1CILi1EEES8_S8_EEENS6_IJNS7_ILi192EEENS7_ILi128EEENS7_ILi96EEEEEELi96ENS_12float_e4m3_tEfNS_4arch4Sm90ELb0ELb1ELb1ELb1ELb0ELb0ELb0ELb1ELb1ELb0ELb0ELb0EEENS1_21CollectiveEpilogueFwdINS6_IJSA_SC_SB_EEES9_NS_10bfloat16_tESG_Li384ELb1ELb0ELb0ELb1EEENS1_36VarlenDynamicPersistentTileSchedulerILi192ELi128ELi384ELi128ELb0ELb0ELb1ELb1ELb0ELb1EEEEEEEEEvNT_6ParamsE,@"STO_CUDA_ENTRY STV_DEFAULT"
_ZN7cutlass13device_kernelIN5flash11enable_sm90INS1_16FlashAttnFwdSm90INS1_25CollectiveMainloopFwdSm90ILi2EN4cute5tupleIJNS5_1CILi1EEES8_S8_EEENS6_IJNS7_ILi192EEENS7_ILi128EEENS7_ILi96EEEEEELi96ENS_12float_e4m3_tEfNS_4arch4Sm90ELb0ELb1ELb1ELb1ELb0ELb0ELb0ELb1ELb1ELb0ELb0ELb0EEENS1_21CollectiveEpilogueFwdINS6_IJSA_SC_SB_EEES9_NS_10bfloat16_tESG_Li384ELb1ELb0ELb0ELb1EEENS1_36VarlenDynamicPersistentTileSchedulerILi192ELi128ELi384ELi128ELb0ELb0ELb1ELb1ELb0ELb1EEEEEEEEEvNT_6ParamsE:
        /* <DEDUP_REMOVED lines=21> */
.L_x_840:
[----:B------:R-:W-:Y:S05]  /*0150*/  BSYNC B0 ;  /* 0x0000000000007941 */ /* 0x000fea0003800000 */
.L_x_839:
        /* <DEDUP_REMOVED lines=41> */
.L_x_841:
        /* <DEDUP_REMOVED lines=22> */
.L_x_842:
        /* <DEDUP_REMOVED lines=18> */
.L_x_843:
        /* <DEDUP_REMOVED lines=22> */
.L_x_844:
        /* <DEDUP_REMOVED lines=22> */
.L_x_845:
[----:B------:R-:W-:Y:S01]  /*0930*/  PLOP3.LUT P0, PT, PT, PT, UP0, 0x80, 0x0 ;  /* 0x000000000000781c */ /* 0x000fe20003f0f008 */
[----:B------:R-:W-:Y:S01]  /*0940*/  UMOV UR42, 0x1 ;  /* 0x00000001002a7882 */ /* 0x000fe20000000000 */
[----:B------:R-:W-:Y:S01]  /*0950*/  NOP ;  /* 0x0000000000007918 */ /* 0x000fe20000000000 */
[----:B------:R-:W-:Y:S01]  /*0960*/  USEL UR42, UR42, 0x2, !UP0 ;  /* 0x000000022a2a7887 */ /* 0x000fe2000c000000 */
[----:B------:R-:W-:Y:S01]  /*0970*/  ULDC.64 UR46, c[0x0][0x208] ;  /* 0x00008200002e7ab9 */ /* 0x000fe20000000a00 */
[----:B012-4-:R-:W-:Y:S08]  /*0980*/  BAR.SYNC.DEFER_BLOCKING 0x0 ;  /* 0x0000000000007b1d */ /* 0x017ff00000010000 */
[----:B------:R-:W-:Y:S05]  /*0990*/  @!P0 BRA `(.L_x_846) ;  /* 0x0000010000308947 */ /* 0x000fea0003800000 */
.L_x_847:
        /* <DEDUP_REMOVED lines=16> */
[----:B------:R-:W-:Y:S01]  /*0aa0*/  ULOP3.LUT UR48, UR42, 0x1, URZ, 0xfc, !UPT ;  /* 0x000000012a307892 */ /* 0x000fe2000f8efc3f */
[----:B------:R-:W-:Y:S01]  /*0ab0*/  R2UR UR49, R91 ;  /* 0x000000005b3172ca */ /* 0x000fe200000e0000 */
[----:B------:R-:W-:Y:S01]  /*0ac0*/  UMOV UR36, URZ ;  /* 0x0000003f00247c82 */ /* 0x000fe20008000000 */
[----:B------:R-:W-:Y:S01]  /*0ad0*/  UMOV UR37, URZ ;  /* 0x0000003f00257c82 */ /* 0x000fe20008000000 */
[----:B------:R-:W-:Y:S01]  /*0ae0*/  UMOV UR38, URZ ;  /* 0x0000003f00267c82 */ /* 0x000fe20008000000 */
[----:B0-----:R-:W-:-:S05]  /*0af0*/  VIADD R11, R0, 0xffffff80 ;  /* 0xffffff80000b7836 */ /* 0x001fca0000000000 */
[----:B------:R-:W-:-:S04]  /*0b00*/  SHF.R.S32.HI R0, RZ, 0x1f, R11 ;  /* 0x0000001fff007819 */ /* 0x000fc8000001140b */
[CC--:B------:R-:W-:Y:S02]  /*0b10*/  LEA.HI R2, R0.reuse, R11.reuse, RZ, 0x4 ;  /* 0x0000000b00027211 */ /* 0x0c0fe400078f20ff */
[CC--:B------:R-:W-:Y:S02]  /*0b20*/  LEA.HI R3, R0.reuse, R11.reuse, RZ, 0x5 ;  /* 0x0000000b00037211 */ /* 0x0c0fe400078f28ff */
[----:B------:R-:W-:Y:S02]  /*0b30*/  LEA.HI R157, R0, R11, RZ, 0x7 ;  /* 0x0000000b009d7211 */ /* 0x000fe400078f38ff */
[----:B------:R-:W-:Y:S01]  /*0b40*/  SHF.R.S32.HI R5, RZ, 0x4, R2 ;  /* 0x00000004ff057819 */ /* 0x000fe20000011402 */
[----:B------:R-:W-:Y:S01]  /*0b50*/  IMAD.SHL.U32 R4, R3, 0x10, RZ ;  /* 0x0000001003047824 */ /* 0x000fe200078e00ff */
[----:B------:R-:W-:Y:S02]  /*0b60*/  LOP3.LUT R155, R157, 0xffffff80, RZ, 0xc0, !PT ;  /* 0xffffff809d9b7812 */ /* 0x000fe400078ec0ff */
[----:B------:R-:W-:-:S02]  /*0b70*/  LOP3.LUT R3, R2, 0x7fffff0, RZ, 0xc0, !PT ;  /* 0x07fffff002037812 */ /* 0x000fc400078ec0ff */
[----:B------:R-:W-:Y:S01]  /*0b80*/  LEA.HI R2, R2, R5, RZ, 0x1 ;  /* 0x0000000502027211 */ /* 0x000fe200078f08ff */
[C---:B------:R-:W-:Y:S01]  /*0b90*/  IMAD.IADD R155, R11.reuse, 0x1, -R155 ;  /* 0x000000010b9b7824 */ /* 0x040fe200078e0a9b */
[----:B------:R-:W-:Y:S01]  /*0ba0*/  LOP3.LUT R4, R4, 0xfffffe00, RZ, 0xc0, !PT ;  /* 0xfffffe0004047812 */ /* 0x000fe200078ec0ff */
[----:B------:R-:W-:Y:S01]  /*0bb0*/  IMAD.IADD R3, R11, 0x1, -R3 ;  /* 0x000000010b037824 */ /* 0x000fe200078e0a03 */
[----:B------:R-:W-:Y:S02]  /*0bc0*/  LOP3.LUT R2, R2, 0x1ffffffe, RZ, 0xc0, !PT ;  /* 0x1ffffffe02027812 */ /* 0x000fe400078ec0ff */
[----:B------:R-:W-:Y:S01]  /*0bd0*/  SHF.R.S32.HI R8, RZ, 0x1f, R155 ;  /* 0x0000001fff087819 */ /* 0x000fe2000001149b */
[----:B------:R-:W-:Y:S01]  /*0be0*/  IMAD R3, R3, 0x20, R4 ;  /* 0x0000002003037824 */ /* 0x000fe200078e0204 */
[----:B------:R-:W-:Y:S01]  /*0bf0*/  SHF.R.S32.HI R157, RZ, 0x7, R157 ;  /* 0x00000007ff9d7819 */ /* 0x000fe2000001149d */
[----:B------:R-:W-:Y:S01]  /*0c00*/  IMAD.IADD R2, R5, 0x1, -R2 ;  /* 0x0000000105027824 */ /* 0x000fe200078e0a02 */
[----:B------:R-:W-:-:S02]  /*0c10*/  LEA.HI R7, R8, R155, RZ, 0x2 ;  /* 0x0000009b08077211 */ /* 0x000fc400078f10ff */
[----:B------:R-:W-:Y:S01]  /*0c20*/  LEA.HI R8, R8, R155, RZ, 0x5 ;  /* 0x0000009b08087211 */ /* 0x000fe200078f28ff */
[----:B------:R-:W-:Y:S01]  /*0c30*/  IMAD R3, R2, 0x8, R3 ;  /* 0x0000000802037824 */ /* 0x000fe200078e0203 */
[--C-:B------:R-:W-:Y:S02]  /*0c40*/  SHF.R.S32.HI R9, RZ, 0x2, R7.reuse ;  /* 0x00000002ff097819 */ /* 0x100fe40000011407 */
[----:B------:R-:W-:Y:S02]  /*0c50*/  SHF.R.S32.HI R6, RZ, 0x1f, R7 ;  /* 0x0000001fff067819 */ /* 0x000fe40000011407 */
[----:B------:R0:W-:Y:S01]  /*0c60*/  STL [R1], R3 ;  /* 0x0000000301007387 */ /* 0x0001e20000100800 */
[----:B------:R-:W-:Y:S02]  /*0c70*/  LEA.HI R0, R0, R11, RZ, 0x2 ;  /* 0x0000000b00007211 */ /* 0x000fe400078f10ff */
[----:B------:R-:W-:Y:S01]  /*0c80*/  LEA.HI R10, R6, R9, RZ, 0x3 ;  /* 0x00000009060a7211 */ /* 0x000fe200078f18ff */
[----:B------:R-:W-:Y:S01]  /*0c90*/  IMAD.HI R6, R157, 0x55555556, RZ ;  /* 0x555555569d067827 */ /* 0x000fe200078e02ff */
[----:B------:R-:W-:-:S02]  /*0ca0*/  SHF.R.S32.HI R8, RZ, 0x5, R8 ;  /* 0x00000005ff087819 */ /* 0x000fc40000011408 */
[----:B------:R-:W-:Y:S02]  /*0cb0*/  LOP3.LUT R10, R10, 0xfffffff8, RZ, 0xc0, !PT ;  /* 0xfffffff80a0a7812 */ /* 0x000fe400078ec0ff */
[----:B------:R-:W-:Y:S02]  /*0cc0*/  LEA.HI R6, R6, R6, RZ, 0x1 ;  /* 0x0000000606067211 */ /* 0x000fe400078f08ff */
[----:B------:R-:W-:Y:S01]  /*0cd0*/  LOP3.LUT R2, R0, 0x1ffffffc, RZ, 0xc0, !PT ;  /* 0x1ffffffc00027812 */ /* 0x000fe200078ec0ff */
[----:B------:R-:W-:Y:S01]  /*0ce0*/  IMAD.IADD R9, R9, 0x1, -R10 ;  /* 0x0000000109097824 */ /* 0x000fe200078e0a0a */
[----:B------:R-:W-:Y:S01]  /*0cf0*/  LOP3.LUT R16, R7, 0x7ffffffc, RZ, 0xc0, !PT ;  /* 0x7ffffffc07107812 */ /* 0x000fe200078ec0ff */
[----:B------:R-:W-:Y:S01]  /*0d00*/  IMAD R6, R6, -0x3, R157 ;  /* 0xfffffffd06067824 */ /* 0x000fe200078e029d */
[----:B------:R-:W-:Y:S01]  /*0d10*/  SHF.R.S32.HI R152, RZ, 0x2, R0 ;  /* 0x00000002ff987819 */ /* 0x000fe20000011400 */
[----:B------:R-:W-:Y:S02]  /*0d20*/  IMAD R9, R8, 0x10, R9 ;  /* 0x0000001008097824 */ /* 0x000fe400078e0209 */
[----:B------:R-:W-:-:S02]  /*0d30*/  IMAD.IADD R2, R11, 0x1, -R2 ;  /* 0x000000010b027824 */ /* 0x000fc400078e0a02 */
[----:B------:R-:W-:Y:S02]  /*0d40*/  IMAD R156, R6, 0x40, R9 ;  /* 0x00000040069c7824 */ /* 0x000fe400078e0209 */
[----:B------:R-:W-:Y:S02]  /*0d50*/  IMAD.SHL.U32 R22, R2, 0x8, RZ ;  /* 0x0000000802167824 */ /* 0x000fe400078e00ff */
[----:B0-----:R-:W-:-:S07]  /*0d60*/  IMAD.IADD R16, R155, 0x1, -R16 ;  /* 0x000000019b107824 */ /* 0x001fce00078e0a10 */
.L_x_943:
[----:B------:R-:W-:Y:S01]  /*0d70*/  ULDC.64 UR4, c[0x0][0xa28] ;  /* 0x00028a0000047ab9 */ /* 0x000fe20000000a00 */
[----:B0-----:R-:W0:Y:S01]  /*0d80*/  LDC R19, c[0x0][0x288] ;  /* 0x0000a200ff137b82 */ /* 0x001e220000000800 */
[----:B------:R-:W-:Y:S01]  /*0d90*/  UISETP.NE.U32.AND UP0, UPT, UR4, URZ, UPT ;  /* 0x0000003f0400728c */ /* 0x000fe2000bf05070 */
[----:B--2--5:R-:W-:-:S03]  /*0da0*/  IMAD.MOV.U32 R6, RZ, RZ, RZ ;  /* 0x000000ffff067224 */ /* 0x024fc600078e00ff */
[----:B------:R-:W-:-:S03]  /*0db0*/  UISETP.NE.AND.EX UP0, UPT, UR5, URZ, UPT, UP0 ;  /* 0x0000003f0500728c */ /* 0x000fc6000bf05300 */
[----:B------:R-:W-:Y:S01]  /*0dc0*/  ULDC.64 UR4, c[0x0][0xa18] ;  /* 0x0002860000047ab9 */ /* 0x000fe20000000a00 */
[----:B-1----:R-:W1:Y:S01]  /*0dd0*/  LDC.64 R8, c[0x0][0x3f8] ;  /* 0x0000fe00ff087b82 */ /* 0x002e620000000a00 */
[----:B------:R-:W-:Y:S01]  /*0de0*/  UISETP.NE.U32.AND UP1, UPT, UR4, URZ, UPT ;  /* 0x0000003f0400728c */ /* 0x000fe2000bf25070 */
[----:B------:R-:W-:-:S03]  /*0df0*/  PLOP3.LUT P0, PT, PT, PT, UP0, 0x80, 0x0 ;  /* 0x000000000000781c */ /* 0x000fc60003f0f008 */
[----:B------:R-:W-:-:S03]  /*0e00*/  UISETP.NE.AND.EX UP1, UPT, UR5, URZ, UPT, UP1 ;  /* 0x0000003f0500728c */ /* 0x000fc6000bf25310 */
[----:B------:R-:W-:Y:S01]  /*0e10*/  @UP0 ULDC.64 UR4, c[0x0][0xa28] ;  /* 0x00028a0000040ab9 */ /* 0x000fe20000000a00 */
[----:B------:R-:W2:Y:S01]  /*0e20*/  LDC R0, c[0x0][0x404] ;  /* 0x00010100ff007b82 */ /* 0x000ea20000000800 */
[----:B------:R-:W-:Y:S01]  /*0e30*/  @UP0 UIMAD.WIDE UR4, UR49, 0x4, UR4 ;  /* 0x00000004310408a5 */ /* 0x000fe2000f8e0204 */
[----:B------:R-:W-:-:S05]  /*0e40*/  PLOP3.LUT P2, PT, PT, PT, UP1, 0x80, 0x0 ;  /* 0x000000000000781c */ /* 0x000fca0003f4f018 */
[----:B------:R-:W-:Y:S01]  /*0e50*/  @UP1 ULDC.64 UR6, c[0x0][0xa18] ;  /* 0x0002860000061ab9 */ /* 0x000fe20000000a00 */
[----:B------:R-:W-:Y:S01]  /*0e60*/  IMAD.U32 R2, RZ, RZ, UR4 ;  /* 0x00000004ff027e24 */ /* 0x000fe2000f8e00ff */
[----:B---3--:R-:W3:Y:S01]  /*0e70*/  LDC R17, c[0x0][0x2e0] ;  /* 0x0000b800ff117b82 */ /* 0x008ee20000000800 */
[----:B------:R-:W-:Y:S01]  /*0e80*/  IMAD.U32 R3, RZ, RZ, UR5 ;  /* 0x00000005ff037e24 */ /* 0x000fe2000f8e00ff */
[----:B------:R-:W-:-:S04]  /*0e90*/  @UP1 UIMAD.WIDE UR4, UR49, 0x4, UR6 ;  /* 0x00000004310418a5 */ /* 0x000fc8000f8e0206 */
[----:B----4-:R4:W5:Y:S02]  /*0ea0*/  @P0 LDG.E R6, desc[UR46][R2.64] ;  /* 0x0000002e02060981 */ /* 0x010964000c1e1900 */
[----:B------:R-:W-:Y:S02]  /*0eb0*/  IMAD.U32 R4, RZ, RZ, UR4 ;  /* 0x00000004ff047e24 */ /* 0x000fe4000f8e00ff */
[----:B------:R-:W-:Y:S01]  /*0ec0*/  IMAD.U32 R5, RZ, RZ, UR5 ;  /* 0x00000005ff057e24 */ /* 0x000fe2000f8e00ff */
[----:B------:R-:W-:-:S04]  /*0ed0*/  ULDC.64 UR4, c[0x0][0xa20] ;  /* 0x0002880000047ab9 */ /* 0x000fc80000000a00 */
[----:B0-----:R4:W5:Y:S01]  /*0ee0*/  @P2 LDG.E R19, desc[UR46][R4.64] ;  /* 0x0000002e04132981 */ /* 0x001962000c1e1900 */
[----:B-1----:R-:W-:Y:S02]  /*0ef0*/  ISETP.NE.U32.AND P0, PT, R8, RZ, PT ;  /* 0x000000ff0800720c */ /* 0x002fe40003f05070 */
[----:B------:R-:W-:Y:S02]  /*0f00*/  ISETP.NE.U32.AND P1, PT, RZ, UR4, PT ;  /* 0x00000004ff007c0c */ /* 0x000fe4000bf25070 */
[----:B------:R-:W-:Y:S02]  /*0f10*/  ISETP.NE.AND.EX P0, PT, R9, RZ, PT, P0 ;  /* 0x000000ff0900720c */ /* 0x000fe40003f05300 */
[----:B------:R-:W-:Y:S02]  /*0f20*/  ISETP.NE.AND.EX P1, PT, RZ, UR5, PT, P1 ;  /* 0x00000005ff007c0c */ /* 0x000fe4000bf25310 */
[----:B--2---:R-:W-:Y:S01]  /*0f30*/  SEL R0, R0, 0x1, P0 ;  /* 0x0000000100007807 */ /* 0x004fe20000000000 */
[----:B----4-:R-:W-:Y:S10]  /*0f40*/  @P2 BRA `(.L_x_848) ;  /* 0x00000000002c2947 */ /* 0x010ff40003800000 */
        /* <DEDUP_REMOVED lines=8> */
[----:B-----5:R-:W2:Y:S04]  /*0fd0*/  LDG.E R19, desc[UR46][R2.64] ;  /* 0x0000002e02137981 */ /* 0x020ea8000c1e1900 */
[----:B------:R-:W2:Y:S02]  /*0fe0*/  LDG.E R4, desc[UR46][R2.64+0x4] ;  /* 0x0000042e02047981 */ /* 0x000ea4000c1e1900 */
[----:B--2---:R-:W-:-:S07]  /*0ff0*/  IMAD.IADD R19, R4, 0x1, -R19 ;  /* 0x0000000104137824 */ /* 0x004fce00078e0a13 */
.L_x_848:
[----:B------:R-:W-:Y:S01]  /*1000*/  UMOV UR39, UR41 ;  /* 0x0000002900277c82 */ /* 0x000fe20008000000 */
[----:B------:R-:W-:Y:S01]  /*1010*/  UMOV UR40, UR49 ;  /* 0x0000003100287c82 */ /* 0x000fe20008000000 */
[----:B---3--:R-:W-:Y:S02]  /*1020*/  IMAD R17, R0, R17, RZ ;  /* 0x0000001100117224 */ /* 0x008fe400078e02ff */
[----:B------:R-:W-:Y:S01]  /*1030*/  IMAD.MOV.U32 R154, RZ, RZ, R89 ;  /* 0x000000ffff9a7224 */ /* 0x000fe200078e0059 */
[----:B------:R-:W-:Y:S06]  /*1040*/  @!P1 BRA `(.L_x_849) ;  /* 0x0000000000189947 */ /* 0x000fec0003800000 */
[----:B------:R-:W-:Y:S02]  /*1050*/  ULDC.64 UR4, c[0x0][0xa20] ;  /* 0x0002880000047ab9 */ /* 0x000fe40000000a00 */
[----:B------:R-:W-:-:S06]  /*1060*/  UIMAD.WIDE UR4, UR49, 0x4, UR4 ;  /* 0x00000004310478a5 */ /* 0x000fcc000f8e0204 */
[----:B------:R-:W-:Y:S02]  /*1070*/  IMAD.U32 R2, RZ, RZ, UR4 ;  /* 0x00000004ff027e24 */ /* 0x000fe4000f8e00ff */
[----:B------:R-:W-:-:S05]  /*1080*/  IMAD.U32 R3, RZ, RZ, UR5 ;  /* 0x00000005ff037e24 */ /* 0x000fca000f8e00ff */
[----:B------:R0:W5:Y:S01]  /*1090*/  LDG.E R17, desc[UR46][R2.64] ;  /* 0x0000002e02117981 */ /* 0x000162000c1e1900 */
[----:B------:R-:W-:Y:S05]  /*10a0*/  BRA `(.L_x_850) ;  /* 0x00000000002c7947 */ /* 0x000fea0003800000 */
.L_x_849:
        /* <DEDUP_REMOVED lines=9> */
[----:B------:R-:W2:Y:S02]  /*1140*/  LDG.E R0, desc[UR46][R2.64+0x4] ;  /* 0x0000042e02007981 */ /* 0x000ea4000c1e1900 */
[----:B--2---:R-:W-:-:S07]  /*1150*/  IMAD.IADD R17, R0, 0x1, -R17 ;  /* 0x0000000100117824 */ /* 0x004fce00078e0a11 */
.L_x_850:
[----:B------:R-:W1:Y:S01]  /*1160*/  LDC.64 R8, c[0x0][0x9e0] ;  /* 0x00027800ff087b82 */ /* 0x000e620000000a00 */
[----:B------:R-:W-:Y:S01]  /*1170*/  ULDC UR4, c[0x0][0x428] ;  /* 0x00010a0000047ab9 */ /* 0x000fe20000000800 */
[----:B-----5:R-:W-:Y:S01]  /*1180*/  IMAD.IADD R17, R17, 0x1, -R6 ;  /* 0x0000000111117824 */ /* 0x020fe200078e0a06 */
[----:B------:R-:W-:-:S04]  /*1190*/  UISETP.NE.AND UP0, UPT, UR4, 0x1, UPT ;  /* 0x000000010400788c */ /* 0x000fc8000bf05270 */
[----:B------:R-:W-:-:S05]  /*11a0*/  IADD3 R0, R17, 0xc0, -R19 ;  /* 0x000000c011007810 */ /* 0x000fca0007ffe813 */
[----:B------:R-:W-:Y:S02]  /*11b0*/  IMAD R23, R89, 0xc0, R0 ;  /* 0x000000c059177824 */ /* 0x000fe400078e0200 */
[----:B------:R-:W-:Y:S01]  /*11c0*/  @UP0 ULDC UR4, c[0x0][0x42c] ;  /* 0x00010b0000040ab9 */ /* 0x000fe20000000800 */
[----:B------:R-:W-:Y:S01]  /*11d0*/  @UP0 ULDC UR6, c[0x0][0x430] ;  /* 0x00010c0000060ab9 */ /* 0x000fe20000000800 */
[----:B------:R-:W-:-:S04]  /*11e0*/  UIMAD.WIDE.U32 UR4, UR41, UR4, URZ ;  /* 0x00000004290472a5 */ /* 0x000fc8000f8e003f */
[----:B------:R-:W-:Y:S01]  /*11f0*/  @UP0 USHF.R.U32.HI UR41, URZ, UR6, UR5 ;  /* 0x000000063f290299 */ /* 0x000fe20008011605 */
[----:B-1----:R-:W-:Y:S01]  /*1200*/  ISETP.GE.AND P1, PT, R9, 0x1, PT ;  /* 0x000000010900780c */ /* 0x002fe20003f26270 */
[----:B------:R-:W-:-:S12]  /*1210*/  IMAD.IADD R0, R23, 0x1, R8 ;  /* 0x0000000117007824 */ /* 0x000fd800078e0208 */
[----:B------:R-:W-:Y:S05]  /*1220*/  @!P1 BRA `(.L_x_851) ;  /* 0x0000000000409947 */ /* 0x000fea0003800000 */
[C---:B------:R-:W-:Y:S01]  /*1230*/  ISETP.GT.AND P0, PT, R23.reuse, RZ, PT ;  /* 0x000000ff1700720c */ /* 0x040fe20003f04270 */
[----:B0-----:R-:W-:-:S12]  /*1240*/  VIADD R2, R23, 0xffffffff ;  /* 0xffffffff17027836 */ /* 0x001fd80000000000 */
[----:B------:R-:W-:Y:S05]  /*1250*/  @P0 BRA `(.L_x_852) ;  /* 0x00000000001c0947 */ /* 0x000fea0003800000 */
[----:B------:R-:W-:Y:S01]  /*1260*/  ISETP.NE.AND P0, PT, R9, 0x1, PT ;  /* 0x000000010900780c */ /* 0x000fe20003f05270 */
[----:B------:R-:W-:-:S12]  /*1270*/  IMAD.MOV R3, RZ, RZ, -R23 ;  /* 0x000000ffff037224 */ /* 0x000fd800078e0a17 */
[----:B------:R-:W0:Y:S02]  /*1280*/  @P0 LDC.64 R4, c[0x0][0x9e8] ;  /* 0x00027a00ff040b82 */ /* 0x000e240000000a00 */
[----:B0-----:R-:W-:-:S05]  /*1290*/  @P0 IMAD.HI.U32 R2, R3, R4, RZ ;  /* 0x0000000403020227 */ /* 0x001fca00078e00ff */
[----:B------:R-:W-:-:S04]  /*12a0*/  @P0 SHF.R.U32.HI R3, RZ, R5, R2 ;  /* 0x00000005ff030219 */ /* 0x000fc80000011602 */
[----:B------:R-:W-:Y:S01]  /*12b0*/  LOP3.LUT R2, RZ, R3, RZ, 0x33, !PT ;  /* 0x00000003ff027212 */ /* 0x000fe200078e33ff */
[----:B------:R-:W-:Y:S06]  /*12c0*/  BRA `(.L_x_853) ;  /* 0x0000000000107947 */ /* 0x000fec0003800000 */
.L_x_852:
[----:B------:R-:W-:-:S13]  /*12d0*/  ISETP.NE.AND P0, PT, R9, 0x1, PT ;  /* 0x000000010900780c */ /* 0x000fda0003f05270 */
[----:B------:R-:W0:Y:S02]  /*12e0*/  @P0 LDC.64 R4, c[0x0][0x9e8] ;  /* 0x00027a00ff040b82 */ /* 0x000e240000000a00 */
[----:B0-----:R-:W-:-:S05]  /*12f0*/  @P0 IMAD.HI.U32 R4, R2, R4, RZ ;  /* 0x0000000402040227 */ /* 0x001fca00078e00ff */
[----:B------:R-:W-:-:S07]  /*1300*/  @P0 SHF.R.U32.HI R2, RZ, R5, R4 ;  /* 0x00000005ff020219 */ /* 0x000fce0000011604 */
.L_x_853:
[----:B------:R-:W-:-:S05]  /*1310*/  IMAD R3, R2, R9, R9 ;  /* 0x0000000902037224 */ /* 0x000fca00078e0209 */
[----:B------:R-:W-:-:S07]  /*1320*/  VIMNMX R0, R0, R3, PT ;  /* 0x0000000300007248 */ /* 0x000fce0003fe0100 */
.L_x_851:
[----:B0-----:R-:W-:Y:S01]  /*1330*/  VIADD R2, R0, 0x7f ;  /* 0x0000007f00027836 */ /* 0x001fe20000000000 */
[----:B------:R-:W-:Y:S01]  /*1340*/  ULDC UR4, c[0x0][0x9dc] ;  /* 0x0002770000047ab9 */ /* 0x000fe20000000800 */
[C---:B------:R-:W-:Y:S02]  /*1350*/  VIADD R0, R17.reuse, 0x7f ;  /* 0x0000007f11007836 */ /* 0x040fe40000000000 */
[----:B------:R-:W-:Y:S01]  /*1360*/  IMAD.IADD R4, R17, 0x1, -R19 ;  /* 0x0000000111047824 */ /* 0x000fe200078e0a13 */
[----:B------:R-:W-:Y:S02]  /*1370*/  SHF.R.S32.HI R5, RZ, 0x1f, R2 ;  /* 0x0000001fff057819 */ /* 0x000fe40000011402 */
[----:B------:R-:W-:Y:S01]  /*1380*/  SHF.R.S32.HI R3, RZ, 0x1f, R0 ;  /* 0x0000001fff037819 */ /* 0x000fe20000011400 */
[----:B------:R-:W-:Y:S01]  /*1390*/  IMAD R91, R89, 0xc0, R4 ;  /* 0x000000c0595b7824 */ /* 0x000fe200078e0204 */
        /* <DEDUP_REMOVED lines=12> */
[----:B------:R-:W0:Y:S02]  /*1460*/  @P0 LDC.64 R4, c[0x0][0x9e8] ;  /* 0x00027a00ff040b82 */ /* 0x000e240000000a00 */
[----:B0-----:R-:W-:-:S05]  /*1470*/  @P0 IMAD.HI.U32 R0, R3, R4, RZ ;  /* 0x0000000403000227 */ /* 0x001fca00078e00ff */
[----:B------:R-:W-:-:S04]  /*1480*/  @P0 SHF.R.U32.HI R3, RZ, R5, R0 ;  /* 0x00000005ff030219 */ /* 0x000fc80000011600 */
[----:B------:R-:W-:Y:S01]  /*1490*/  LOP3.LUT R0, RZ, R3, RZ, 0x33, !PT ;  /* 0x00000003ff007212 */ /* 0x000fe200078e33ff */
[----:B------:R-:W-:Y:S06]  /*14a0*/  BRA `(.L_x_856) ;  /* 0x0000000000147947 */ /* 0x000fec0003800000 */
.L_x_855:
[----:B------:R-:W-:Y:S01]  /*14b0*/  ISETP.NE.AND P0, PT, R9, 0x1, PT ;  /* 0x000000010900780c */ /* 0x000fe20003f05270 */
[----:B------:R-:W-:-:S12]  /*14c0*/  IMAD.MOV.U32 R0, RZ, RZ, R91 ;  /* 0x000000ffff007224 */ /* 0x000fd800078e005b */
[----:B------:R-:W0:Y:S02]  /*14d0*/  @P0 LDC.64 R2, c[0x0][0x9e8] ;  /* 0x00027a00ff020b82 */ /* 0x000e240000000a00 */
[----:B0-----:R-:W-:-:S05]  /*14e0*/  @P0 IMAD.HI.U32 R2, R91, R2, RZ ;  /* 0x000000025b020227 */ /* 0x001fca00078e00ff */
[----:B------:R-:W-:-:S07]  /*14f0*/  @P0 SHF.R.U32.HI R0, RZ, R3, R2 ;  /* 0x00000003ff000219 */ /* 0x000fce0000011602 */
.L_x_856:
[----:B------:R-:W-:-:S05]  /*1500*/  IMAD R0, R0, R9, RZ ;  /* 0x0000000900007224 */ /* 0x000fca00078e02ff */
[----:B------:R-:W-:-:S13]  /*1510*/  R2UR UR5, R0 ;  /* 0x00000000000572ca */ /* 0x000fda00000e0000 */
[----:B------:R-:W-:-:S04]  /*1520*/  UISETP.LT.AND UP0, UPT, UR4, UR5, UPT ;  /* 0x000000050400728c */ /* 0x000fc8000bf01270 */
[----:B------:R-:W-:-:S12]  /*1530*/  USEL UR4, UR4, UR5, !UP0 ;  /* 0x0000000504047287 */ /* 0x000fd8000c000000 */
.L_x_854:
        /* <DEDUP_REMOVED lines=9> */
[----:B------:R-:W-:Y:S01]  /*15d0*/  IMAD.MOV.U32 R8, RZ, RZ, RZ ;  /* 0x000000ffff087224 */ /* 0x000fe200078e00ff */
[----:B------:R-:W-:-:S02]  /*15e0*/  CS2R R10, SRZ ;  /* 0x00000000000a7805 */ /* 0x000fc4000001ff00 */
[----:B------:R-:W-:Y:S01]  /*15f0*/  CS2R R126, SRZ ;  /* 0x00000000007e7805 */ /* 0x000fe2000001ff00 */
[----:B------:R-:W-:Y:S01]  /*1600*/  UISETP.LT.AND UP0, UPT, URZ, UR5, UPT ;  /* 0x000000053f00728c */ /* 0x000fe2000bf01270 */
[----:B------:R-:W-:Y:S02]  /*1610*/  CS2R R124, SRZ ;  /* 0x00000000007c7805 */ /* 0x000fe4000001ff00 */
[----:B------:R-:W-:Y:S02]  /*1620*/  CS2R R12, SRZ ;  /* 0x00000000000c7805 */ /* 0x000fe4000001ff00 */
[----:B------:R-:W-:Y:S01]  /*1630*/  CS2R R14, SRZ ;  /* 0x00000000000e7805 */ /* 0x000fe2000001ff00 */
[----:B------:R-:W-:Y:S01]  /*1640*/  USEL UR43, URZ, UR5, !UP0 ;  /* 0x000000053f2b7287 */ /* 0x000fe2000c000000 */
[----:B------:R-:W-:Y:S02]  /*1650*/  CS2R R118, SRZ ;  /* 0x0000000000767805 */ /* 0x000fe4000001ff00 */
[----:B------:R-:W-:-:S02]  /*1660*/  CS2R R116, SRZ ;  /* 0x0000000000747805 */ /* 0x000fc4000001ff00 */
[----:B------:R-:W-:Y:S02]  /*1670*/  CS2R R20, SRZ ;  /* 0x0000000000147805 */ /* 0x000fe4000001ff00 */
[----:B------:R-:W-:Y:S02]  /*1680*/  CS2R R24, SRZ ;  /* 0x0000000000187805 */ /* 0x000fe4000001ff00 */
[----:B------:R-:W-:Y:S02]  /*1690*/  CS2R R110, SRZ ;  /* 0x00000000006e7805 */ /* 0x000fe4000001ff00 */
[----:B------:R-:W-:Y:S02]  /*16a0*/  ISETP.GT.AND P1, PT, R88, UR43, PT ;  /* 0x0000002b58007c0c */ /* 0x000fe4000bf24270 */
        /* <DEDUP_REMOVED lines=9> */
[----:B------:R-:W-:Y:S01]  /*1740*/  CS2R R34, SRZ ;  /* 0x0000000000227805 */ /* 0x000fe2000001ff00 */
[----:B------:R-:W-:Y:S01]  /*1750*/  IMAD.MOV.U32 R37, RZ, RZ, RZ ;  /* 0x000000ffff257224 */ /* 0x000fe200078e00ff */
[----:B------:R-:W-:Y:S06]  /*1760*/  @!P1 BRA `(.L_x_857) ;  /* 0x000000d400689947 */ /* 0x000fec0003800000 */
[----:B------:R-:W0:Y:S01]  /*1770*/  SHFL.IDX PT, R0, R157, RZ, 0x1f ;  /* 0x00001fff9d007589 */ /* 0x000e2200000e0000 */
[----:B------:R-:W1:Y:S01]  /*1780*/  S2UR UR44, SR_CgaCtaId ;  /* 0x00000000002c79c3 */ /* 0x000e620000008800 */
[----:B------:R-:W-:Y:S01]  /*1790*/  UMOV UR45, 0x400 ;  /* 0x00000400002d7882 */ /* 0x000fe20000000000 */
        /* <DEDUP_REMOVED lines=28> */
.L_x_858:
        /* <DEDUP_REMOVED lines=16> */
[----:B------:R-:W-:Y:S02]  /*1a60*/  @UP0 UIMAD UR15, UR49, UR15, UR8 ;  /* 0x0000000f310f02a4 */ /* 0x000fe4000f8e0208 */
[----:B------:R-:W-:-:S02]  /*1a70*/  @UP1 UIMAD.WIDE.U32 UR8, UR49, UR16, URZ ;  /* 0x00000010310812a5 */ /* 0x000fc4000f8e003f */
[----:B------:R-:W-:Y:S02]  /*1a80*/  @UP0 UIMAD.WIDE.U32 UR10, UR49, UR14, URZ ;  /* 0x0000000e310a02a5 */ /* 0x000fe4000f8e003f */
[----:B------:R-:W-:Y:S02]  /*1a90*/  @UP1 UIMAD UR16, UR49, UR17, UR12 ;  /* 0x00000011311012a4 */ /* 0x000fe4000f8e020c */
[----:B------:R-:W-:Y:S02]  /*1aa0*/  @UP1 USHF.R.S32.HI UR17, URZ, 0x1f, UR41 ;  /* 0x0000001f3f111899 */ /* 0x000fe40008011429 */
[----:B------:R-:W-:Y:S01]  /*1ab0*/  @UP0 USHF.R.S32.HI UR14, URZ, 0x1f, UR41 ;  /* 0x0000001f3f0e0899 */ /* 0x000fe20008011429 */
[----:B------:R-:W-:Y:S01]  /*1ac0*/  @UP1 ULDC.64 UR12, c[0x0][0x9c0] ;  /* 0x00027000000c1ab9 */ /* 0x000fe20000000a00 */
[----:B------:R-:W-:Y:S01]  /*1ad0*/  @UP0 ULDC.64 UR18, c[0x0][0x9b0] ;  /* 0x00026c0000120ab9 */ /* 0x000fe20000000a00 */
[----:B------:R-:W-:Y:S02]  /*1ae0*/  @UP0 UIADD3 UR11, UR11, UR15, URZ ;  /* 0x0000000f0b0b0290 */ /* 0x000fe4000fffe03f */
        /* <DEDUP_REMOVED lines=27> */
[----:B------:R-:W0:Y:S01]  /*1ca0*/  SYNCS.PHASECHK.TRANS64.TRYWAIT P1, [UR45+0x19c00], R6 ;  /* 0x019c0006ff0075a7 */ /* 0x000e22000802016d */
[----:B--2---:R-:W-:-:S04]  /*1cb0*/  FMUL.FTZ R0, R7, R0 ;  /* 0x0000000007007220 */ /* 0x004fc80000410000 */
[----:B------:R-:W-:Y:S01]  /*1cc0*/  FMUL.FTZ R0, R0, UR4 ;  /* 0x0000000400007c20 */ /* 0x000fe20008410000 */
[----:B0-----:R-:W-:Y:S06]  /*1cd0*/  @!P1 BRA `(.L_x_859) ;  /* 0x0000013c00249947 */ /* 0x001fec0003800000 */
.L_x_1040:
[----:B------:R-:W-:Y:S05]  /*1ce0*/  @!P0 BRA `(.L_x_860) ;  /* 0x0000000000048947 */ /* 0x000fea0003800000 */
[----:B------:R-:W-:Y:S01]  /*1cf0*/  BPT.TRAP 0x1 ;  /* 0x000000040000795c */ /* 0x000fe20000300000 */
.L_x_860:
[----:B------:R-:W-:Y:S02]  /*1d00*/  IMAD.U32 R5, RZ, RZ, UR38 ;  /* 0x00000026ff057e24 */ /* 0x000fe4000f8e00ff */
[----:B------:R-:W-:-:S03]  /*1d10*/  IMAD.U32 R2, RZ, RZ, UR37 ;  /* 0x00000025ff027e24 */ /* 0x000fc6000f8e00ff */
[----:B------:R-:W-:Y:S02]  /*1d20*/  LEA R5, R5, UR45, 0x3 ;  /* 0x0000002d05057c11 */ /* 0x000fe4000f8e18ff */
[----:B------:R-:W-:-:S04]  /*1d30*/  SHF.L.U32 R2, R2, 0x1f, RZ ;  /* 0x0000001f02027819 */ /* 0x000fc800000006ff */
[----:B------:R1:W2:Y:S01]  /*1d40*/  SYNCS.PHASECHK.TRANS64.TRYWAIT P2, [R5+URZ+0x19c30], R2 ;  /* 0x019c3002050075a7 */ /* 0x0002a2000804017f */
[----:B------:R-:W-:Y:S05]  /*1d50*/  @!P0 BRA `(.L_x_861) ;  /* 0x0000000000048947 */ /* 0x000fea0003800000 */
[----:B------:R-:W-:Y:S01]  /*1d60*/  BPT.TRAP 0x1 ;  /* 0x000000040000795c */ /* 0x000fe20000300000 */
.L_x_861:
[----:B0-----:R-:W0:Y:S02]  /*1d70*/  S2R R3, SR_TID.X ;  /* 0x0000000000037919 */ /* 0x001e240000002100 */
[----:B0-----:R-:W-:Y:S01]  /*1d80*/  LOP3.LUT P1, RZ, R3, 0x7f, RZ, 0xc0, !PT ;  /* 0x0000007f03ff7812 */ /* 0x001fe2000782c0ff */
[----:B--2---:R-:W-:-:S12]  /*1d90*/  @P2 BRA `(.L_x_862) ;  /* 0x0000000000082947 */ /* 0x004fd80003800000 */
[----:B------:R-:W0:Y:S02]  /*1da0*/  SYNCS.PHASECHK.TRANS64.TRYWAIT P2, [R5+URZ+0x19c30], R2 ;  /* 0x019c3002050075a7 */ /* 0x000e24000804017f */
[----:B0-----:R-:W-:Y:S05]  /*1db0*/  @!P2 BRA `(.L_x_863) ;  /* 0x0000013c0004a947 */ /* 0x001fea0003800000 */
.L_x_862:
[----:B------:R-:W-:Y:S05]  /*1dc0*/  WARPSYNC.ALL ;  /* 0x0000000000007948 */ /* 0x000fea0003800000 */
[----:B------:R-:W-:Y:S01]  /*1dd0*/  UIADD3 UR4, UR45, 0x13800, URZ ;  /* 0x000138002d047890 */ /* 0x000fe2000fffe03f */
[----:B------:R-:W-:Y:S01]  /*1de0*/  WARPGROUP.ARRIVE ;  /* 0x00000000000079c5 */ /* 0x000fe20000000000 */
[----:B------:R-:W-:Y:S01]  /*1df0*/  ULOP3.LUT UR12, UR50, 0x10000, URZ, 0xfc, !UPT ;  /* 0x00010000320c7892 */ /* 0x000fe2000f8efc3f */
[----:B01----:R-:W-:Y:S01]  /*1e00*/  @!P1 VIADD R5, R5, 0x19c40 ;  /* 0x00019c4005059836 */ /* 0x003fe20000000000 */
[----:B------:R-:W-:Y:S01]  /*1e10*/  USHF.R.U32.HI UR4, URZ, 0x4, UR4 ;  /* 0x000000043f047899 */ /* 0x000fe20008011604 */
[----:B------:R-:W-:Y:S01]  /*1e20*/  UMOV UR13, 0xc0000010 ;  /* 0xc0000010000d7882 */ /* 0x000fe20000000000 */
[----:B------:R-:W-:-:S02]  /*1e30*/  UMOV UR15, 0xc0000010 ;  /* 0xc0000010000f7882 */ /* 0x000fc40000000000 */
[----:B------:R-:W-:Y:S01]  /*1e40*/  ULOP3.LUT UR4, UR4, 0x3fff, URZ, 0xc0, !UPT ;  /* 0x00003fff04047892 */ /* 0x000fe2000f8ec03f */
[----:B------:R-:W-:Y:S01]  /*1e50*/  @!P1 PRMT R5, RZ, 0x654, R5 ;  /* 0x00000654ff059816 */ /* 0x000fe20000000005 */
[----:B------:R-:W-:Y:S01]  /*1e60*/  UMOV UR5, 0xc0000010 ;  /* 0xc000001000057882 */ /* 0x000fe20000000000 */
[----:B------:R-:W-:Y:S01]  /*1e70*/  UMOV UR7, 0xc0000010 ;  /* 0xc000001000077882 */ /* 0x000fe20000000000 */
[----:B------:R-:W-:Y:S02]  /*1e80*/  ULOP3.LUT UR16, UR4, 0x10000, URZ, 0xfc, !UPT ;  /* 0x0001000004107892 */ /* 0x000fe4000f8efc3f */
[----:B------:R-:W-:Y:S02]  /*1e90*/  UIADD3 UR4, UR12, 0x180, URZ ;  /* 0x000001800c047890 */ /* 0x000fe4000fffe03f */
[----:B------:R-:W-:Y:S02]  /*1ea0*/  UIMAD UR14, UR38, 0x300, UR16 ;  /* 0x00000300260e78a4 */ /* 0x000fe4000f8e0210 */
[----:B------:R-:W-:-:S02]  /*1eb0*/  UIADD3 UR8, UR12, 0x300, URZ ;  /* 0x000003000c087890 */ /* 0x000fc4000fffe03f */
[----:B------:R-:W-:Y:S02]  /*1ec0*/  UIADD3 UR6, UR14, 0x100, URZ ;  /* 0x000001000e067890 */ /* 0x000fe4000fffe03f */
[----:B------:R-:W-:Y:S01]  /*1ed0*/  UIADD3 UR10, UR14, 0x200, URZ ;  /* 0x000002000e0a7890 */ /* 0x000fe2000fffe03f */
[----:B------:R-:W-:Y:S02]  /*1ee0*/  UMOV UR9, 0xc0000010 ;  /* 0xc000001000097882 */ /* 0x000fe40000000000 */
[----:B------:R-:W-:Y:S01]  /*1ef0*/  QGMMA.64x128x32.F32.E4M3.E4M3 R24, gdesc[UR12], RZ, !UPT, gsb0 ;  /* 0x01e000000c1879f3 */ /* 0x000fe2000c0008ff */
[----:B------:R-:W-:Y:S01]  /*1f00*/  UMOV UR11, 0xc0000010 ;  /* 0xc0000010000b7882 */ /* 0x000fe20000000000 */
[----:B------:R-:W-:Y:S02]  /*1f10*/  ULDC UR17, c[0x0][0x9dc] ;  /* 0x0002770000117ab9 */ /* 0x000fe40000000800 */
[----:B------:R-:W-:Y:S01]  /*1f20*/  ULOP3.LUT UR17, URZ, UR17, URZ, 0x33, !UPT ;  /* 0x000000113f117292 */ /* 0x000fe2000f8e333f */
[----:B------:R-:W-:-:S02]  /*1f30*/  WARPGROUP.DEPBAR.LE gsb0, 0x0 ;  /* 0x00008000000079c5 */ /* 0x000fc40000010000 */
[----:B------:R-:W-:-:S06]  /*1f40*/  WARPGROUP.ARRIVE ;  /* 0x00000000000079c5 */ /* 0x000fcc0000000000 */
[----:B------:R-:W-:Y:S01]  /*1f50*/  QGMMA.64x128x32.F32.E4M3.E4M3 R24, gdesc[UR4], R24, gsb0 ;  /* 0x01e00000041879f3 */ /* 0x000fe20008000818 */
[----:B------:R-:W-:Y:S02]  /*1f60*/  ULDC.64 UR6, c[0x0][0x9e0] ;  /* 0x0002780000067ab9 */ /* 0x000fe40000000a00 */
[----:B------:R-:W-:-:S06]  /*1f70*/  UISETP.GE.AND UP0, UPT, UR7, 0x1, UPT ;  /* 0x000000010700788c */ /* 0x000fcc000bf06270 */
[----:B------:R-:W-:Y:S01]  /*1f80*/  PLOP3.LUT P2, PT, PT, PT, UP0, 0x40, 0x0 ;  /* 0x000000000000781c */ /* 0x000fe20003f4e808 */
[----:B------:R-:W-:Y:S02]  /*1f90*/  WARPGROUP.DEPBAR.LE gsb0, 0x0 ;  /* 0x00008000000079c5 */ /* 0x000fe40000010000 */
[----:B------:R-:W-:-:S06]  /*1fa0*/  WARPGROUP.ARRIVE ;  /* 0x00000000000079c5 */ /* 0x000fcc0000000000 */
[----:B------:R-:W-:Y:S03]  /*1fb0*/  QGMMA.64x128x32.F32.E4M3.E4M3 R24, gdesc[UR8], R24, gsb0 ;  /* 0x01e00000081879f3 */ /* 0x000fe60008000818 */
[----:B------:R-:W-:Y:S02]  /*1fc0*/  WARPGROUP.DEPBAR.LE gsb0, 0x0 ;  /* 0x00008000000079c5 */ /* 0x000fe40000010000 */
[C---:B------:R-:W-:Y:S01]  /*1fd0*/  FMUL.FTZ R4, R0.reuse, R27 ;  /* 0x0000001b00047220 */ /* 0x040fe20000410000 */
[C---:B------:R-:W-:Y:S01]  /*1fe0*/  FMUL.FTZ R13, R0.reuse, R43 ;  /* 0x0000002b000d7220 */ /* 0x040fe20000410000 */
[----:B------:R-:W-:Y:S02]  /*1ff0*/  IMAD.MOV.U32 R27, RZ, RZ, -0x80 ;  /* 0xffffff80ff1b7424 */ /* 0x000fe400078e00ff */
        /* <DEDUP_REMOVED lines=34> */
[----:B------:R-:W-:-:S02]  /*2220*/  IMAD.IADD R57, R17, 0x1, R74 ;  /* 0x0000000111397824 */ /* 0x000fc400078e024a */
        /* <DEDUP_REMOVED lines=28> */
[----:B------:R0:W-:Y:S01]  /*23f0*/  @!P1 SYNCS.ARRIVE.TRANS64.RED.A1T0 RZ, [R5+URZ], RZ ;  /* 0x000000ff05ff99a7 */ /* 0x0001e2000810043f */
[----:B------:R-:W1:Y:S01]  /*2400*/  MUFU.TANH R3, R3 ;  /* 0x0000000300037308 */ /* 0x000e620000002400 */
[----:B------:R-:W-:Y:S01]  /*2410*/  FMUL.FTZ R72, R0, R72 ;  /* 0x0000004800487220 */ /* 0x000fe20000410000 */
[----:B------:R-:W-:Y:S01]  /*2420*/  IMAD R78, R16, -0x2, R57 ;  /* 0xfffffffe104e7824 */ /* 0x000fe200078e0239 */
[----:B------:R-:W-:-:S02]  /*2430*/  LEA R75, R88, 0xffffff80, 0x7 ;  /* 0xffffff80584b7811 */ /* 0x000fc400078e38ff */
[----:B0-----:R-:W-:-:S03]  /*2440*/  IADD3 R5, -R19, 0x1, R57 ;  /* 0x0000000113057810 */ /* 0x001fc60007ffe139 */
[----:B------:R-:W0:Y:S02]  /*2450*/  MUFU.TANH R6, R6 ;  /* 0x0000000600067308 */ /* 0x000e240000002400 */
[----:B------:R-:W-:Y:S02]  /*2460*/  IMAD R58, R16, -0x2, R5 ;  /* 0xfffffffe103a7824 */ /* 0x000fe400078e0205 */
[----:B------:R-:W-:-:S04]  /*2470*/  IMAD R5, R89, 0xc0, R156 ;  /* 0x000000c059057824 */ /* 0x000fc800078e029c */
[----:B------:R-:W2:Y:S01]  /*2480*/  MUFU.TANH R2, R2 ;  /* 0x0000000200027308 */ /* 0x000ea20000002400 */
[C---:B------:R-:W-:Y:S02]  /*2490*/  VIADD R79, R58.reuse, UR6 ;  /* 0x000000063a4f7c36 */ /* 0x040fe40008000000 */
[----:B------:R-:W-:-:S03]  /*24a0*/  VIADD R82, R58, UR17 ;  /* 0x000000113a527c36 */ /* 0x000fc60008000000 */
[----:B------:R-:W-:Y:S02]  /*24b0*/  VIADDMNMX R70, R5, R79, R78, PT ;  /* 0x0000004f05467246 */ /* 0x000fe4000380014e */
        /* <DEDUP_REMOVED lines=60> */
[----:B------:R5:W0:Y:S02]  /*2880*/  MUFU.TANH R99, R72 ;  /* 0x0000004800637308 */ /* 0x000a240000002400 */
[----:B-----5:R-:W-:Y:S01]  /*2890*/  IMAD.IADD R72, R82, 0x1, R5 ;  /* 0x0000000152487824 */ /* 0x020fe200078e0205 */
[----:B-1234-:R-:W-:Y:S06]  /*28a0*/  @P2 BRA `(.L_x_864) ;  /* 0x0000000000582947 */ /* 0x01efec0003800000 */
[----:B------:R-:W-:Y:S01]  /*28b0*/  IADD3 R57, -R19, R17, R5 ;  /* 0x0000001113397210 */ /* 0x000fe20007ffe105 */
[----:B------:R-:W-:Y:S03]  /*28c0*/  BSSY B0, `(.L_x_865) ;  /* 0x0000010000007945 */ /* 0x000fe60003800000 */
        /* <DEDUP_REMOVED lines=10> */
.L_x_866:
[----:B------:R-:W-:-:S06]  /*2970*/  UISETP.NE.AND UP1, UPT, UR7, 0x1, UPT ;  /* 0x000000010700788c */ /* 0x000fcc000bf25270 */
[----:B------:R-:W-:-:S05]  /*2980*/  PLOP3.LUT P2, PT, PT, PT, UP1, 0x80, 0x0 ;  /* 0x000000000000781c */ /* 0x000fca0003f4f018 */
[----:B------:R-:W-:-:S08]  /*2990*/  @UP1 ULDC.64 UR10, c[0x0][0x9e8] ;  /* 0x00027a00000a1ab9 */ /* 0x000fd00000000a00 */
[----:B------:R-:W-:-:S05]  /*29a0*/  @P2 IMAD.HI.U32 R58, R57, UR10, RZ ;  /* 0x0000000a393a2c27 */ /* 0x000fca000f8e00ff */
[----:B------:R-:W-:-:S07]  /*29b0*/  @P2 SHF.R.U32.HI R57, RZ, UR11, R58 ;  /* 0x0000000bff392c19 */ /* 0x000fce000801163a */
.L_x_867:
[----:B------:R-:W-:Y:S05]  /*29c0*/  BSYNC B0 ;  /* 0x0000000000007941 */ /* 0x000fea0003800000 */
.L_x_865:
[----:B------:R-:W-:-:S04]  /*29d0*/  IMAD R57, R57, UR7, -R75 ;  /* 0x0000000739397c24 */ /* 0x000fc8000f8e0a4b */
[----:B------:R-:W-:-:S05]  /*29e0*/  IMAD R57, R16, -0x2, R57 ;  /* 0xfffffffe10397824 */ /* 0x000fca00078e0239 */
[----:B------:R-:W-:Y:S02]  /*29f0*/  VIMNMX R72, R72, R57, !PT ;  /* 0x0000003948487248 */ /* 0x000fe40007fe0100 */
[----:B------:R-:W-:-:S07]  /*2a00*/  VIADDMNMX R70, R57, UR7, R70, PT ;  /* 0x0000000739467c46 */ /* 0x000fce000b800146 */
.L_x_864:
[C---:B------:R-:W-:Y:S02]  /*2a10*/  ISETP.GE.AND P4, PT, R74.reuse, 0x9, PT ;  /* 0x000000094a00780c */ /* 0x040fe40003f86270 */
[C---:B------:R-:W-:Y:S02]  /*2a20*/  ISETP.GE.AND P2, PT, R74.reuse, 0x2, PT ;  /* 0x000000024a00780c */ /* 0x040fe40003f46270 */
[----:B------:R-:W-:Y:S02]  /*2a30*/  ISETP.GE.AND P5, PT, R74, 0xa, PT ;  /* 0x0000000a4a00780c */ /* 0x000fe40003fa6270 */
[----:B------:R-:W-:Y:S02]  /*2a40*/  LOP3.LUT R18, R18, 0xfffffffd, RZ, 0xc0, !PT ;  /* 0xfffffffd12127812 */ /* 0x000fe400078ec0ff */
[----:B------:R-:W-:-:S04]  /*2a50*/  ISETP.GT.AND P3, PT, R72, 0x1, !P2 ;  /* 0x000000014800780c */ /* 0x000fc80005764270 */
[----:B------:R-:W-:Y:S02]  /*2a60*/  ISETP.LT.OR P3, PT, R70, 0x2, P3 ;  /* 0x000000024600780c */ /* 0x000fe40001f61670 */
[----:B------:R-:W-:Y:S02]  /*2a70*/  @P4 LOP3.LUT R18, R18, 0x2, RZ, 0xfc, !PT ;  /* 0x0000000212124812 */ /* 0x000fe400078efcff */
[----:B0-----:R-:W-:Y:S01]  /*2a80*/  FSEL R71, R6, -INF , !P3 ;  /* 0xff80000006477808 */ /* 0x001fe20005800000 */
[----:B------:R-:W-:Y:S01]  /*2a90*/  VIADD R6, R5, 0x8 ;  /* 0x0000000805067836 */ /* 0x000fe20000000000 */
[----:B------:R-:W-:Y:S02]  /*2aa0*/  LOP3.LUT R18, R18, 0xfffffffb, RZ, 0xc0, !PT ;  /* 0xfffffffb12127812 */ /* 0x000fe400078ec0ff */
[----:B------:R-:W-:Y:S02]  /*2ab0*/  ISETP.GT.AND P4, PT, R72, 0x8, !P4 ;  /* 0x000000084800780c */ /* 0x000fe40006784270 */
[----:B------:R-:W-:-:S02]  /*2ac0*/  @P5 LOP3.LUT R18, R18, 0x4, RZ, 0xfc, !PT ;  /* 0x0000000412125812 */ /* 0x000fc400078efcff */
[----:B------:R-:W-:Y:S02]  /*2ad0*/  ISETP.GT.AND P3, PT, R72, 0x9, !P5 ;  /* 0x000000094800780c */ /* 0x000fe40006f64270 */
[----:B------:R-:W-:Y:S02]  /*2ae0*/  ISETP.GE.AND P5, PT, R74, 0x11, PT ;  /* 0x000000114a00780c */ /* 0x000fe40003fa6270 */
[C---:B------:R-:W-:Y:S02]  /*2af0*/  ISETP.LT.OR P4, PT, R70.reuse, 0x9, P4 ;  /* 0x000000094600780c */ /* 0x040fe40002781670 */
[----:B------:R-:W-:Y:S02]  /*2b00*/  ISETP.LT.OR P3, PT, R70, 0xa, P3 ;  /* 0x0000000a4600780c */ /* 0x000fe40001f61670 */
[----:B------:R-:W-:Y:S02]  /*2b10*/  FSEL R90, R90, -INF , !P4 ;  /* 0xff8000005a5a7808 */ /* 0x000fe40006000000 */
        /* <DEDUP_REMOVED lines=162> */
[----:B------:R-:W-:Y:S02]  /*3540*/  FSEL R73, R3, -INF , !P6 ;  /* 0xff80000003497808 */ /* 0x000fe40007000000 */
[----:B------:R-:W-:-:S13]  /*3550*/  ISETP.GE.AND P6, PT, R74, 0x7a, PT ;  /* 0x0000007a4a00780c */ /* 0x000fda0003fc6270 */
[----:B------:R-:W-:Y:S02]  /*3560*/  @P6 LOP3.LUT R18, R18, 0x8000000, RZ, 0xfc, !PT ;  /* 0x0800000012126812 */ /* 0x000fe400078efcff */
[----:B------:R-:W-:Y:S01]  /*3570*/  ISETP.GT.AND P6, PT, R72, 0x79, !P6 ;  /* 0x000000794800780c */ /* 0x000fe200077c4270 */
[----:B------:R-:W-:-:S03]  /*3580*/  IMAD.IADD R72, R82, 0x1, R6 ;  /* 0x0000000152487824 */ /* 0x000fc600078e0206 */
[----:B------:R-:W-:Y:S02]  /*3590*/  ISETP.LT.OR P6, PT, R70, 0x7a, P6 ;  /* 0x0000007a4600780c */ /* 0x000fe400037c1670 */
[----:B------:R-:W-:Y:S02]  /*35a0*/  VIADDMNMX R70, R6, R79, R78, PT ;  /* 0x0000004f06467246 */ /* 0x000fe4000380014e */
[----:B------:R-:W-:Y:S02]  /*35b0*/  FSEL R3, R85, -INF , !P6 ;  /* 0xff80000055037808 */ /* 0x000fe40007000000 */
[----:B------:R-:W-:-:S13]  /*35c0*/  PLOP3.LUT P6, PT, PT, PT, UP0, 0x40, 0x0 ;  /* 0x000000000000781c */ /* 0x000fda0003fce808 */
[----:B------:R-:W-:Y:S05]  /*35d0*/  @P6 BRA `(.L_x_868) ;  /* 0x0000000000646947 */ /* 0x000fea0003800000 */
[----:B------:R-:W-:Y:S01]  /*35e0*/  IADD3 R74, R17, 0x8, R5 ;  /* 0x00000008114a7810 */ /* 0x000fe20007ffe005 */
[----:B------:R-:W-:Y:S04]  /*35f0*/  BSSY B0, `(.L_x_869) ;  /* 0x0000013000007945 */ /* 0x000fe80003800000 */
        /* <DEDUP_REMOVED lines=12> */
.L_x_870:
[----:B------:R-:W-:-:S06]  /*36c0*/  UISETP.NE.AND UP1, UPT, UR7, 0x1, UPT ;  /* 0x000000010700788c */ /* 0x000fcc000bf25270 */
[----:B------:R-:W-:-:S05]  /*36d0*/  PLOP3.LUT P6, PT, PT, PT, UP1, 0x80, 0x0 ;  /* 0x000000000000781c */ /* 0x000fca0003fcf018 */
[----:B------:R-:W-:-:S08]  /*36e0*/  @UP1 ULDC.64 UR10, c[0x0][0x9e8] ;  /* 0x00027a00000a1ab9 */ /* 0x000fd00000000a00 */
[----:B------:R-:W-:Y:S01]  /*36f0*/  @P6 IMAD.HI.U32 R41, R74, UR10, RZ ;  /* 0x0000000a4a296c27 */ /* 0x000fe2000f8e00ff */
[----:B------:R-:W-:-:S13]  /*3700*/  PLOP3.LUT P6, PT, PT, PT, UP1, 0x80, 0x0 ;  /* 0x000000000000781c */ /* 0x000fda0003fcf018 */
[----:B------:R-:W-:-:S07]  /*3710*/  @P6 SHF.R.U32.HI R74, RZ, UR11, R41 ;  /* 0x0000000bff4a6c19 */ /* 0x000fce0008011629 */
.L_x_871:
[----:B------:R-:W-:Y:S05]  /*3720*/  BSYNC B0 ;  /* 0x0000000000007941 */ /* 0x000fea0003800000 */
.L_x_869:
[----:B------:R-:W-:-:S04]  /*3730*/  IMAD R41, R74, UR7, -R75 ;  /* 0x000000074a297c24 */ /* 0x000fc8000f8e0a4b */
[----:B------:R-:W-:-:S05]  /*3740*/  IMAD R41, R16, -0x2, R41 ;  /* 0xfffffffe10297824 */ /* 0x000fca00078e0229 */
[----:B------:R-:W-:Y:S02]  /*3750*/  VIMNMX R72, R72, R41, !PT ;  /* 0x0000002948487248 */ /* 0x000fe40007fe0100 */
[----:B------:R-:W-:-:S07]  /*3760*/  VIADDMNMX R70, R41, UR7, R70, PT ;  /* 0x0000000729467c46 */ /* 0x000fce000b800146 */
.L_x_868:
[----:B------:R-:W-:Y:S01]  /*3770*/  ISETP.GT.AND P2, PT, R72, 0x1, !P2 ;  /* 0x000000014800780c */ /* 0x000fe20005744270 */
[----:B------:R-:W-:Y:S01]  /*3780*/  ULDC UR10, c[0x0][0x988] ;  /* 0x00026200000a7ab9 */ /* 0x000fe20000000800 */
[----:B------:R-:W-:Y:S01]  /*3790*/  LOP3.LUT P6, RZ, R18, 0x8, RZ, 0xc0, !PT ;  /* 0x0000000812ff7812 */ /* 0x000fe200078cc0ff */
[----:B------:R-:W-:Y:S01]  /*37a0*/  IMAD.U32 R77, RZ, RZ, UR10 ;  /* 0x0000000aff4d7e24 */ /* 0x000fe2000f8e00ff */
[----:B------:R-:W-:Y:S02]  /*37b0*/  ISETP.LT.OR P2, PT, R70, 0x2, P2 ;  /* 0x000000024600780c */ /* 0x000fe40001741670 */
[----:B------:R-:W-:Y:S02]  /*37c0*/  FMNMX.FTZ R75, R73, R71, !PT ;  /* 0x00000047494b7209 */ /* 0x000fe40007810000 */
[----:B------:R-:W-:Y:S02]  /*37d0*/  FSEL R41, R4, -INF , !P2 ;  /* 0xff80000004297808 */ /* 0x000fe40005000000 */
[----:B------:R-:W-:-:S02]  /*37e0*/  LOP3.LUT P2, RZ, R18, 0x2, RZ, 0xc0, !PT ;  /* 0x0000000212ff7812 */ /* 0x000fc4000784c0ff */
[----:B------:R-:W-:Y:S02]  /*37f0*/  FMNMX.FTZ R75, R90, R75, !PT ;  /* 0x0000004b5a4b7209 */ /* 0x000fe40007810000 */
[C---:B------:R-:W-:Y:S02]  /*3800*/  ISETP.GT.AND P2, PT, R72.reuse, 0x8, !P2 ;  /* 0x000000084800780c */ /* 0x040fe40005744270 */
[----:B------:R-:W-:Y:S02]  /*3810*/  ISETP.GT.AND P3, PT, R72, 0x70, !P3 ;  /* 0x000000704800780c */ /* 0x000fe40005f64270 */
[----:B------:R-:W-:Y:S02]  /*3820*/  ISETP.LT.OR P2, PT, R70, 0x9, P2 ;  /* 0x000000094600780c */ /* 0x000fe40001741670 */
[----:B------:R-:W-:Y:S02]  /*3830*/  ISETP.GT.AND P4, PT, R72, 0x71, !P4 ;  /* 0x000000714800780c */ /* 0x000fe40006784270 */
        /* <DEDUP_REMOVED lines=16> */
[----:B------:R-:W-:Y:S02]  /*3940*/  LOP3.LUT P6, RZ, R18, 0x8000, RZ, 0xc0, !PT ;  /* 0x0000800012ff7812 */ /* 0x000fe400078cc0ff */
        /* <DEDUP_REMOVED lines=55> */
[C---:B------:R-:W-:Y:S01]  /*3cc0*/  ISETP.LT.OR P3, PT, R70.reuse, 0x71, P3 ;  /* 0x000000714600780c */ /* 0x040fe20001f61670 */
[----:B------:R-:W0:Y:S01]  /*3cd0*/  SHFL.BFLY PT, R75, R8, 0x2, 0x1f ;  /* 0x0c401f00084b7f89 */ /* 0x000e2200000e0000 */
[----:B------:R-:W-:-:S02]  /*3ce0*/  ISETP.LT.OR P2, PT, R70, 0x32, P2 ;  /* 0x000000324600780c */ /* 0x000fc40001741670 */
[----:B------:R-:W-:Y:S02]  /*3cf0*/  ISETP.GT.AND P5, PT, R72, 0x78, !P5 ;  /* 0x000000784800780c */ /* 0x000fe40006fa4270 */
[----:B------:R-:W-:Y:S02]  /*3d00*/  FSEL R28, R28, -INF , !P2 ;  /* 0xff8000001c1c7808 */ /* 0x000fe40005000000 */
[----:B------:R-:W-:Y:S02]  /*3d10*/  LOP3.LUT P2, RZ, R18, 0x10000, RZ, 0xc0, !PT ;  /* 0x0001000012ff7812 */ /* 0x000fe4000784c0ff */
[----:B------:R-:W-:Y:S02]  /*3d20*/  ISETP.LT.OR P4, PT, R70, 0x72, P4 ;  /* 0x000000724600780c */ /* 0x000fe40002781670 */
[----:B------:R-:W-:Y:S02]  /*3d30*/  ISETP.GT.AND P2, PT, R72, 0x38, !P2 ;  /* 0x000000384800780c */ /* 0x000fe40005744270 */
[----:B------:R-:W-:-:S02]  /*3d40*/  FSEL R20, R20, -INF , !P3 ;  /* 0xff80000014147808 */ /* 0x000fc40005800000 */
[C---:B------:R-:W-:Y:S02]  /*3d50*/  ISETP.LT.OR P2, PT, R70.reuse, 0x39, P2 ;  /* 0x000000394600780c */ /* 0x040fe40001741670 */
[----:B------:R-:W-:Y:S02]  /*3d60*/  ISETP.LT.OR P5, PT, R70, 0x79, P5 ;  /* 0x000000794600780c */ /* 0x000fe40002fa1670 */
[----:B------:R-:W-:Y:S02]  /*3d70*/  FSEL R31, R31, -INF , !P2 ;  /* 0xff8000001f1f7808 */ /* 0x000fe40005000000 */
[----:B------:R-:W-:Y:S02]  /*3d80*/  ISETP.GT.AND P2, PT, R72, 0x39, !P6 ;  /* 0x000000394800780c */ /* 0x000fe40007744270 */
[----:B------:R-:W-:Y:S02]  /*3d90*/  LOP3.LUT P6, RZ, R18, 0x10, RZ, 0xc0, !PT ;  /* 0x0000001012ff7812 */ /* 0x000fe400078cc0ff */
[----:B------:R-:W-:-:S02]  /*3da0*/  ISETP.LT.OR P2, PT, R70, 0x3a, P2 ;  /* 0x0000003a4600780c */ /* 0x000fc40001741670 */
[----:B0-----:R-:W-:Y:S02]  /*3db0*/  FMNMX.FTZ R75, R8, R75, !PT ;  /* 0x0000004b084b7209 */ /* 0x001fe40007810000 */
[----:B------:R-:W-:Y:S02]  /*3dc0*/  FSEL R30, R30, -INF , !P2 ;  /* 0xff8000001e1e7808 */ /* 0x000fe40005000000 */
[----:B------:R-:W-:Y:S01]  /*3dd0*/  LOP3.LUT P2, RZ, R18, 0x4000, RZ, 0xc0, !PT ;  /* 0x0000400012ff7812 */ /* 0x000fe2000784c0ff */
[----:B------:R-:W0:Y:S01]  /*3de0*/  SHFL.BFLY PT, R10, R75, 0x1, 0x1f ;  /* 0x0c201f004b0a7f89 */ /* 0x000e2200000e0000 */
[----:B------:R-:W-:Y:S02]  /*3df0*/  FSEL R21, R21, -INF , !P4 ;  /* 0xff80000015157808 */ /* 0x000fe40006000000 */
[----:B------:R-:W-:Y:S02]  /*3e00*/  ISETP.GT.AND P2, PT, R72, 0x40, !P2 ;  /* 0x000000404800780c */ /* 0x000fe40005744270 */
[----:B------:R-:W-:-:S02]  /*3e10*/  FSEL R27, R27, -INF , !P5 ;  /* 0xff8000001b1b7808 */ /* 0x000fc40006800000 */
[----:B------:R-:W-:Y:S02]  /*3e20*/  ISETP.LT.OR P2, PT, R70, 0x41, P2 ;  /* 0x000000414600780c */ /* 0x000fe40001741670 */
[----:B------:R-:W-:Y:S02]  /*3e30*/  R2UR UR14, R91 ;  /* 0x000000005b0e72ca */ /* 0x000fe400000e0000 */
[----:B------:R-:W-:Y:S02]  /*3e40*/  FSEL R32, R32, -INF , !P2 ;  /* 0xff80000020207808 */ /* 0x000fe40005000000 */
[----:B------:R-:W-:-:S04]  /*3e50*/  LOP3.LUT P2, RZ, R18, 0x2000, RZ, 0xc0, !PT ;  /* 0x0000200012ff7812 */ /* 0x000fc8000784c0ff */
[----:B------:R-:W-:-:S04]  /*3e60*/  ISETP.GT.AND P2, PT, R72, 0x41, !P2 ;  /* 0x000000414800780c */ /* 0x000fc80005744270 */
[----:B------:R-:W-:Y:S01]  /*3e70*/  ISETP.LT.OR P2, PT, R70, 0x42, P2 ;  /* 0x000000424600780c */ /* 0x000fe20001741670 */
[----:B------:R-:W-:Y:S01]  /*3e80*/  UIADD3 UR6, UR14, UR6, URZ ;  /* 0x000000060e067290 */ /* 0x000fe2000fffe03f */
[----:B0-----:R-:W-:Y:S02]  /*3e90*/  FMNMX.FTZ R10, R75, R10, !PT ;  /* 0x0000000a4b0a7209 */ /* 0x001fe40007810000 */
[----:B------:R-:W-:Y:S02]  /*3ea0*/  FSEL R33, R33, -INF , !P2 ;  /* 0xff80000021217808 */ /* 0x000fe40005000000 */
[----:B------:R-:W-:Y:S01]  /*3eb0*/  LOP3.LUT P2, RZ, R18, 0x1000, RZ, 0xc0, !PT ;  /* 0x0000100012ff7812 */ /* 0x000fe2000784c0ff */
[----:B------:R-:W-:-:S03]  /*3ec0*/  FFMA.FTZ R80, R10, R77, -8 ;  /* 0xc10000000a507423 */ /* 0x000fc6000001004d */
        /* <DEDUP_REMOVED lines=57> */
[----:B------:R-:W0:Y:S01]  /*4260*/  MUFU.EX2 R2, R2 ;  /* 0x0000000200027308 */ /* 0x000e220000000800 */
        /* <DEDUP_REMOVED lines=15> */
[----:B------:R-:W1:Y:S01]  /*4360*/  MUFU.EX2 R74, R74 ;  /* 0x0000004a004a7308 */ /* 0x000e620000000800 */
        /* <DEDUP_REMOVED lines=23> */
[----:B------:R-:W-:Y:S01]  /*44e0*/  FFMA.FTZ R3, R3, UR10, -R80 ;  /* 0x0000000a03037c23 */ /* 0x000fe20008010850 */
[----:B------:R-:W-:Y:S01]  /*44f0*/  MUFU.EX2 R75, R93 ;  /* 0x0000005d004b7308 */ /* 0x000fe20000000800 */
[----:B0-----:R-:W-:-:S01]  /*4500*/  FADD.FTZ R90, R2, R71 ;  /* 0x00000047025a7221 */ /* 0x001fc20000010000 */
[----:B------:R-:W-:-:S02]  /*4510*/  FMNMX.FTZ R77, R31, R8, !PT ;  /* 0x000000081f4d7209 */ /* 0x000fc40007810000 */
[----:B-1----:R-:W-:Y:S02]  /*4520*/  F2FP.SATFINITE.E4M3.F32.PACK_AB_MERGE_C R148, R74, R73, RZ ;  /* 0x000000494a94723e */ /* 0x002fe400048070ff */
[----:B------:R-:W-:Y:S02]  /*4530*/  FMNMX.FTZ R77, R30, R77, !PT ;  /* 0x0000004d1e4d7209 */ /* 0x000fe40007810000 */
[----:B------:R-:W-:Y:S01]  /*4540*/  MUFU.EX2 R76, R76 ;  /* 0x0000004c004c7308 */ /* 0x000fe20000000800 */
[----:B------:R-:W-:Y:S02]  /*4550*/  F2FP.SATFINITE.E4M3.F32.PACK_AB_MERGE_C R148, R71, R2, R148 ;  /* 0x000000024794723e */ /* 0x000fe40004807094 */
[----:B------:R-:W-:-:S04]  /*4560*/  FMNMX.FTZ R8, R32, R77, !PT ;  /* 0x0000004d20087209 */ /* 0x000fc80007810000 */
[----:B------:R-:W-:Y:S01]  /*4570*/  FMNMX.FTZ R77, R33, R8, !PT ;  /* 0x00000008214d7209 */ /* 0x000fe20007810000 */
[----:B------:R-:W-:Y:S03]  /*4580*/  MUFU.EX2 R69, R69 ;  /* 0x0000004500457308 */ /* 0x000fe60000000800 */
[----:B------:R-:W-:-:S04]  /*4590*/  FMNMX.FTZ R77, R36, R77, !PT ;  /* 0x0000004d244d7209 */ /* 0x000fc80007810000 */
[----:B------:R-:W-:Y:S01]  /*45a0*/  FMNMX.FTZ R77, R38, R77, !PT ;  /* 0x0000004d264d7209 */ /* 0x000fe20007810000 */
[----:B------:R-:W0:Y:S03]  /*45b0*/  MUFU.EX2 R62, R62 ;  /* 0x0000003e003e7308 */ /* 0x000e260000000800 */
[----:B------:R-:W-:-:S04]  /*45c0*/  FMNMX.FTZ R77, R40, R77, !PT ;  /* 0x0000004d284d7209 */ /* 0x000fc80007810000 */
[----:B------:R-:W-:Y:S01]  /*45d0*/  FMNMX.FTZ R77, R42, R77, !PT ;  /* 0x0000004d2a4d7209 */ /* 0x000fe20007810000 */
[----:B------:R-:W-:Y:S03]  /*45e0*/  MUFU.EX2 R66, R66 ;  /* 0x0000004200427308 */ /* 0x000fe60000000800 */
[----:B------:R-:W-:-:S04]  /*45f0*/  FMNMX.FTZ R77, R44, R77, !PT ;  /* 0x0000004d2c4d7209 */ /* 0x000fc80007810000 */
[----:B------:R-:W-:Y:S01]  /*4600*/  FMNMX.FTZ R77, R46, R77, !PT ;  /* 0x0000004d2e4d7209 */ /* 0x000fe20007810000 */
[----:B------:R-:W-:Y:S01]  /*4610*/  MUFU.EX2 R65, R65 ;  /* 0x0000004100417308 */ /* 0x000fe20000000800 */
[----:B0-----:R-:W-:Y:S02]  /*4620*/  F2FP.SATFINITE.E4M3.F32.PACK_AB_MERGE_C R150, R62, R69, RZ ;  /* 0x000000453e96723e */ /* 0x001fe400048070ff */
        /* <DEDUP_REMOVED lines=12> */
[----:B------:R-:W-:Y:S04]  /*46f0*/  MUFU.EX2 R63, R63 ;  /* 0x0000003f003f7308 */ /* 0x000fe80000000800 */
[----:B------:R-:W0:Y:S04]  /*4700*/  SHFL.BFLY PT, R8, R77, 0x2, 0x1f ;  /* 0x0c401f004d087f89 */ /* 0x000e2800000e0000 */
[----:B------:R-:W-:Y:S08]  /*4710*/  MUFU.EX2 R61, R61 ;  /* 0x0000003d003d7308 */ /* 0x000ff00000000800 */
[----:B------:R-:W-:Y:S08]  /*4720*/  MUFU.EX2 R68, R68 ;  /* 0x0000004400447308 */ /* 0x000ff00000000800 */
[----:B------:R-:W-:Y:S01]  /*4730*/  MUFU.EX2 R59, R59 ;  /* 0x0000003b003b7308 */ /* 0x000fe20000000800 */
[----:B0-----:R-:W-:-:S07]  /*4740*/  FMNMX.FTZ R57, R77, R8, !PT ;  /* 0x000000084d397209 */ /* 0x001fce0007810000 */
[----:B------:R-:W-:Y:S01]  /*4750*/  MUFU.EX2 R58, R58 ;  /* 0x0000003a003a7308 */ /* 0x000fe20000000800 */
[----:B------:R-:W0:Y:S07]  /*4760*/  SHFL.BFLY PT, R8, R57, 0x1, 0x1f ;  /* 0x0c201f0039087f89 */ /* 0x000e2e00000e0000 */
[----:B------:R-:W-:Y:S08]  /*4770*/  MUFU.EX2 R55, R55 ;  /* 0x0000003700377308 */ /* 0x000ff00000000800 */
[----:B------:R-:W-:Y:S08]  /*4780*/  MUFU.EX2 R70, R70 ;  /* 0x0000004600467308 */ /* 0x000ff00000000800 */
[----:B------:R-:W-:Y:S01]  /*4790*/  MUFU.EX2 R54, R54 ;  /* 0x0000003600367308 */ /* 0x000fe20000000800 */
[----:B0-----:R-:W-:-:S04]  /*47a0*/  FMNMX.FTZ R8, R57, R8, !PT ;  /* 0x0000000839087209 */ /* 0x001fc80007810000 */
        /* <DEDUP_REMOVED lines=21> */
[--C-:B------:R-:W-:Y:S01]  /*4900*/  FFMA.FTZ R30, R33, UR10, -R39.reuse ;  /* 0x0000000a211e7c23 */ /* 0x100fe20008010827 */
[----:B------:R-:W-:-:S01]  /*4910*/  FFMA.FTZ R86, R24, UR10, -R39 ;  /* 0x0000000a18567c23 */ /* 0x000fc20008010827 */
[----:B------:R-:W-:Y:S01]  /*4920*/  FADD.FTZ R33, R73, R90 ;  /* 0x0000005a49217221 */ /* 0x000fe20000010000 */
[----:B------:R-:W-:-:S01]  /*4930*/  FFMA.FTZ R24, R29, UR10, -R39 ;  /* 0x0000000a1d187c23 */ /* 0x000fc20008010827 */
[--C-:B------:R-:W-:Y:S01]  /*4940*/  FFMA.FTZ R29, R32, UR10, -R39.reuse ;  /* 0x0000000a201d7c23 */ /* 0x100fe20008010827 */
[----:B------:R-:W-:-:S01]  /*4950*/  FFMA.FTZ R32, R36, UR10, -R39 ;  /* 0x0000000a24207c23 */ /* 0x000fc20008010827 */
[----:B------:R-:W1:Y:S01]  /*4960*/  MUFU.EX2 R4, R4 ;  /* 0x0000000400047308 */ /* 0x000e620000000800 */
[----:B------:R-:W-:-:S01]  /*4970*/  FADD.FTZ R36, R74, R33 ;  /* 0x000000214a247221 */ /* 0x000fc20000010000 */
[--C-:B------:R-:W-:Y:S01]  /*4980*/  FFMA.FTZ R45, R38, UR10, -R39.reuse ;  /* 0x0000000a262d7c23 */ /* 0x100fe20008010827 */
[----:B------:R-:W-:-:S01]  /*4990*/  FFMA.FTZ R44, R44, UR10, -R39 ;  /* 0x0000000a2c2c7c23 */ /* 0x000fc20008010827 */
[----:B------:R-:W-:Y:S01]  /*49a0*/  FFMA.FTZ R46, R46, UR10, -R39 ;  /* 0x0000000a2e2e7c23 */ /* 0x000fe20008010827 */
[----:B------:R-:W-:-:S01]  /*49b0*/  FADD.FTZ R47, R75, R36 ;  /* 0x000000244b2f7221 */ /* 0x000fc20000010000 */
[--C-:B------:R-:W-:Y:S01]  /*49c0*/  FFMA.FTZ R48, R48, UR10, -R39.reuse ;  /* 0x0000000a30307c23 */ /* 0x100fe20008010827 */
[----:B------:R-:W-:-:S01]  /*49d0*/  FFMA.FTZ R50, R50, UR10, -R39 ;  /* 0x0000000a32327c23 */ /* 0x000fc20008010827 */
[----:B------:R-:W2:Y:S01]  /*49e0*/  MUFU.EX2 R41, R41 ;  /* 0x0000002900297308 */ /* 0x000ea20000000800 */
        /* <DEDUP_REMOVED lines=13> */
[----:B------:R-:W-:-:S02]  /*4ac0*/  FADD.FTZ R40, R66, R57 ;  /* 0x0000003942287221 */ /* 0x000fc40000010000 */
[----:B------:R-:W1:Y:S01]  /*4ad0*/  MUFU.EX2 R80, R80 ;  /* 0x0000005000507308 */ /* 0x000e620000000800 */
[----:B--2---:R-:W-:-:S01]  /*4ae0*/  FADD.FTZ R36, R41, R36 ;  /* 0x0000002429247221 */ /* 0x004fc20000010000 */
[----:B------:R-:W-:Y:S01]  /*4af0*/  FADD.FTZ R57, R65, R40 ;  /* 0x0000002841397221 */ /* 0x000fe20000010000 */
[----:B------:R-:W-:-:S03]  /*4b00*/  F2FP.SATFINITE.E4M3.F32.PACK_AB_MERGE_C R4, R41, R4, RZ ;  /* 0x000000042904723e */ /* 0x000fc600048070ff */
[----:B------:R-:W-:Y:S01]  /*4b10*/  FADD.FTZ R40, R60, R57 ;  /* 0x000000393c287221 */ /* 0x000fe20000010000 */
[----:B------:R-:W-:Y:S01]  /*4b20*/  F2FP.SATFINITE.E4M3.F32.PACK_AB_MERGE_C R60, R67, R60, RZ ;  /* 0x0000003c433c723e */ /* 0x000fe200048070ff */
[----:B------:R-:W2:Y:S01]  /*4b30*/  MUFU.EX2 R9, R9 ;  /* 0x0000000900097308 */ /* 0x000ea20000000800 */
[----:B0-----:R-:W-:-:S01]  /*4b40*/  FADD.FTZ R47, R7, R36 ;  /* 0x00000024072f7221 */ /* 0x001fc20000010000 */
[----:B------:R-:W-:Y:S01]  /*4b50*/  FADD.FTZ R57, R67, R40 ;  /* 0x0000002843397221 */ /* 0x000fe20000010000 */
[----:B------:R-:W-:Y:S01]  /*4b60*/  F2FP.SATFINITE.E4M3.F32.PACK_AB_MERGE_C R144, R65, R66, R60 ;  /* 0x000000424190723e */ /* 0x000fe2000480703c */
[----:B------:R-:W-:Y:S01]  /*4b70*/  FFMA.FTZ R36, R42, UR10, -R39 ;  /* 0x0000000a2a247c23 */ /* 0x000fe20008010827 */
[----:B------:R-:W-:Y:S01]  /*4b80*/  F2FP.SATFINITE.E4M3.F32.PACK_AB_MERGE_C R149, R78, R35, R4 ;  /* 0x000000234e95723e */ /* 0x000fe20004807004 */
[----:B------:R-:W-:Y:S02]  /*4b90*/  FADD.FTZ R40, R64, R57 ;  /* 0x0000003940287221 */ /* 0x000fe40000010000 */
[----:B------:R-:W0:Y:S01]  /*4ba0*/  MUFU.EX2 R12, R12 ;  /* 0x0000000c000c7308 */ /* 0x000e220000000800 */
[----:B-1----:R-:W-:-:S01]  /*4bb0*/  FADD.FTZ R38, R80, R47 ;  /* 0x0000002f50267221 */ /* 0x002fc20000010000 */
[----:B------:R-:W-:-:S04]  /*4bc0*/  FADD.FTZ R40, R63, R40 ;  /* 0x000000283f287221 */ /* 0x000fc80000010000 */
[----:B------:R-:W-:Y:S01]  /*4bd0*/  FADD.FTZ R67, R61, R40 ;  /* 0x000000283d437221 */ /* 0x000fe20000010000 */
[----:B------:R-:W-:Y:S01]  /*4be0*/  F2FP.SATFINITE.E4M3.F32.PACK_AB_MERGE_C R40, R70, R55, RZ ;  /* 0x000000374628723e */ /* 0x000fe200048070ff */
[----:B------:R-:W1:Y:S01]  /*4bf0*/  MUFU.EX2 R11, R11 ;  /* 0x0000000b000b7308 */ /* 0x000e620000000800 */
[----:B--2---:R-:W-:-:S02]  /*4c00*/  FADD.FTZ R47, R9, R38 ;  /* 0x00000026092f7221 */ /* 0x004fc40000010000 */
[----:B------:R-:W-:-:S05]  /*4c10*/  F2FP.SATFINITE.E4M3.F32.PACK_AB_MERGE_C R140, R58, R59, R40 ;  /* 0x0000003b3a8c723e */ /* 0x000fca0004807028 */
[----:B------:R-:W2:Y:S01]  /*4c20*/  MUFU.EX2 R14, R14 ;  /* 0x0000000e000e7308 */ /* 0x000ea20000000800 */
[----:B0-----:R-:W-:-:S01]  /*4c30*/  FADD.FTZ R38, R12, R47 ;  /* 0x0000002f0c267221 */ /* 0x001fc20000010000 */
[----:B------:R-:W-:-:S04]  /*4c40*/  F2FP.SATFINITE.E4M3.F32.PACK_AB_MERGE_C R12, R12, R9, RZ ;  /* 0x000000090c0c723e */ /* 0x000fc800048070ff */
[----:B------:R-:W-:Y:S02]  /*4c50*/  F2FP.SATFINITE.E4M3.F32.PACK_AB_MERGE_C R151, R80, R7, R12 ;  /* 0x000000075097723e */ /* 0x000fe4000480700c */
[----:B------:R-:W0:Y:S01]  /*4c60*/  MUFU.EX2 R13, R13 ;  /* 0x0000000d000d7308 */ /* 0x000e220000000800 */
[----:B-1----:R-:W-:-:S07]  /*4c70*/  FADD.FTZ R47, R11, R38 ;  /* 0x000000260b2f7221 */ /* 0x002fce0000010000 */
[----:B------:R-:W1:Y:S01]  /*4c80*/  MUFU.EX2 R86, R86 ;  /* 0x0000005600567308 */ /* 0x000e620000000800 */
[----:B--2---:R-:W-:-:S07]  /*4c90*/  FADD.FTZ R38, R14, R47 ;  /* 0x0000002f0e267221 */ /* 0x004fce0000010000 */
[----:B------:R-:W2:Y:S01]  /*4ca0*/  MUFU.EX2 R24, R24 ;  /* 0x0000001800187308 */ /* 0x000ea20000000800 */
[----:B0-----:R-:W-:-:S01]  /*4cb0*/  FADD.FTZ R57, R13, R38 ;  /* 0x000000260d397221 */ /* 0x001fc20000010000 */
[C---:B------:R-:W-:Y:S01]  /*4cc0*/  F2FP.SATFINITE.E4M3.F32.PACK_AB_MERGE_C R38, R68.reuse, R61, RZ ;  /* 0x0000003d4426723e */ /* 0x040fe200048070ff */
[----:B------:R-:W-:-:S03]  /*4cd0*/  FADD.FTZ R68, R68, R67 ;  /* 0x0000004344447221 */ /* 0x000fc60000010000 */
[----:B------:R-:W-:Y:S01]  /*4ce0*/  F2FP.SATFINITE.E4M3.F32.PACK_AB_MERGE_C R146, R63, R64, R38 ;  /* 0x000000403f92723e */ /* 0x000fe20004807026 */
[----:B------:R-:W-:-:S01]  /*4cf0*/  FADD.FTZ R65, R59, R68 ;  /* 0x000000443b417221 */ /* 0x000fc20000010000 */
[----:B------:R-:W0:Y:S01]  /*4d00*/  MUFU.EX2 R25, R25 ;  /* 0x0000001900197308 */ /* 0x000e220000000800 */
[----:B-1----:R-:W-:-:S01]  /*4d10*/  FADD.FTZ R57, R86, R57 ;  /* 0x0000003956397221 */ /* 0x002fc20000010000 */
[----:B------:R-:W-:Y:S01]  /*4d20*/  F2FP.SATFINITE.E4M3.F32.PACK_AB_MERGE_C R13, R86, R13, RZ ;  /* 0x0000000d560d723e */ /* 0x000fe200048070ff */
[----:B------:R-:W-:-:S03]  /*4d30*/  FADD.FTZ R38, R58, R65 ;  /* 0x000000413a267221 */ /* 0x000fc60000010000 */
[----:B------:R-:W-:Y:S01]  /*4d40*/  F2FP.SATFINITE.E4M3.F32.PACK_AB_MERGE_C R145, R14, R11, R13 ;  /* 0x0000000b0e91723e */ /* 0x000fe2000480700d */
[----:B------:R-:W-:-:S01]  /*4d50*/  FADD.FTZ R55, R55, R38 ;  /* 0x0000002637377221 */ /* 0x000fc20000010000 */
[----:B------:R-:W1:Y:S01]  /*4d60*/  MUFU.EX2 R28, R28 ;  /* 0x0000001c001c7308 */ /* 0x000e620000000800 */
[----:B--2---:R-:W-:-:S01]  /*4d70*/  FADD.FTZ R2, R24, R57 ;  /* 0x0000003918027221 */ /* 0x004fc20000010000 */
[----:B------:R-:W-:Y:S01]  /*4d80*/  F2FP.SATFINITE.E4M3.F32.PACK_AB_MERGE_C R38, R53, R54, RZ ;  /* 0x000000363526723e */ /* 0x000fe200048070ff */
[----:B------:R-:W-:-:S05]  /*4d90*/  FADD.FTZ R70, R70, R55 ;  /* 0x0000003746467221 */ /* 0x000fca0000010000 */
[----:B------:R-:W2:Y:S01]  /*4da0*/  MUFU.EX2 R31, R31 ;  /* 0x0000001f001f7308 */ /* 0x000ea20000000800 */
[----:B0-----:R-:W-:-:S07]  /*4db0*/  FADD.FTZ R61, R25, R2 ;  /* 0x00000002193d7221 */ /* 0x001fce0000010000 */
[----:B------:R-:W0:Y:S01]  /*4dc0*/  MUFU.EX2 R29, R29 ;  /* 0x0000001d001d7308 */ /* 0x000e220000000800 */
[----:B-1----:R-:W-:-:S07]  /*4dd0*/  FADD.FTZ R2, R28, R61 ;  /* 0x0000003d1c027221 */ /* 0x002fce0000010000 */
[----:B------:R-:W1:Y:S01]  /*4de0*/  MUFU.EX2 R30, R30 ;  /* 0x0000001e001e7308 */ /* 0x000e620000000800 */
[----:B--2---:R-:W-:-:S01]  /*4df0*/  FADD.FTZ R2, R31, R2 ;  /* 0x000000021f027221 */ /* 0x004fc20000010000 */
[----:B------:R-:W-:-:S04]  /*4e00*/  F2FP.SATFINITE.E4M3.F32.PACK_AB_MERGE_C R28, R31, R28, RZ ;  /* 0x0000001c1f1c723e */ /* 0x000fc800048070ff */
[----:B------:R-:W-:Y:S02]  /*4e10*/  F2FP.SATFINITE.E4M3.F32.PACK_AB_MERGE_C R147, R25, R24, R28 ;  /* 0x000000181993723e */ /* 0x000fe4000480701c */
[----:B------:R-:W2:Y:S01]  /*4e20*/  MUFU.EX2 R32, R32 ;  /* 0x0000002000207308 */ /* 0x000ea20000000800 */
[----:B0-----:R-:W-:-:S07]  /*4e30*/  FADD.FTZ R55, R29, R2 ;  /* 0x000000021d377221 */ /* 0x001fce0000010000 */
[----:B------:R-:W0:Y:S01]  /*4e40*/  MUFU.EX2 R45, R45 ;  /* 0x0000002d002d7308 */ /* 0x000e220000000800 */
[----:B-1----:R-:W-:-:S07]  /*4e50*/  FADD.FTZ R55, R30, R55 ;  /* 0x000000371e377221 */ /* 0x002fce0000010000 */
[----:B------:R-:W-:Y:S01]  /*4e60*/  MUFU.EX2 R51, R51 ;  /* 0x0000003300337308 */ /* 0x000fe20000000800 */
[----:B--2---:R-:W-:-:S07]  /*4e70*/  FADD.FTZ R2, R32, R55 ;  /* 0x0000003720027221 */ /* 0x004fce0000010000 */
[----:B------:R-:W1:Y:S01]  /*4e80*/  MUFU.EX2 R56, R56 ;  /* 0x0000003800387308 */ /* 0x000e620000000800 */
[----:B0-----:R-:W-:-:S01]  /*4e90*/  FADD.FTZ R2, R45, R2 ;  /* 0x000000022d027221 */ /* 0x001fc20000010000 */
[----:B------:R-:W-:-:S04]  /*4ea0*/  F2FP.SATFINITE.E4M3.F32.PACK_AB_MERGE_C R32, R45, R32, RZ ;  /* 0x000000202d20723e */ /* 0x000fc800048070ff */
[----:B------:R-:W-:Y:S02]  /*4eb0*/  F2FP.SATFINITE.E4M3.F32.PACK_AB_MERGE_C R141, R30, R29, R32 ;  /* 0x0000001d1e8d723e */ /* 0x000fe40004807020 */
[----:B------:R-:W0:Y:S08]  /*4ec0*/  MUFU.EX2 R33, R33 ;  /* 0x0000002100217308 */ /* 0x000e300000000800 */
[----:B------:R-:W2:Y:S01]  /*4ed0*/  MUFU.EX2 R36, R36 ;  /* 0x0000002400247308 */ /* 0x000ea20000000800 */
[----:B-1----:R-:W-:Y:S01]  /*4ee0*/  F2FP.SATFINITE.E4M3.F32.PACK_AB_MERGE_C R142, R56, R51, R38 ;  /* 0x00000033388e723e */ /* 0x002fe20004807026 */
[----:B------:R-:W-:-:S04]  /*4ef0*/  FADD.FTZ R51, R51, R70 ;  /* 0x0000004633337221 */ /* 0x000fc80000010000 */
[----:B------:R-:W-:Y:S02]  /*4f00*/  FADD.FTZ R51, R56, R51 ;  /* 0x0000003338337221 */ /* 0x000fe40000010000 */
[----:B------:R-:W-:Y:S01]  /*4f10*/  MUFU.EX2 R43, R43 ;  /* 0x0000002b002b7308 */ /* 0x000fe20000000800 */
[----:B0-----:R-:W-:-:S01]  /*4f20*/  FADD.FTZ R39, R33, R2 ;  /* 0x0000000221277221 */ /* 0x001fc20000010000 */
[----:B------:R-:W-:-:S04]  /*4f30*/  FADD.FTZ R54, R54, R51 ;  /* 0x0000003336367221 */ /* 0x000fc80000010000 */
[----:B------:R-:W-:Y:S02]  /*4f40*/  FADD.FTZ R54, R53, R54 ;  /* 0x0000003635367221 */ /* 0x000fe40000010000 */
[----:B------:R-:W0:Y:S01]  /*4f50*/  MUFU.EX2 R82, R82 ;  /* 0x0000005200527308 */ /* 0x000e220000000800 */
[----:B--2---:R-:W-:-:S07]  /*4f60*/  FADD.FTZ R39, R36, R39 ;  /* 0x0000002724277221 */ /* 0x004fce0000010000 */
[----:B------:R-:W1:Y:S08]  /*4f70*/  MUFU.EX2 R44, R44 ;  /* 0x0000002c002c7308 */ /* 0x000e700000000800 */
[----:B------:R-:W-:Y:S01]  /*4f80*/  MUFU.EX2 R49, R49 ;  /* 0x0000003100317308 */ /* 0x000fe20000000800 */
[----:B0-----:R-:W-:-:S07]  /*4f90*/  F2FP.SATFINITE.E4M3.F32.PACK_AB_MERGE_C R9, R82, R43, RZ ;  /* 0x0000002b5209723e */ /* 0x001fce00048070ff */
[----:B------:R-:W0:Y:S01]  /*4fa0*/  MUFU.EX2 R72, R72 ;  /* 0x0000004800487308 */ /* 0x000e220000000800 */
[----:B-1----:R-:W-:-:S07]  /*4fb0*/  FADD.FTZ R2, R44, R39 ;  /* 0x000000272c027221 */ /* 0x002fce0000010000 */
[----:B------:R-:W1:Y:S08]  /*4fc0*/  MUFU.EX2 R47, R46 ;  /* 0x0000002e002f7308 */ /* 0x000e700000000800 */
[----:B------:R-:W2:Y:S01]  /*4fd0*/  MUFU.EX2 R48, R48 ;  /* 0x0000003000307308 */ /* 0x000ea20000000800 */
[----:B0-----:R-:W-:Y:S01]  /*4fe0*/  F2FP.SATFINITE.E4M3.F32.PACK_AB_MERGE_C R136, R72, R49, R9 ;  /* 0x000000314888723e */ /* 0x001fe20004807009 */
[----:B------:R-:W-:-:S04]  /*4ff0*/  FADD.FTZ R49, R49, R54 ;  /* 0x0000003631317221 */ /* 0x000fc80000010000 */
[----:B------:R-:W-:Y:S02]  /*5000*/  FADD.FTZ R72, R72, R49 ;  /* 0x0000003148487221 */ /* 0x000fe40000010000 */
[----:B------:R-:W0:Y:S01]  /*5010*/  MUFU.EX2 R57, R50 ;  /* 0x0000003200397308 */ /* 0x000e220000000800 */
[----:B-1----:R-:W-:-:S01]  /*5020*/  FADD.FTZ R9, R47, R2 ;  /* 0x000000022f097221 */ /* 0x002fc20000010000 */
[----:B------:R-:W-:Y:S01]  /*5030*/  FADD.FTZ R43, R43, R72 ;  /* 0x000000482b2b7221 */ /* 0x000fe20000010000 */
[----:B------:R-:W-:-:S03]  /*5040*/  F2FP.SATFINITE.E4M3.F32.PACK_AB_MERGE_C R44, R47, R44, RZ ;  /* 0x0000002c2f2c723e */ /* 0x000fc600048070ff */
[----:B------:R-:W-:Y:S01]  /*5050*/  FADD.FTZ R82, R82, R43 ;  /* 0x0000002b52527221 */ /* 0x000fe20000010000 */
[----:B------:R-:W-:Y:S01]  /*5060*/  F2FP.SATFINITE.E4M3.F32.PACK_AB_MERGE_C R143, R36, R33, R44 ;  /* 0x00000021248f723e */ /* 0x000fe2000480702c */
[----:B------:R-:W1:Y:S01]  /*5070*/  MUFU.EX2 R52, R52 ;  /* 0x0000003400347308 */ /* 0x000e620000000800 */
[----:B--2---:R-:W-:-:S07]  /*5080*/  FADD.FTZ R2, R48, R9 ;  /* 0x0000000930027221 */ /* 0x004fce0000010000 */
[----:B------:R-:W-:Y:S01]  /*5090*/  MUFU.EX2 R34, R34 ;  /* 0x0000002200227308 */ /* 0x000fe20000000800 */
[----:B0-----:R-:W-:-:S07]  /*50a0*/  FADD.FTZ R9, R57, R2 ;  /* 0x0000000239097221 */ /* 0x001fce0000010000 */
[----:B------:R-:W0:Y:S01]  /*50b0*/  MUFU.EX2 R3, R3 ;  /* 0x0000000300037308 */ /* 0x000e220000000800 */
[----:B-1----:R-:W-:-:S07]  /*50c0*/  FADD.FTZ R2, R52, R9 ;  /* 0x0000000934027221 */ /* 0x002fce0000010000 */
[----:B------:R-:W1:Y:S08]  /*50d0*/  MUFU.EX2 R15, R15 ;  /* 0x0000000f000f7308 */ /* 0x000e700000000800 */
[----:B------:R-:W-:Y:S01]  /*50e0*/  MUFU.EX2 R37, R37 ;  /* 0x0000002500257308 */ /* 0x000fe20000000800 */
[----:B0-----:R-:W-:-:S07]  /*50f0*/  F2FP.SATFINITE.E4M3.F32.PACK_AB_MERGE_C R4, R3, R34, RZ ;  /* 0x000000220304723e */ /* 0x001fce00048070ff */
[----:B------:R-:W0:Y:S01]  /*5100*/  MUFU.EX2 R84, R84 ;  /* 0x0000005400547308 */ /* 0x000e220000000800 */
[C---:B-1----:R-:W-:Y:S01]  /*5110*/  F2FP.SATFINITE.E4M3.F32.PACK_AB_MERGE_C R52, R15.reuse, R52, RZ ;  /* 0x000000340f34723e */ /* 0x042fe200048070ff */
[----:B------:R-:W-:-:S03]  /*5120*/  FADD.FTZ R15, R15, R2 ;  /* 0x000000020f0f7221 */ /* 0x000fc60000010000 */
[----:B------:R-:W-:-:S03]  /*5130*/  F2FP.SATFINITE.E4M3.F32.PACK_AB_MERGE_C R137, R57, R48, R52 ;  /* 0x000000303989723e */ /* 0x000fc60004807034 */
[----:B------:R-:W1:Y:S08]  /*5140*/  MUFU.EX2 R20, R20 ;  /* 0x0000001400147308 */ /* 0x000e700000000800 */
[----:B------:R-:W2:Y:S01]  /*5150*/  MUFU.EX2 R21, R21 ;  /* 0x0000001500157308 */ /* 0x000ea20000000800 */
[----:B0-----:R-:W-:Y:S01]  /*5160*/  F2FP.SATFINITE.E4M3.F32.PACK_AB_MERGE_C R138, R84, R37, R4 ;  /* 0x00000025548a723e */ /* 0x001fe20004807004 */
[----:B------:R-:W-:-:S04]  /*5170*/  FADD.FTZ R37, R37, R82 ;  /* 0x0000005225257221 */ /* 0x000fc80000010000 */
[----:B------:R-:W-:Y:S02]  /*5180*/  FADD.FTZ R37, R84, R37 ;  /* 0x0000002554257221 */ /* 0x000fe40000010000 */
[----:B------:R-:W-:Y:S01]  /*5190*/  MUFU.EX2 R27, R27 ;  /* 0x0000001b001b7308 */ /* 0x000fe20000000800 */
[----:B-1----:R-:W-:-:S01]  /*51a0*/  FADD.FTZ R2, R20, R15 ;  /* 0x0000000f14027221 */ /* 0x002fc20000010000 */
[----:B------:R-:W-:-:S04]  /*51b0*/  FADD.FTZ R4, R34, R37 ;  /* 0x0000002522047221 */ /* 0x000fc80000010000 */
[----:B------:R-:W-:Y:S02]  /*51c0*/  FADD.FTZ R4, R3, R4 ;  /* 0x0000000403047221 */ /* 0x000fe40000010000 */
[----:B------:R-:W0:Y:S01]  /*51d0*/  MUFU.EX2 R26, R26 ;  /* 0x0000001a001a7308 */ /* 0x000e220000000800 */
[----:B--2---:R-:W-:-:S01]  /*51e0*/  FADD.FTZ R2, R21, R2 ;  /* 0x0000000215027221 */ /* 0x004fc20000010000 */
[----:B0-----:R-:W-:-:S03]  /*51f0*/  F2FP.SATFINITE.E4M3.F32.PACK_AB_MERGE_C R7, R26, R27, RZ ;  /* 0x0000001b1a07723e */ /* 0x001fc600048070ff */
[----:B------:R-:W-:Y:S01]  /*5200*/  FADD.FTZ R27, R27, R2 ;  /* 0x000000021b1b7221 */ /* 0x000fe20000010000 */
[----:B------:R-:W-:Y:S01]  /*5210*/  VIADD R2, R88, 0xfffffffe ;  /* 0xfffffffe58027836 */ /* 0x000fe20000000000 */
[----:B------:R-:W-:Y:S02]  /*5220*/  F2FP.SATFINITE.E4M3.F32.PACK_AB_MERGE_C R139, R21, R20, R7 ;  /* 0x00000014158b723e */ /* 0x000fe40004807007 */
[----:B------:R-:W-:-:S01]  /*5230*/  FADD.FTZ R3, R26, R27 ;  /* 0x0000001b1a037221 */ /* 0x000fc20000010000 */
        /* <DEDUP_REMOVED lines=12> */
.L_x_873:
[----:B------:R-:W-:-:S11]  /*5300*/  UISETP.NE.AND UP1, UPT, UR7, 0x1, UPT ;  /* 0x000000010700788c */ /* 0x000fd6000bf25270 */
[----:B------:R-:W-:Y:S02]  /*5310*/  @UP1 ULDC.64 UR18, c[0x0][0x9e8] ;  /* 0x00027a0000121ab9 */ /* 0x000fe40000000a00 */
[----:B------:R-:W-:-:S04]  /*5320*/  UIMAD.WIDE.U32 UR14, UR11, UR18, URZ ;  /* 0x000000120b0e72a5 */ /* 0x000fc8000f8e003f */
[----:B------:R-:W-:-:S12]  /*5330*/  @UP1 USHF.R.U32.HI UR11, URZ, UR19, UR15 ;  /* 0x000000133f0b1299 */ /* 0x000fd8000801160f */
.L_x_874:
[----:B------:R-:W-:-:S04]  /*5340*/  UIMAD UR7, UR11, UR7, UR7 ;  /* 0x000000070b0772a4 */ /* 0x000fc8000f8e0207 */
[----:B------:R-:W-:-:S04]  /*5350*/  UISETP.LT.AND UP1, UPT, UR6, UR7, UPT ;  /* 0x000000070600728c */ /* 0x000fc8000bf21270 */
[----:B------:R-:W-:-:S12]  /*5360*/  USEL UR6, UR6, UR7, UP1 ;  /* 0x0000000706067287 */ /* 0x000fd80008800000 */
.L_x_872:
        /* <DEDUP_REMOVED lines=31> */
[----:B------:R-:W-:Y:S01]  /*5560*/  IADD3 R13, R5, R17, -R19 ;  /* 0x00000011050d7210 */ /* 0x000fe20007ffe813 */
[----:B------:R-:W-:Y:S01]  /*5570*/  IMAD.MOV.U32 R135, RZ, RZ, RZ ;  /* 0x000000ffff877224 */ /* 0x000fe200078e00ff */
[----:B------:R-:W-:Y:S01]  /*5580*/  ULDC UR22, c[0x0][0x9e4] ;  /* 0x0002790000167ab9 */ /* 0x000fe20000000800 */
[----:B------:R-:W-:Y:S01]  /*5590*/  ULDC UR19, c[0x0][0x988] ;  /* 0x0002620000137ab9 */ /* 0x000fe20000000800 */
[----:B------:R-:W-:Y:S01]  /*55a0*/  LOP3.LUT R9, RZ, R13, RZ, 0x33, !PT ;  /* 0x0000000dff097212 */ /* 0x000fe200078e33ff */
[----:B------:R-:W-:Y:S01]  /*55b0*/  VIADD R11, R13, 0x8 ;  /* 0x000000080d0b7836 */ /* 0x000fe20000000000 */
[----:B------:R-:W-:-:S04]  /*55c0*/  ULDC UR23, c[0x0][0x9e0] ;  /* 0x0002780000177ab9 */ /* 0x000fc80000000800 */
[----:B------:R-:W-:-:S07]  /*55d0*/  LOP3.LUT R7, RZ, R11, RZ, 0x33, !PT ;  /* 0x0000000bff077212 */ /* 0x000fce00078e33ff */
.L_x_893:
[----:B------:R-:W-:-:S04]  /*55e0*/  UIADD3 UR20, UR38, 0x1, URZ ;  /* 0x0000000126147890 */ /* 0x000fc8000fffe03f */
[----:B------:R-:W-:-:S04]  /*55f0*/  UISETP.NE.AND UP1, UPT, UR20, 0x2, UPT ;  /* 0x000000021400788c */ /* 0x000fc8000bf25270 */
[----:B------:R-:W-:Y:S02]  /*5600*/  USEL UR21, URZ, 0x1, UP1 ;  /* 0x000000013f157887 */ /* 0x000fe40008800000 */
[----:B------:R-:W-:Y:S02]  /*5610*/  USEL UR20, UR20, URZ, UP1 ;  /* 0x0000003f14147287 */ /* 0x000fe40008800000 */
[----:B------:R-:W-:Y:S01]  /*5620*/  ULOP3.LUT UR21, UR37, UR21, URZ, 0x3c, !UPT ;  /* 0x0000001525157292 */ /* 0x000fe2000f8e3c3f */
[----:B------:R-:W-:Y:S11]  /*5630*/  @!P0 BRA `(.L_x_876) ;  /* 0x0000000000048947 */ /* 0x000ff60003800000 */
[----:B------:R-:W-:Y:S01]  /*5640*/  BPT.TRAP 0x1 ;  /* 0x000000040000795c */ /* 0x000fe20000300000 */
.L_x_876:
[----:B------:R-:W-:Y:S01]  /*5650*/  ULEA UR24, UR20, UR45, 0x3 ;  /* 0x0000002d14187291 */ /* 0x000fe2000f8e183f */
[----:B------:R-:W-:-:S05]  /*5660*/  IMAD.U32 R12, RZ, RZ, UR21 ;  /* 0x00000015ff0c7e24 */ /* 0x000fca000f8e00ff */
[----:B------:R-:W-:-:S04]  /*5670*/  SHF.L.U32 R12, R12, 0x1f, RZ ;  /* 0x0000001f0c0c7819 */ /* 0x000fc800000006ff */
[----:B------:R0:W1:Y:S01]  /*5680*/  SYNCS.PHASECHK.TRANS64.TRYWAIT P2, [UR24+0x19c30], R12 ;  /* 0x019c300cff0075a7 */ /* 0x0000620008040158 */
[----:B------:R-:W-:Y:S05]  /*5690*/  @!P0 BRA `(.L_x_877) ;  /* 0x0000000000048947 */ /* 0x000fea0003800000 */
[----:B------:R-:W-:Y:S01]  /*56a0*/  BPT.TRAP 0x1 ;  /* 0x000000040000795c */ /* 0x000fe20000300000 */
.L_x_877:
[----:B-1----:R-:W-:Y:S05]  /*56b0*/  @P2 BRA `(.L_x_878) ;  /* 0x0000000000082947 */ /* 0x002fea0003800000 */
[----:B------:R-:W1:Y:S02]  /*56c0*/  SYNCS.PHASECHK.TRANS64.TRYWAIT P2, [UR24+0x19c30], R12 ;  /* 0x019c300cff0075a7 */ /* 0x000e640008040158 */
[----:B-1----:R-:W-:Y:S05]  /*56d0*/  @!P2 BRA `(.L_x_879) ;  /* 0x0000010000d0a947 */ /* 0x002fea0003800000 */
.L_x_878:
        /* <DEDUP_REMOVED lines=17> */
.L_x_880:
[----:B------:R-:W-:Y:S01]  /*57f0*/  ULEA UR11, UR38, UR45, 0x3 ;  /* 0x0000002d260b7291 */ /* 0x000fe2000f8e183f */
[----:B01----:R-:W-:-:S05]  /*5800*/  IMAD.U32 R12, RZ, RZ, UR37 ;  /* 0x00000025ff0c7e24 */ /* 0x003fca000f8e00ff */
[----:B------:R-:W-:-:S04]  /*5810*/  SHF.L.U32 R12, R12, 0x1f, RZ ;  /* 0x0000001f0c0c7819 */ /* 0x000fc800000006ff */
[----:B------:R0:W1:Y:S01]  /*5820*/  SYNCS.PHASECHK.TRANS64.TRYWAIT P2, [UR11+0x19c50], R12 ;  /* 0x019c500cff0075a7 */ /* 0x000062000804014b */
[----:B------:R-:W-:Y:S05]  /*5830*/  @!P0 BRA `(.L_x_881) ;  /* 0x0000000000048947 */ /* 0x000fea0003800000 */
[----:B------:R-:W-:Y:S01]  /*5840*/  BPT.TRAP 0x1 ;  /* 0x000000040000795c */ /* 0x000fe20000300000 */
.L_x_881:
[----:B-1----:R-:W-:Y:S05]  /*5850*/  @P2 BRA `(.L_x_882) ;  /* 0x0000000000082947 */ /* 0x002fea0003800000 */
[----:B------:R-:W1:Y:S02]  /*5860*/  SYNCS.PHASECHK.TRANS64.TRYWAIT P2, [UR11+0x19c50], R12 ;  /* 0x019c500cff0075a7 */ /* 0x000e64000804014b */
[----:B-1----:R-:W-:Y:S05]  /*5870*/  @!P2 BRA `(.L_x_883) ;  /* 0x000001000080a947 */ /* 0x002fea0003800000 */
.L_x_882:
[----:B------:R-:W-:Y:S01]  /*5880*/  UIADD3 UR6, UR45, 0x3000, URZ ;  /* 0x000030002d067890 */ /* 0x000fe2000fffe03f */
[----:B------:R-:W-:Y:S01]  /*5890*/  WARPGROUP.ARRIVE ;  /* 0x00000000000079c5 */ /* 0x000fe20000000000 */
[----:B------:R-:W-:Y:S01]  /*58a0*/  UMOV UR7, 0x40000040 ;  /* 0x4000004000077882 */ /* 0x000fe20000000000 */
[C---:B------:R-:W-:Y:S01]  /*58b0*/  FMUL.FTZ R21, R0.reuse, R28 ;  /* 0x0000001c00157220 */ /* 0x040fe20000410000 */
[----:B------:R-:W-:Y:S01]  /*58c0*/  USHF.R.U32.HI UR6, URZ, 0x4, UR6 ;  /* 0x000000043f067899 */ /* 0x000fe20008011606 */
[C---:B------:R-:W-:Y:S01]  /*58d0*/  FMUL.FTZ R28, R0.reuse, R33 ;  /* 0x00000021001c7220 */ /* 0x040fe20000410000 */
[C---:B------:R-:W-:Y:S01]  /*58e0*/  FMUL.FTZ R33, R0.reuse, R38 ;  /* 0x0000002600217220 */ /* 0x040fe20000410000 */
[C---:B01----:R-:W-:Y:S01]  /*58f0*/  FMUL.FTZ R12, R0.reuse, R24 ;  /* 0x00000018000c7220 */ /* 0x043fe20000410000 */
        /* <DEDUP_REMOVED lines=49> */
[----:B------:R-:W-:-:S02]  /*5c10*/  IMAD.SHL.U32 R82, R2, 0x80, RZ ;  /* 0x0000008002527824 */ /* 0x000fc400078e00ff */
        /* <DEDUP_REMOVED lines=18> */
[----:B------:R-:W-:Y:S01]  /*5d40*/  IADD3 R86, R17, 0x1, -R82 ;  /* 0x0000000111567810 */ /* 0x000fe20007ffe852 */
[----:B------:R-:W-:Y:S01]  /*5d50*/  IMAD.U32 R40, RZ, RZ, UR24 ;  /* 0x00000018ff287e24 */ /* 0x000fe2000f8e00ff */
[----:B------:R-:W-:Y:S01]  /*5d60*/  PLOP3.LUT P2, PT, PT, PT, UP0, 0x40, 0x0 ;  /* 0x000000000000781c */ /* 0x000fe20003f4e808 */
[----:B------:R-:W0:Y:S02]  /*5d70*/  MUFU.TANH R12, R12 ;  /* 0x0000000c000c7308 */ /* 0x000e240000002400 */
[----:B------:R-:W-:-:S02]  /*5d80*/  @!P1 VIADD R40, R40, 0x19c40 ;  /* 0x00019c4028289836 */ /* 0x000fc40000000000 */
[----:B------:R-:W-:-:S03]  /*5d90*/  IMAD.IADD R41, R86, 0x1, -R19 ;  /* 0x0000000156297824 */ /* 0x000fc600078e0a13 */
[----:B------:R-:W-:Y:S01]  /*5da0*/  @!P1 PRMT R40, RZ, 0x654, R40 ;  /* 0x00000654ff289816 */ /* 0x000fe20000000028 */
[----:B------:R-:W1:Y:S01]  /*5db0*/  MUFU.TANH R14, R14 ;  /* 0x0000000e000e7308 */ /* 0x000e620000002400 */
[----:B------:R-:W-:-:S07]  /*5dc0*/  IMAD R41, R16, -0x2, R41 ;  /* 0xfffffffe10297824 */ /* 0x000fce00078e0229 */
[----:B------:R-:W2:Y:S08]  /*5dd0*/  MUFU.TANH R15, R15 ;  /* 0x0000000f000f7308 */ /* 0x000eb00000002400 */
[----:B------:R-:W3:Y:S08]  /*5de0*/  MUFU.TANH R20, R20 ;  /* 0x0000001400147308 */ /* 0x000ef00000002400 */
[----:B------:R-:W4:Y:S08]  /*5df0*/  MUFU.TANH R21, R21 ;  /* 0x0000001500157308 */ /* 0x000f300000002400 */
[----:B------:R-:W0:Y:S08]  /*5e00*/  MUFU.TANH R24, R24 ;  /* 0x0000001800187308 */ /* 0x000e300000002400 */
[----:B------:R-:W0:Y:S01]  /*5e10*/  MUFU.TANH R25, R25 ;  /* 0x0000001900197308 */ /* 0x000e220000002400 */
[----:B------:R-:W-:-:S02]  /*5e20*/  WARPGROUP.DEPBAR.LE gsb0, 0x0 ;  /* 0x00008000000079c5 */ /* 0x000fc40000010000 */
[----:B------:R-:W-:-:S05]  /*5e30*/  WARPGROUP.ARRIVE ;  /* 0x00000000000079c5 */ /* 0x000fca0000000000 */
[----:B------:R-:W0:Y:S01]  /*5e40*/  MUFU.TANH R26, R26 ;  /* 0x0000001a001a7308 */ /* 0x000e220000002400 */
[----:B------:R-:W-:Y:S01]  /*5e50*/  QGMMA.64x96x32.F32.E4M3.E4M3 R88, R144, gdesc[UR4], R88, gsb0 ;  /* 0x0160000490587df3 */ /* 0x000fe20008000858 */
[----:B------:R-:W-:Y:S01]  /*5e60*/  UIADD3 UR6, UR10, 0x4, URZ ;  /* 0x000000040a067890 */ /* 0x000fe2000fffe03f */
[----:B------:R-:W-:-:S05]  /*5e70*/  UMOV UR7, 0x40000040 ;  /* 0x4000004000077882 */ /* 0x000fca0000000000 */
        /* <DEDUP_REMOVED lines=36> */
[----:B------:R-:W-:Y:S07]  /*60c0*/  QGMMA.64x96x32.F32.E4M3.E4M3 R88, R136, gdesc[UR4], R88, gsb0 ;  /* 0x0160000488587df3 */ /* 0x000fee0008000858 */
        /* <DEDUP_REMOVED lines=15> */
[C---:B------:R-:W-:Y:S01]  /*61c0*/  VIADD R137, R41.reuse, UR23 ;  /* 0x0000001729897c36 */ /* 0x040fe20008000000 */
[----:B------:R0:W-:Y:S01]  /*61d0*/  @!P1 SYNCS.ARRIVE.TRANS64.RED.A1T0 RZ, [R40+URZ], RZ ;  /* 0x000000ff28ff99a7 */ /* 0x0001e2000810043f */
[----:B------:R-:W-:-:S03]  /*61e0*/  VIADD R136, R41, UR17 ;  /* 0x0000001129887c36 */ /* 0x000fc60008000000 */
[----:B------:R-:W0:Y:S01]  /*61f0*/  MUFU.TANH R70, R70 ;  /* 0x0000004600467308 */ /* 0x000e220000002400 */
[C---:B------:R-:W-:Y:S02]  /*6200*/  IMAD.IADD R87, R5.reuse, 0x1, R137 ;  /* 0x0000000105577824 */ /* 0x040fe400078e0289 */
[----:B------:R-:W-:-:S05]  /*6210*/  IMAD.IADD R86, R5, 0x1, R136 ;  /* 0x0000000105567824 */ /* 0x000fca00078e0288 */
        /* <DEDUP_REMOVED lines=13> */
[----:B------:R-:W-:Y:S01]  /*62f0*/  ISETP.GT.AND P2, PT, R13, -0x1, PT ;  /* 0xffffffff0d00780c */ /* 0x000fe20003f44270 */
[----:B------:R-:W-:-:S12]  /*6300*/  BSSY B0, `(.L_x_885) ;  /* 0x0000010000007945 */ /* 0x000fd80003800000 */
[----:B------:R-:W-:Y:S05]  /*6310*/  @P2 BRA `(.L_x_886) ;  /* 0x0000000000202947 */ /* 0x000fea0003800000 */
[----:B------:R-:W-:-:S05]  /*6320*/  IMAD.U32 R140, RZ, RZ, UR22 ;  /* 0x00000016ff8c7e24 */ /* 0x000fca000f8e00ff */
[----:B------:R-:W-:-:S13]  /*6330*/  ISETP.NE.AND P2, PT, R140, 0x1, PT ;  /* 0x000000018c00780c */ /* 0x000fda0003f45270 */
[----:B0-----:R-:W0:Y:S02]  /*6340*/  @P2 LDC.64 R40, c[0x0][0x9e8] ;  /* 0x00027a00ff282b82 */ /* 0x001e240000000a00 */
[----:B0-----:R-:W-:-:S04]  /*6350*/  @P2 IMAD.HI.U32 R138, R9, R40, RZ ;  /* 0x00000028098a2227 */ /* 0x001fc800078e00ff */
[----:B------:R-:W-:Y:S01]  /*6360*/  IMAD.MOV.U32 R40, RZ, RZ, R9 ;  /* 0x000000ffff287224 */ /* 0x000fe200078e0009 */
[----:B------:R-:W-:-:S04]  /*6370*/  @P2 SHF.R.U32.HI R40, RZ, R41, R138 ;  /* 0x00000029ff282219 */ /* 0x000fc8000001168a */
[----:B------:R-:W-:Y:S01]  /*6380*/  LOP3.LUT R139, RZ, R40, RZ, 0x33, !PT ;  /* 0x00000028ff8b7212 */ /* 0x000fe200078e33ff */
[----:B------:R-:W-:Y:S06]  /*6390*/  BRA `(.L_x_887) ;  /* 0x0000000000187947 */ /* 0x000fec0003800000 */
.L_x_886:
[----:B------:R-:W-:Y:S02]  /*63a0*/  IMAD.U32 R140, RZ, RZ, UR22 ;  /* 0x00000016ff8c7e24 */ /* 0x000fe4000f8e00ff */
[----:B------:R-:W-:-:S03]  /*63b0*/  IMAD.MOV.U32 R139, RZ, RZ, R13 ;  /* 0x000000ffff8b7224 */ /* 0x000fc600078e000d */
[----:B------:R-:W-:-:S13]  /*63c0*/  ISETP.NE.AND P2, PT, R140, 0x1, PT ;  /* 0x000000018c00780c */ /* 0x000fda0003f45270 */
[----:B0-----:R-:W0:Y:S02]  /*63d0*/  @P2 LDC.64 R40, c[0x0][0x9e8] ;  /* 0x00027a00ff282b82 */ /* 0x001e240000000a00 */
[----:B0-----:R-:W-:-:S05]  /*63e0*/  @P2 IMAD.HI.U32 R40, R13, R40, RZ ;  /* 0x000000280d282227 */ /* 0x001fca00078e00ff */
[----:B------:R-:W-:-:S07]  /*63f0*/  @P2 SHF.R.U32.HI R139, RZ, R41, R40 ;  /* 0x00000029ff8b2219 */ /* 0x000fce0000011628 */
.L_x_887:
[----:B------:R-:W-:Y:S05]  /*6400*/  BSYNC B0 ;  /* 0x0000000000007941 */ /* 0x000fea0003800000 */
.L_x_885:
[----:B------:R-:W-:-:S04]  /*6410*/  IMAD R41, R139, R140, -R82 ;  /* 0x0000008c8b297224 */ /* 0x000fc800078e0a52 */
[----:B------:R-:W-:-:S05]  /*6420*/  IMAD R41, R16, -0x2, R41 ;  /* 0xfffffffe10297824 */ /* 0x000fca00078e0229 */
[----:B------:R-:W-:Y:S02]  /*6430*/  VIADDMNMX R87, R41, R140, R87, PT ;  /* 0x0000008c29577246 */ /* 0x000fe40003800157 */
[----:B------:R-:W-:-:S07]  /*6440*/  VIMNMX R86, R86, R41, !PT ;  /* 0x0000002956567248 */ /* 0x000fce0007fe0100 */
.L_x_884:
[----:B------:R-:W-:Y:S01]  /*6450*/  ISETP.GT.AND P2, PT, R2, -0x1, PT ;  /* 0xffffffff0200780c */ /* 0x000fe20003f44270 */
[C---:B------:R-:W-:Y:S02]  /*6460*/  IMAD.IADD R137, R6.reuse, 0x1, R137 ;  /* 0x0000000106897824 */ /* 0x040fe400078e0289 */
[----:B------:R-:W-:Y:S01]  /*6470*/  IMAD.IADD R136, R6, 0x1, R136 ;  /* 0x0000000106887824 */ /* 0x000fe200078e0288 */
[C---:B------:R-:W-:Y:S02]  /*6480*/  ISETP.GT.AND P5, PT, R86.reuse, RZ, P2 ;  /* 0x000000ff5600720c */ /* 0x040fe400017a4270 */
[C---:B------:R-:W-:Y:S02]  /*6490*/  ISETP.GT.AND P4, PT, R86.reuse, 0x1, P2 ;  /* 0x000000015600780c */ /* 0x040fe40001784270 */
[----:B------:R-:W-:Y:S02]  /*64a0*/  ISETP.LT.OR P5, PT, R87, 0x1, P5 ;  /* 0x000000015700780c */ /* 0x000fe40002fa1670 */
[----:B------:R-:W-:-:S02]  /*64b0*/  ISETP.GT.AND P6, PT, R86, 0x8, P2 ;  /* 0x000000085600780c */ /* 0x000fc400017c4270 */
[----:B0-----:R-:W-:Y:S02]  /*64c0*/  FSEL R139, R12, -INF , !P5 ;  /* 0xff8000000c8b7808 */ /* 0x001fe40006800000 */
        /* <DEDUP_REMOVED lines=93> */
[----:B------:R-:W-:Y:S01]  /*6aa0*/  ISETP.GT.AND P3, PT, R11, -0x1, PT ;  /* 0xffffffff0b00780c */ /* 0x000fe20003f64270 */
[----:B------:R-:W-:-:S12]  /*6ab0*/  BSSY B0, `(.L_x_889) ;  /* 0x0000010000007945 */ /* 0x000fd80003800000 */
[----:B------:R-:W-:Y:S05]  /*6ac0*/  @P3 BRA `(.L_x_890) ;  /* 0x0000000000203947 */ /* 0x000fea0003800000 */
[----:B------:R-:W-:Y:S02]  /*6ad0*/  IMAD.U32 R86, RZ, RZ, UR22 ;  /* 0x00000016ff567e24 */ /* 0x000fe4000f8e00ff */
[----:B------:R-:W-:-:S03]  /*6ae0*/  IMAD.MOV.U32 R12, RZ, RZ, R7 ;  /* 0x000000ffff0c7224 */ /* 0x000fc600078e0007 */
[----:B------:R-:W-:-:S13]  /*6af0*/  ISETP.NE.AND P3, PT, R86, 0x1, PT ;  /* 0x000000015600780c */ /* 0x000fda0003f65270 */
[----:B------:R-:W0:Y:S02]  /*6b00*/  @P3 LDC.64 R40, c[0x0][0x9e8] ;  /* 0x00027a00ff283b82 */ /* 0x000e240000000a00 */
[----:B0-----:R-:W-:-:S05]  /*6b10*/  @P3 IMAD.HI.U32 R40, R7, R40, RZ ;  /* 0x0000002807283227 */ /* 0x001fca00078e00ff */
[----:B------:R-:W-:-:S04]  /*6b20*/  @P3 SHF.R.U32.HI R12, RZ, R41, R40 ;  /* 0x00000029ff0c3219 */ /* 0x000fc80000011628 */
[----:B------:R-:W-:Y:S01]  /*6b30*/  LOP3.LUT R87, RZ, R12, RZ, 0x33, !PT ;  /* 0x0000000cff577212 */ /* 0x000fe200078e33ff */
[----:B------:R-:W-:Y:S06]  /*6b40*/  BRA `(.L_x_891) ;  /* 0x0000000000187947 */ /* 0x000fec0003800000 */
.L_x_890:
[----:B------:R-:W-:Y:S02]  /*6b50*/  IMAD.U32 R86, RZ, RZ, UR22 ;  /* 0x00000016ff567e24 */ /* 0x000fe4000f8e00ff */
[----:B------:R-:W-:-:S03]  /*6b60*/  IMAD.MOV.U32 R87, RZ, RZ, R11 ;  /* 0x000000ffff577224 */ /* 0x000fc600078e000b */
[----:B------:R-:W-:-:S13]  /*6b70*/  ISETP.NE.AND P3, PT, R86, 0x1, PT ;  /* 0x000000015600780c */ /* 0x000fda0003f65270 */
[----:B------:R-:W0:Y:S02]  /*6b80*/  @P3 LDC.64 R40, c[0x0][0x9e8] ;  /* 0x00027a00ff283b82 */ /* 0x000e240000000a00 */
[----:B0-----:R-:W-:-:S05]  /*6b90*/  @P3 IMAD.HI.U32 R40, R11, R40, RZ ;  /* 0x000000280b283227 */ /* 0x001fca00078e00ff */
[----:B------:R-:W-:-:S07]  /*6ba0*/  @P3 SHF.R.U32.HI R87, RZ, R41, R40 ;  /* 0x00000029ff573219 */ /* 0x000fce0000011628 */
.L_x_891:
[----:B------:R-:W-:Y:S05]  /*6bb0*/  BSYNC B0 ;  /* 0x0000000000007941 */ /* 0x000fea0003800000 */
.L_x_889:
[----:B------:R-:W-:-:S04]  /*6bc0*/  IMAD R41, R87, R86, -R82 ;  /* 0x0000005657297224 */ /* 0x000fc800078e0a52 */
[----:B------:R-:W-:-:S05]  /*6bd0*/  IMAD R41, R16, -0x2, R41 ;  /* 0xfffffffe10297824 */ /* 0x000fca00078e0229 */
[----:B------:R-:W-:Y:S02]  /*6be0*/  VIADDMNMX R137, R41, R86, R137, PT ;  /* 0x0000005629897246 */ /* 0x000fe40003800189 */
[----:B------:R-:W-:-:S07]  /*6bf0*/  VIMNMX R136, R136, R41, !PT ;  /* 0x0000002988887248 */ /* 0x000fce0007fe0100 */
.L_x_888:
        /* <DEDUP_REMOVED lines=17> */
[----:B------:R-:W-:Y:S02]  /*6d10*/  ISETP.GT.AND P4, PT, R136, 0x1, P2 ;  /* 0x000000018800780c */ /* 0x000fe40001784270 */
[----:B------:R-:W-:Y:S02]  /*6d20*/  FMNMX.FTZ R41, R35, R12, !PT ;  /* 0x0000000c23297209 */ /* 0x000fe40007810000 */
[----:B------:R-:W-:-:S02]  /*6d30*/  ISETP.LT.OR P5, PT, R137, 0x21, P5 ;  /* 0x000000218900780c */ /* 0x000fc40002fa1670 */
[----:B------:R-:W-:Y:S02]  /*6d40*/  FMNMX.FTZ R12, R36, R41, !PT ;  /* 0x00000029240c7209 */ /* 0x000fe40007810000 */
[----:B------:R-:W-:Y:S02]  /*6d50*/  ISETP.LT.OR P4, PT, R137, 0x2, P4 ;  /* 0x000000028900780c */ /* 0x000fe40002781670 */
[----:B------:R-:W-:Y:S02]  /*6d60*/  FMNMX.FTZ R41, R39, R12, !PT ;  /* 0x0000000c27297209 */ /* 0x000fe40007810000 */
[----:B------:R-:W-:Y:S02]  /*6d70*/  FSEL R37, R37, -INF , !P5 ;  /* 0xff80000025257808 */ /* 0x000fe40006800000 */
[----:B------:R-:W-:Y:S02]  /*6d80*/  FMNMX.FTZ R12, R42, R41, !PT ;  /* 0x000000292a0c7209 */ /* 0x000fe40007810000 */
[----:B------:R-:W-:-:S02]  /*6d90*/  ISETP.GT.AND P5, PT, R136, RZ, P2 ;  /* 0x000000ff8800720c */ /* 0x000fc400017a4270 */
[----:B------:R-:W-:Y:S02]  /*6da0*/  FMNMX.FTZ R41, R45, R12, !PT ;  /* 0x0000000c2d297209 */ /* 0x000fe40007810000 */
[----:B------:R-:W-:Y:S02]  /*6db0*/  ISETP.LT.OR P5, PT, R137, 0x1, P5 ;  /* 0x000000018900780c */ /* 0x000fe40002fa1670 */
        /* <DEDUP_REMOVED lines=28> */
[----:B------:R-:W-:-:S05]  /*6f80*/  FMNMX.FTZ R40, R85, R12, !PT ;  /* 0x0000000c55287209 */ /* 0x000fca0007810000 */
[----:B------:R-:W0:Y:S02]  /*6f90*/  SHFL.BFLY PT, R41, R40, 0x2, 0x1f ;  /* 0x0c401f0028297f89 */ /* 0x000e2400000e0000 */
[----:B0-----:R-:W-:Y:S02]  /*6fa0*/  FMNMX.FTZ R41, R40, R41, !PT ;  /* 0x0000002928297209 */ /* 0x001fe40007810000 */
[----:B------:R-:W-:Y:S02]  /*6fb0*/  FSEL R40, R20, -INF , !P4 ;  /* 0xff80000014287808 */ /* 0x000fe40006000000 */
[----:B------:R-:W-:Y:S01]  /*6fc0*/  ISETP.GT.AND P4, PT, R136, 0x10, P2 ;  /* 0x000000108800780c */ /* 0x000fe20001784270 */
[----:B------:R-:W0:Y:S03]  /*6fd0*/  SHFL.BFLY PT, R12, R41, 0x1, 0x1f ;  /* 0x0c201f00290c7f89 */ /* 0x000e2600000e0000 */
[----:B------:R-:W-:-:S04]  /*6fe0*/  ISETP.LT.OR P4, PT, R137, 0x11, P4 ;  /* 0x000000118900780c */ /* 0x000fc80002781670 */
[----:B------:R-:W-:Y:S02]  /*6ff0*/  FSEL R29, R29, -INF , !P4 ;  /* 0xff8000001d1d7808 */ /* 0x000fe40006000000 */
[----:B------:R-:W-:-:S04]  /*7000*/  ISETP.GT.AND P4, PT, R136, 0x19, P2 ;  /* 0x000000198800780c */ /* 0x000fc80001784270 */
[----:B------:R-:W-:-:S04]  /*7010*/  ISETP.LT.OR P4, PT, R137, 0x1a, P4 ;  /* 0x0000001a8900780c */ /* 0x000fc80002781670 */
[----:B------:R-:W-:Y:S02]  /*7020*/  FSEL R34, R34, -INF , !P4 ;  /* 0xff80000022227808 */ /* 0x000fe40006000000 */
[----:B------:R-:W-:-:S04]  /*7030*/  ISETP.GT.AND P4, PT, R136, 0x28, P2 ;  /* 0x000000288800780c */ /* 0x000fc80001784270 */
[----:B------:R-:W-:Y:S02]  /*7040*/  ISETP.LT.OR P4, PT, R137, 0x29, P4 ;  /* 0x000000298900780c */ /* 0x000fe40002781670 */
[----:B0-----:R-:W-:Y:S02]  /*7050*/  FMNMX.FTZ R12, R41, R12, !PT ;  /* 0x0000000c290c7209 */ /* 0x001fe40007810000 */
[----:B------:R-:W-:Y:S02]  /*7060*/  FSEL R43, R43, -INF , !P4 ;  /* 0xff8000002b2b7808 */ /* 0x000fe40006000000 */
[C---:B------:R-:W-:Y:S01]  /*7070*/  FSETP.NEU.FTZ.AND P6, PT, R12.reuse, -INF , PT ;  /* 0xff8000000c00780b */ /* 0x040fe20003fdd000 */
[----:B------:R-:W-:-:S01]  /*7080*/  FFMA.FTZ R82, R12, R87, -8 ;  /* 0xc10000000c527423 */ /* 0x000fc20000010057 */
[----:B------:R-:W-:-:S04]  /*7090*/  ISETP.GT.AND P4, PT, R136, 0x30, P2 ;  /* 0x000000308800780c */ /* 0x000fc80001784270 */
[----:B------:R-:W-:Y:S02]  /*70a0*/  FSEL R20, R82, RZ, P6 ;  /* 0x000000ff52147208 */ /* 0x000fe40003000000 */
[----:B------:R-:W-:-:S03]  /*70b0*/  ISETP.LT.OR P4, PT, R137, 0x31, P4 ;  /* 0x000000318900780c */ /* 0x000fc60002781670 */
[--C-:B------:R-:W-:Y:S01]  /*70c0*/  FFMA.FTZ R86, R27, UR10, -R20.reuse ;  /* 0x0000000a1b567c23 */ /* 0x100fe20008010814 */
[----:B------:R-:W-:Y:S01]  /*70d0*/  FSEL R27, R15, -INF , !P5 ;  /* 0xff8000000f1b7808 */ /* 0x000fe20006800000 */
[--C-:B------:R-:W-:Y:S01]  /*70e0*/  FFMA.FTZ R41, R139, UR10, -R20.reuse ;  /* 0x0000000a8b297c23 */ /* 0x100fe20008010814 */
[----:B------:R-:W-:Y:S01]  /*70f0*/  ISETP.LT.OR P5, PT, R137, 0x2a, P3 ;  /* 0x0000002a8900780c */ /* 0x000fe20001fa1670 */
[----:B------:R0:W-:Y:S01]  /*7100*/  MUFU.EX2 R15, R86 ;  /* 0x00000056000f7308 */ /* 0x0001e20000000800 */
        /* <DEDUP_REMOVED lines=55> */
[----:B------:R-:W-:Y:S01]  /*7480*/  FFMA.FTZ R80, R80, UR10, -R20 ;  /* 0x0000000a50507c23 */ /* 0x000fe20008010814 */
[----:B------:R-:W-:Y:S01]  /*7490*/  FMNMX.FTZ R87, R51, R82, !PT ;  /* 0x0000005233577209 */ /* 0x000fe20007810000 */
[----:B------:R-:W-:Y:S01]  /*74a0*/  MUFU.EX2 R41, R41 ;  /* 0x0000002900297308 */ /* 0x000fe20000000800 */
[----:B------:R-:W-:-:S02]  /*74b0*/  ISETP.GT.AND P4, PT, R136, 0x48, P2 ;  /* 0x000000488800780c */ /* 0x000fc40001784270 */
[----:B------:R-:W-:Y:S02]  /*74c0*/  ISETP.LT.OR P5, PT, R137, 0x42, P5 ;  /* 0x000000428900780c */ /* 0x000fe40002fa1670 */
[----:B------:R-:W-:Y:S02]  /*74d0*/  FSEL R55, R55, -INF , !P3 ;  /* 0xff80000037377808 */ /* 0x000fe40005800000 */
[----:B------:R-:W-:Y:S01]  /*74e0*/  FMNMX.FTZ R82, R52, R87, !PT ;  /* 0x0000005734527209 */ /* 0x000fe20007810000 */
[----:B------:R-:W-:Y:S01]  /*74f0*/  MUFU.EX2 R14, R14 ;  /* 0x0000000e000e7308 */ /* 0x000fe20000000800 */
[----:B------:R-:W-:Y:S02]  /*7500*/  ISETP.GT.AND P3, PT, R136, 0x49, P2 ;  /* 0x000000498800780c */ /* 0x000fe40001764270 */
[----:B------:R-:W-:Y:S02]  /*7510*/  FSEL R56, R56, -INF , !P5 ;  /* 0xff80000038387808 */ /* 0x000fe40006800000 */
[----:B------:R-:W-:-:S02]  /*7520*/  ISETP.LT.OR P4, PT, R137, 0x49, P4 ;  /* 0x000000498900780c */ /* 0x000fc40002781670 */
[----:B------:R-:W-:Y:S01]  /*7530*/  FMNMX.FTZ R87, R55, R82, !PT ;  /* 0x0000005237577209 */ /* 0x000fe20007810000 */
[----:B------:R-:W-:Y:S01]  /*7540*/  MUFU.EX2 R21, R21 ;  /* 0x0000001500157308 */ /* 0x000fe20000000800 */
[----:B------:R-:W-:Y:S02]  /*7550*/  ISETP.GT.AND P5, PT, R136, 0x50, P2 ;  /* 0x000000508800780c */ /* 0x000fe400017a4270 */
[----:B------:R-:W-:Y:S02]  /*7560*/  ISETP.LT.OR P3, PT, R137, 0x4a, P3 ;  /* 0x0000004a8900780c */ /* 0x000fe40001f61670 */
[----:B------:R-:W-:Y:S02]  /*7570*/  FSEL R57, R57, -INF , !P4 ;  /* 0xff80000039397808 */ /* 0x000fe40006000000 */
[----:B------:R-:W-:Y:S01]  /*7580*/  FMNMX.FTZ R82, R56, R87, !PT ;  /* 0x0000005738527209 */ /* 0x000fe20007810000 */
[----:B------:R-:W-:Y:S01]  /*7590*/  MUFU.EX2 R24, R24 ;  /* 0x0000001800187308 */ /* 0x000fe20000000800 */
[----:B------:R-:W-:-:S02]  /*75a0*/  ISETP.GT.AND P4, PT, R136, 0x51, P2 ;  /* 0x000000518800780c */ /* 0x000fc40001784270 */
[----:B------:R-:W-:Y:S02]  /*75b0*/  FSEL R58, R58, -INF , !P3 ;  /* 0xff8000003a3a7808 */ /* 0x000fe40005800000 */
[----:B------:R-:W-:Y:S02]  /*75c0*/  ISETP.LT.OR P5, PT, R137, 0x51, P5 ;  /* 0x000000518900780c */ /* 0x000fe40002fa1670 */
[----:B------:R-:W-:Y:S01]  /*75d0*/  FMNMX.FTZ R87, R57, R82, !PT ;  /* 0x0000005239577209 */ /* 0x000fe20007810000 */
[----:B------:R-:W-:Y:S01]  /*75e0*/  MUFU.EX2 R28, R28 ;  /* 0x0000001c001c7308 */ /* 0x000fe20000000800 */
[----:B------:R-:W-:Y:S02]  /*75f0*/  ISETP.GT.AND P3, PT, R136, 0x58, P2 ;  /* 0x000000588800780c */ /* 0x000fe40001764270 */
[----:B------:R-:W-:Y:S02]  /*7600*/  ISETP.LT.OR P4, PT, R137, 0x52, P4 ;  /* 0x000000528900780c */ /* 0x000fe40002781670 */
[----:B------:R-:W-:-:S02]  /*7610*/  FSEL R61, R61, -INF , !P5 ;  /* 0xff8000003d3d7808 */ /* 0x000fc40006800000 */
[----:B------:R-:W-:Y:S01]  /*7620*/  FMNMX.FTZ R82, R58, R87, !PT ;  /* 0x000000573a527209 */ /* 0x000fe20007810000 */
[----:B------:R-:W-:Y:S01]  /*7630*/  MUFU.EX2 R31, R31 ;  /* 0x0000001f001f7308 */ /* 0x000fe20000000800 */
[----:B------:R-:W-:Y:S02]  /*7640*/  ISETP.GT.AND P5, PT, R136, 0x59, P2 ;  /* 0x000000598800780c */ /* 0x000fe400017a4270 */
[----:B------:R-:W-:Y:S02]  /*7650*/  FSEL R62, R62, -INF , !P4 ;  /* 0xff8000003e3e7808 */ /* 0x000fe40006000000 */
[----:B------:R-:W-:Y:S02]  /*7660*/  ISETP.LT.OR P3, PT, R137, 0x59, P3 ;  /* 0x000000598900780c */ /* 0x000fe40001f61670 */
        /* <DEDUP_REMOVED lines=37> */
[----:B------:R-:W-:Y:S01]  /*78c0*/  ISETP.GT.AND P2, PT, R136, 0x79, P2 ;  /* 0x000000798800780c */ /* 0x000fe20001744270 */
[----:B------:R-:W-:Y:S01]  /*78d0*/  FFMA.FTZ R136, R85, UR10, -R20 ;  /* 0x0000000a55887c23 */ /* 0x000fe20008010814 */
[----:B------:R-:W-:Y:S02]  /*78e0*/  ISETP.LT.OR P4, PT, R137, 0x79, P4 ;  /* 0x000000798900780c */ /* 0x000fe40002781670 */
[----:B------:R-:W-:-:S02]  /*78f0*/  FSEL R78, R78, -INF , !P5 ;  /* 0xff8000004e4e7808 */ /* 0x000fc40006800000 */
[----:B------:R-:W-:Y:S01]  /*7900*/  FMNMX.FTZ R87, R77, R82, !PT ;  /* 0x000000524d577209 */ /* 0x000fe20007810000 */
[----:B------:R-:W-:Y:S01]  /*7910*/  MUFU.EX2 R50, R50 ;  /* 0x0000003200327308 */ /* 0x000fe20000000800 */
[----:B------:R-:W-:Y:S02]  /*7920*/  ISETP.LT.OR P2, PT, R137, 0x7a, P2 ;  /* 0x0000007a8900780c */ /* 0x000fe40001741670 */
[----:B------:R-:W-:Y:S02]  /*7930*/  FSEL R81, R81, -INF , !P4 ;  /* 0xff80000051517808 */ /* 0x000fe40006000000 */
[----:B------:R-:W-:Y:S02]  /*7940*/  FMNMX.FTZ R82, R78, R87, !PT ;  /* 0x000000574e527209 */ /* 0x000fe40007810000 */
[----:B------:R-:W-:Y:S01]  /*7950*/  FSEL R83, R83, -INF , !P2 ;  /* 0xff80000053537808 */ /* 0x000fe20005000000 */
[----:B------:R-:W-:Y:S01]  /*7960*/  MUFU.EX2 R53, R53 ;  /* 0x0000003500357308 */ /* 0x000fe20000000800 */
[----:B------:R-:W-:-:S02]  /*7970*/  FMNMX.FTZ R82, R81, R82, !PT ;  /* 0x0000005251527209 */ /* 0x000fc40007810000 */
[----:B------:R-:W-:Y:S02]  /*7980*/  FSEL R85, R12, RZ, P6 ;  /* 0x000000ff0c557208 */ /* 0x000fe40003000000 */
[----:B------:R-:W-:-:S03]  /*7990*/  FMNMX.FTZ R82, R83, R82, !PT ;  /* 0x0000005253527209 */ /* 0x000fc60007810000 */
[----:B------:R-:W-:Y:S01]  /*79a0*/  FADD.FTZ R10, -R85, R10 ;  /* 0x0000000a550a7221 */ /* 0x000fe20000010100 */
[----:B------:R-:W-:Y:S01]  /*79b0*/  MUFU.EX2 R54, R54 ;  /* 0x0000003600367308 */ /* 0x000fe20000000800 */
[----:B------:R-:W1:Y:S02]  /*79c0*/  SHFL.BFLY PT, R87, R82, 0x2, 0x1f ;  /* 0x0c401f0052577f89 */ /* 0x000e6400000e0000 */
[----:B------:R-:W-:-:S05]  /*79d0*/  FMUL.FTZ R10, R10, UR10 ;  /* 0x0000000a0a0a7c20 */ /* 0x000fca0008410000 */
[----:B------:R2:W-:Y:S08]  /*79e0*/  MUFU.EX2 R85, R136 ;  /* 0x0000008800557308 */ /* 0x0005f00000000800 */
[----:B------:R-:W3:Y:S08]  /*79f0*/  MUFU.EX2 R10, R10 ;  /* 0x0000000a000a7308 */ /* 0x000ef00000000800 */
[----:B------:R-:W-:Y:S01]  /*7a00*/  MUFU.EX2 R59, R59 ;  /* 0x0000003b003b7308 */ /* 0x000fe20000000800 */
[----:B-1----:R-:W-:Y:S01]  /*7a10*/  FMNMX.FTZ R87, R82, R87, !PT ;  /* 0x0000005752577209 */ /* 0x002fe20007810000 */
[----:B------:R-:W-:-:S04]  /*7a20*/  FFMA.FTZ R82, R84, UR10, -R20 ;  /* 0x0000000a54527c23 */ /* 0x000fc80008010814 */
[----:B0-----:R-:W0:Y:S02]  /*7a30*/  SHFL.BFLY PT, R86, R87, 0x1, 0x1f ;  /* 0x0c201f0057567f89 */ /* 0x001e2400000e0000 */
[----:B------:R-:W-:Y:S08]  /*7a40*/  MUFU.EX2 R60, R60 ;  /* 0x0000003c003c7308 */ /* 0x000ff00000000800 */
[----:B------:R-:W-:Y:S08]  /*7a50*/  MUFU.EX2 R63, R63 ;  /* 0x0000003f003f7308 */ /* 0x000ff00000000800 */
[----:B------:R-:W-:Y:S01]  /*7a60*/  MUFU.EX2 R64, R64 ;  /* 0x0000004000407308 */ /* 0x000fe20000000800 */
[----:B0-----:R-:W-:Y:S01]  /*7a70*/  FMNMX.FTZ R20, R87, R86, !PT ;  /* 0x0000005657147209 */ /* 0x001fe20007810000 */
[----:B------:R-:W-:-:S06]  /*7a80*/  IMAD.U32 R87, RZ, RZ, UR10 ;  /* 0x0000000aff577e24 */ /* 0x000fcc000f8e00ff */
[----:B------:R-:W-:Y:S01]  /*7a90*/  MUFU.EX2 R67, R67 ;  /* 0x0000004300437308 */ /* 0x000fe20000000800 */
[C---:B------:R-:W-:Y:S01]  /*7aa0*/  FSETP.NEU.FTZ.AND P2, PT, R20.reuse, -INF , PT ;  /* 0xff8000001400780b */ /* 0x040fe20003f5d000 */
[----:B------:R-:W-:-:S03]  /*7ab0*/  FFMA.FTZ R84, R20, R87, -8 ;  /* 0xc100000014547423 */ /* 0x000fc60000010057 */
[----:B------:R-:W-:Y:S02]  /*7ac0*/  FSEL R87, R20, RZ, P2 ;  /* 0x000000ff14577208 */ /* 0x000fe40001000000 */
[----:B------:R-:W-:Y:S01]  /*7ad0*/  FSEL R84, R84, RZ, P2 ;  /* 0x000000ff54547208 */ /* 0x000fe20001000000 */
[----:B------:R-:W-:Y:S02]  /*7ae0*/  MUFU.EX2 R68, R68 ;  /* 0x0000004400447308 */ /* 0x000fe40000000800 */
[----:B------:R-:W-:-:S02]  /*7af0*/  FADD.FTZ R87, -R87, R8 ;  /* 0x0000000857577221 */ /* 0x000fc40000010100 */
[--C-:B--2---:R-:W-:Y:S01]  /*7b00*/  FFMA.FTZ R136, R51, UR10, -R84.reuse ;  /* 0x0000000a33887c23 */ /* 0x104fe20008010854 */
[----:B------:R-:W-:-:S01]  /*7b10*/  FFMA.FTZ R86, R27, UR10, -R84 ;  /* 0x0000000a1b567c23 */ /* 0x000fc20008010854 */
[----:B------:R-:W-:Y:S01]  /*7b20*/  FMUL.FTZ R51, R87, UR10 ;  /* 0x0000000a57337c20 */ /* 0x000fe20008410000 */
[----:B------:R-:W-:-:S01]  /*7b30*/  FFMA.FTZ R27, R40, UR10, -R84 ;  /* 0x0000000a281b7c23 */ /* 0x000fc20008010854 */
        /* <DEDUP_REMOVED lines=9> */
[----:B------:R-:W-:Y:S01]  /*7bd0*/  FFMA.FTZ R44, R47, UR10, -R84 ;  /* 0x0000000a2f2c7c23 */ /* 0x000fe20008010854 */
[----:B---3--:R-:W-:-:S01]  /*7be0*/  FFMA.FTZ R57, R10, R4, R41 ;  /* 0x000000040a397223 */ /* 0x008fc20000010029 */
[----:B------:R-:W0:Y:S01]  /*7bf0*/  MUFU.EX2 R51, R51 ;  /* 0x0000003300337308 */ /* 0x000e220000000800 */
[----:B------:R-:W-:-:S01]  /*7c00*/  FFMA.FTZ R47, R48, UR10, -R84 ;  /* 0x0000000a302f7c23 */ /* 0x000fc20008010854 */
[--C-:B------:R-:W-:Y:S01]  /*7c10*/  FFMA.FTZ R33, R33, UR10, -R84.reuse ;  /* 0x0000000a21217c23 */ /* 0x100fe20008010854 */
[----:B------:R-:W-:-:S01]  /*7c20*/  FFMA.FTZ R48, R55, UR10, -R84 ;  /* 0x0000000a37307c23 */ /* 0x000fc20008010854 */
[----:B------:R-:W-:Y:S01]  /*7c30*/  FFMA.FTZ R55, R56, UR10, -R84 ;  /* 0x0000000a38377c23 */ /* 0x000fe20008010854 */
[----:B------:R-:W-:-:S01]  /*7c40*/  FADD.FTZ R56, R14, R57 ;  /* 0x000000390e387221 */ /* 0x000fc20000010000 */
[--C-:B------:R-:W-:Y:S01]  /*7c50*/  FFMA.FTZ R34, R34, UR10, -R84.reuse ;  /* 0x0000000a22227c23 */ /* 0x100fe20008010854 */
[----:B------:R-:W-:-:S01]  /*7c60*/  FFMA.FTZ R37, R37, UR10, -R84 ;  /* 0x0000000a25257c23 */ /* 0x000fc20008010854 */
[----:B------:R-:W1:Y:S01]  /*7c70*/  MUFU.EX2 R27, R27 ;  /* 0x0000001b001b7308 */ /* 0x000e620000000800 */
[----:B------:R-:W-:-:S01]  /*7c80*/  FFMA.FTZ R57, R58, UR10, -R84 ;  /* 0x0000000a3a397c23 */ /* 0x000fc20008010854 */
[----:B------:R-:W-:-:S06]  /*7c90*/  FFMA.FTZ R38, R38, UR10, -R84 ;  /* 0x0000000a26267c23 */ /* 0x000fcc0008010854 */
[----:B------:R-:W2:Y:S01]  /*7ca0*/  MUFU.EX2 R25, R25 ;  /* 0x0000001900197308 */ /* 0x000ea20000000800 */
[----:B0-----:R-:W-:-:S01]  /*7cb0*/  FFMA.FTZ R4, R51, R3, R86 ;  /* 0x0000000333047223 */ /* 0x001fc20000010056 */
[----:B------:R-:W-:Y:S01]  /*7cc0*/  FADD.FTZ R3, R21, R56 ;  /* 0x0000003815037221 */ /* 0x000fe20000010000 */
[----:B------:R-:W-:-:S05]  /*7cd0*/  FFMA.FTZ R56, R61, UR10, -R84 ;  /* 0x0000000a3d387c23 */ /* 0x000fca0008010854 */
[----:B------:R-:W0:Y:S01]  /*7ce0*/  MUFU.EX2 R26, R26 ;  /* 0x0000001a001a7308 */ /* 0x000e220000000800 */
[----:B-1----:R-:W-:-:S07]  /*7cf0*/  FADD.FTZ R4, R27, R4 ;  /* 0x000000041b047221 */ /* 0x002fce0000010000 */
[----:B------:R-:W1:Y:S01]  /*7d00*/  MUFU.EX2 R29, R29 ;  /* 0x0000001d001d7308 */ /* 0x000e620000000800 */
[----:B--2---:R-:W-:-:S01]  /*7d10*/  FADD.FTZ R137, R25, R4 ;  /* 0x0000000419897221 */ /* 0x004fc20000010000 */
[----:B------:R-:W-:-:S04]  /*7d20*/  FADD.FTZ R4, R24, R3 ;  /* 0x0000000318047221 */ /* 0x000fc80000010000 */
[----:B------:R-:W-:Y:S02]  /*7d30*/  FADD.FTZ R3, R15, R4 ;  /* 0x000000040f037221 */ /* 0x000fe40000010000 */
[----:B------:R-:W2:Y:S01]  /*7d40*/  MUFU.EX2 R30, R30 ;  /* 0x0000001e001e7308 */ /* 0x000ea20000000800 */
[----:B0-----:R-:W-:-:S01]  /*7d50*/  FADD.FTZ R58, R26, R137 ;  /* 0x000000891a3a7221 */ /* 0x001fc20000010000 */
[----:B------:R-:W-:-:S04]  /*7d60*/  FADD.FTZ R4, R28, R3 ;  /* 0x000000031c047221 */ /* 0x000fc80000010000 */
[----:B------:R-:W-:Y:S02]  /*7d70*/  FADD.FTZ R3, R31, R4 ;  /* 0x000000041f037221 */ /* 0x000fe40000010000 */
[----:B------:R-:W0:Y:S01]  /*7d80*/  MUFU.EX2 R33, R33 ;  /* 0x0000002100217308 */ /* 0x000e220000000800 */
[----:B-1----:R-:W-:-:S01]  /*7d90*/  FADD.FTZ R61, R29, R58 ;  /* 0x0000003a1d3d7221 */ /* 0x002fc20000010000 */
[----:B------:R-:W-:-:S04]  /*7da0*/  FADD.FTZ R4, R32, R3 ;  /* 0x0000000320047221 */ /* 0x000fc80000010000 */
[----:B------:R-:W-:Y:S02]  /*7db0*/  FADD.FTZ R3, R35, R4 ;  /* 0x0000000423037221 */ /* 0x000fe40000010000 */
[----:B------:R-:W1:Y:S01]  /*7dc0*/  MUFU.EX2 R34, R34 ;  /* 0x0000002200227308 */ /* 0x000e620000000800 */
[----:B--2---:R-:W-:-:S01]  /*7dd0*/  FADD.FTZ R58, R30, R61 ;  /* 0x0000003d1e3a7221 */ /* 0x004fc20000010000 */
[----:B------:R-:W-:Y:S01]  /*7de0*/  FFMA.FTZ R61, R62, UR10, -R84 ;  /* 0x0000000a3e3d7c23 */ /* 0x000fe20008010854 */
[----:B------:R-:W-:-:S05]  /*7df0*/  FADD.FTZ R4, R36, R3 ;  /* 0x0000000324047221 */ /* 0x000fca0000010000 */
[----:B------:R-:W2:Y:S01]  /*7e00*/  MUFU.EX2 R37, R37 ;  /* 0x0000002500257308 */ /* 0x000ea20000000800 */
[----:B0-----:R-:W-:-:S01]  /*7e10*/  FADD.FTZ R137, R33, R58 ;  /* 0x0000003a21897221 */ /* 0x001fc20000010000 */
[----:B------:R-:W-:-:S06]  /*7e20*/  FFMA.FTZ R58, R65, UR10, -R84 ;  /* 0x0000000a413a7c23 */ /* 0x000fcc0008010854 */
[----:B------:R-:W0:Y:S01]  /*7e30*/  MUFU.EX2 R38, R38 ;  /* 0x0000002600267308 */ /* 0x000e220000000800 */
[----:B-1----:R-:W-:-:S01]  /*7e40*/  FADD.FTZ R62, R34, R137 ;  /* 0x00000089223e7221 */ /* 0x002fc20000010000 */
[----:B------:R-:W-:-:S06]  /*7e50*/  FADD.FTZ R137, R39, R4 ;  /* 0x0000000427897221 */ /* 0x000fcc0000010000 */
[----:B------:R-:W1:Y:S01]  /*7e60*/  MUFU.EX2 R40, R40 ;  /* 0x0000002800287308 */ /* 0x000e620000000800 */
[----:B--2---:R-:W-:-:S01]  /*7e70*/  FADD.FTZ R65, R37, R62 ;  /* 0x0000003e25417221 */ /* 0x004fc20000010000 */
[----:B------:R-:W-:-:S06]  /*7e80*/  FFMA.FTZ R62, R69, UR10, -R84 ;  /* 0x0000000a453e7c23 */ /* 0x000fcc0008010854 */
[----:B------:R-:W2:Y:S01]  /*7e90*/  MUFU.EX2 R43, R43 ;  /* 0x0000002b002b7308 */ /* 0x000ea20000000800 */
[----:B0-----:R-:W-:-:S01]  /*7ea0*/  FADD.FTZ R3, R38, R65 ;  /* 0x0000004126037221 */ /* 0x001fc20000010000 */
[----:B------:R-:W-:Y:S01]  /*7eb0*/  FFMA.FTZ R65, R66, UR10, -R84 ;  /* 0x0000000a42417c23 */ /* 0x000fe20008010854 */
[----:B------:R-:W-:-:S04]  /*7ec0*/  FADD.FTZ R66, R42, R137 ;  /* 0x000000892a427221 */ /* 0x000fc80000010000 */
[----:B------:R-:W-:Y:S01]  /*7ed0*/  FADD.FTZ R69, R45, R66 ;  /* 0x000000422d457221 */ /* 0x000fe20000010000 */
[----:B------:R-:W0:Y:S01]  /*7ee0*/  MUFU.EX2 R44, R44 ;  /* 0x0000002c002c7308 */ /* 0x000e220000000800 */
[----:B-1----:R-:W-:-:S02]  /*7ef0*/  FADD.FTZ R4, R40, R3 ;  /* 0x0000000328047221 */ /* 0x002fc40000010000 */
[----:B------:R-:W-:Y:S01]  /*7f00*/  FADD.FTZ R66, R46, R69 ;  /* 0x000000452e427221 */ /* 0x000fe20000010000 */
[----:B------:R-:W-:-:S03]  /*7f10*/  FFMA.FTZ R69, R70, UR10, -R84 ;  /* 0x0000000a46457c23 */ /* 0x000fc60008010854 */
[----:B------:R-:W-:Y:S01]  /*7f20*/  FADD.FTZ R137, R49, R66 ;  /* 0x0000004231897221 */ /* 0x000fe20000010000 */
[----:B------:R-:W1:Y:S01]  /*7f30*/  MUFU.EX2 R47, R47 ;  /* 0x0000002f002f7308 */ /* 0x000e620000000800 */
[----:B--2---:R-:W-:-:S01]  /*7f40*/  FADD.FTZ R3, R43, R4 ;  /* 0x000000042b037221 */ /* 0x004fc20000010000 */
[----:B------:R-:W-:Y:S01]  /*7f50*/  FFMA.FTZ R66, R73, UR10, -R84 ;  /* 0x0000000a49427c23 */ /* 0x000fe20008010854 */
[----:B------:R-:W-:-:S04]  /*7f60*/  FADD.FTZ R70, R50, R137 ;  /* 0x0000008932467221 */ /* 0x000fc80000010000 */
[----:B------:R-:W-:Y:S01]  /*7f70*/  FADD.FTZ R73, R53, R70 ;  /* 0x0000004635497221 */ /* 0x000fe20000010000 */
[----:B------:R-:W2:Y:S01]  /*7f80*/  MUFU.EX2 R8, R136 ;  /* 0x0000008800087308 */ /* 0x000ea20000000800 */
[----:B0-----:R-:W-:-:S02]  /*7f90*/  FADD.FTZ R4, R44, R3 ;  /* 0x000000032c047221 */ /* 0x001fc40000010000 */
[----:B------:R-:W-:Y:S01]  /*7fa0*/  FADD.FTZ R70, R54, R73 ;  /* 0x0000004936467221 */ /* 0x000fe20000010000 */
[----:B------:R-:W-:-:S03]  /*7fb0*/  FFMA.FTZ R73, R74, UR10, -R84 ;  /* 0x0000000a4a497c23 */ /* 0x000fc60008010854 */
[----:B------:R-:W-:Y:S01]  /*7fc0*/  FADD.FTZ R137, R59, R70 ;  /* 0x000000463b897221 */ /* 0x000fe20000010000 */
[----:B------:R-:W0:Y:S01]  /*7fd0*/  MUFU.EX2 R87, R87 ;  /* 0x0000005700577308 */ /* 0x000e220000000800 */
[----:B-1----:R-:W-:-:S01]  /*7fe0*/  FADD.FTZ R3, R47, R4 ;  /* 0x000000042f037221 */ /* 0x002fc20000010000 */
[----:B------:R-:W-:Y:S01]  /*7ff0*/  FFMA.FTZ R70, R77, UR10, -R84 ;  /* 0x0000000a4d467c23 */ /* 0x000fe20008010854 */
[----:B------:R-:W-:-:S04]  /*8000*/  FADD.FTZ R74, R60, R137 ;  /* 0x000000893c4a7221 */ /* 0x000fc80000010000 */
[----:B------:R-:W-:Y:S01]  /*8010*/  FADD.FTZ R77, R63, R74 ;  /* 0x0000004a3f4d7221 */ /* 0x000fe20000010000 */
[----:B------:R-:W1:Y:S01]  /*8020*/  MUFU.EX2 R48, R48 ;  /* 0x0000003000307308 */ /* 0x000e620000000800 */
[----:B--2---:R-:W-:-:S02]  /*8030*/  FADD.FTZ R4, R8, R3 ;  /* 0x0000000308047221 */ /* 0x004fc40000010000 */
[----:B------:R-:W-:Y:S01]  /*8040*/  FADD.FTZ R74, R64, R77 ;  /* 0x0000004d404a7221 */ /* 0x000fe20000010000 */
[----:B------:R-:W-:-:S03]  /*8050*/  FFMA.FTZ R77, R78, UR10, -R84 ;  /* 0x0000000a4e4d7c23 */ /* 0x000fc60008010854 */
[----:B------:R-:W-:Y:S01]  /*8060*/  FADD.FTZ R137, R67, R74 ;  /* 0x0000004a43897221 */ /* 0x000fe20000010000 */
[----:B------:R-:W2:Y:S01]  /*8070*/  MUFU.EX2 R55, R55 ;  /* 0x0000003700377308 */ /* 0x000ea20000000800 */
[----:B0-----:R-:W-:-:S01]  /*8080*/  FADD.FTZ R3, R87, R4 ;  /* 0x0000000457037221 */ /* 0x001fc20000010000 */
[----:B------:R-:W-:Y:S01]  /*8090*/  FFMA.FTZ R74, R81, UR10, -R84 ;  /* 0x0000000a514a7c23 */ /* 0x000fe20008010854 */
[----:B------:R-:W-:-:S05]  /*80a0*/  FADD.FTZ R78, R68, R137 ;  /* 0x00000089444e7221 */ /* 0x000fca0000010000 */
[----:B------:R-:W0:Y:S01]  /*80b0*/  MUFU.EX2 R52, R52 ;  /* 0x0000003400347308 */ /* 0x000e220000000800 */
[----:B-1----:R-:W-:-:S07]  /*80c0*/  FADD.FTZ R4, R48, R3 ;  /* 0x0000000330047221 */ /* 0x002fce0000010000 */
[----:B------:R-:W1:Y:S01]  /*80d0*/  MUFU.EX2 R57, R57 ;  /* 0x0000003900397308 */ /* 0x000e620000000800 */
[----:B--2---:R-:W-:-:S07]  /*80e0*/  FADD.FTZ R3, R55, R4 ;  /* 0x0000000437037221 */ /* 0x004fce0000010000 */
[----:B------:R-:W2:Y:S01]  /*80f0*/  MUFU.EX2 R56, R56 ;  /* 0x0000003800387308 */ /* 0x000ea20000000800 */
[----:B0-----:R-:W-:-:S07]  /*8100*/  FADD.FTZ R4, R52, R3 ;  /* 0x0000000334047221 */ /* 0x001fce0000010000 */
        /* <DEDUP_REMOVED lines=15> */
[----:B--2---:R-:W-:-:S01]  /*8200*/  FADD.FTZ R78, R72, R81 ;  /* 0x00000051484e7221 */ /* 0x004fc20000010000 */
[----:B------:R-:W-:-:S06]  /*8210*/  FFMA.FTZ R81, R83, UR10, -R84 ;  /* 0x0000000a53517c23 */ /* 0x000fcc0008010854 */
        /* <DEDUP_REMOVED lines=19> */
[----:B0-----:R-:W-:-:S04]  /*8350*/  FADD.FTZ R4, R82, R83 ;  /* 0x0000005352047221 */ /* 0x001fc80000010000 */
[----:B------:R-:W-:Y:S01]  /*8360*/  FADD.FTZ R4, R85, R4 ;  /* 0x0000000455047221 */ /* 0x000fe20000010000 */
[----:B-1----:R-:W-:-:S04]  /*8370*/  FADD.FTZ R78, R74, R3 ;  /* 0x000000034a4e7221 */ /* 0x002fc80000010000 */
[----:B--2---:R-:W-:Y:S01]  /*8380*/  FADD.FTZ R3, R81, R78 ;  /* 0x0000004e51037221 */ /* 0x004fe20000010000 */
[----:B------:R-:W-:Y:S06]  /*8390*/  @!P0 BRA `(.L_x_892) ;  /* 0x0000000000048947 */ /* 0x000fec0003800000 */
[----:B------:R-:W-:Y:S01]  /*83a0*/  BPT.TRAP 0x1 ;  /* 0x000000040000795c */ /* 0x000fe20000300000 */
.L_x_892:
        /* <DEDUP_REMOVED lines=10> */
[-C--:B------:R-:W-:Y:S01]  /*8450*/  FMUL.FTZ R89, R89, R10.reuse ;  /* 0x0000000a59597220 */ /* 0x080fe20000410000 */
        /* <DEDUP_REMOVED lines=79> */
[----:B------:R-:W-:Y:S01]  /*8950*/  IMAD.MOV.U32 R8, RZ, RZ, R20 ;  /* 0x000000ffff087224 */ /* 0x000fe200078e0014 */
[----:B------:R-:W-:Y:S01]  /*8960*/  UMOV UR38, UR20 ;  /* 0x0000001400267c82 */ /* 0x000fe20008000000 */
[----:B------:R-:W-:Y:S01]  /*8970*/  IMAD.MOV.U32 R10, RZ, RZ, R12 ;  /* 0x000000ffff0a7224 */ /* 0x000fe200078e000c */
[----:B------:R-:W-:-:S06]  /*8980*/  UMOV UR37, UR21 ;  /* 0x0000001500257c82 */ /* 0x000fcc0008000000 */
.L_x_875:
[----:B------:R-:W0:Y:S01]  /*8990*/  LDC R14, c[0x0][0x9e4] ;  /* 0x00027900ff0e7b82 */ /* 0x000e220000000800 */
[----:B------:R-:W-:Y:S02]  /*89a0*/  ULDC UR6, c[0x0][0x9dc] ;  /* 0x0002770000067ab9 */ /* 0x000fe40000000800 */
[----:B------:R-:W-:-:S05]  /*89b0*/  VIADD R7, R23, -UR6 ;  /* 0x8000000617077c36 */ /* 0x000fca0008000000 */
[----:B------:R-:W-:Y:S02]  /*89c0*/  R2UR UR6, R7 ;  /* 0x00000000070672ca */ /* 0x000fe400000e0000 */
[----:B0-----:R-:W-:-:S13]  /*89d0*/  ISETP.GE.AND P5, PT, R14, 0x1, PT ;  /* 0x000000010e00780c */ /* 0x001fda0003fa6270 */
[----:B------:R-:W-:Y:S05]  /*89e0*/  @!P5 BRA `(.L_x_894) ;  /* 0x000000000044d947 */ /* 0x000fea0003800000 */
        /* <DEDUP_REMOVED lines=9> */
.L_x_895:
[----:B------:R-:W-:-:S13]  /*8a80*/  ISETP.NE.AND P2, PT, R14, 0x1, PT ;  /* 0x000000010e00780c */ /* 0x000fda0003f45270 */
[----:B------:R-:W0:Y:S02]  /*8a90*/  @P2 LDC.64 R12, c[0x0][0x9e8] ;  /* 0x00027a00ff0c2b82 */ /* 0x000e240000000a00 */
[----:B0-----:R-:W-:-:S05]  /*8aa0*/  @P2 IMAD.HI.U32 R12, R23, R12, RZ ;  /* 0x0000000c170c2227 */ /* 0x001fca00078e00ff */
[----:B------:R-:W-:-:S07]  /*8ab0*/  @P2 SHF.R.U32.HI R23, RZ, R13, R12 ;  /* 0x0000000dff172219 */ /* 0x000fce000001160c */
.L_x_896:
[----:B------:R-:W-:-:S05]  /*8ac0*/  IMAD R23, R23, R14, RZ ;  /* 0x0000000e17177224 */ /* 0x000fca00078e02ff */
[----:B------:R-:W-:-:S13]  /*8ad0*/  R2UR UR7, R23 ;  /* 0x00000000170772ca */ /* 0x000fda00000e0000 */
[----:B------:R-:W-:-:S04]  /*8ae0*/  UISETP.LT.AND UP0, UPT, UR6, UR7, UPT ;  /* 0x000000070600728c */ /* 0x000fc8000bf01270 */
[----:B------:R-:W-:-:S12]  /*8af0*/  USEL UR6, UR6, UR7, !UP0 ;  /* 0x0000000706067287 */ /* 0x000fd8000c000000 */
.L_x_894:
        /* <DEDUP_REMOVED lines=13> */
.L_x_907:
[----:B------:R-:W-:-:S04]  /*8bd0*/  UIADD3 UR38, UR21, 0x1, URZ ;  /* 0x0000000115267890 */ /* 0x000fc8000fffe03f */
[----:B------:R-:W-:-:S04]  /*8be0*/  UISETP.NE.AND UP0, UPT, UR38, 0x2, UPT ;  /* 0x000000022600788c */ /* 0x000fc8000bf05270 */
[----:B------:R-:W-:Y:S02]  /*8bf0*/  USEL UR37, URZ, 0x1, UP0 ;  /* 0x000000013f257887 */ /* 0x000fe40008000000 */
[----:B------:R-:W-:Y:S02]  /*8c00*/  USEL UR38, UR38, URZ, UP0 ;  /* 0x0000003f26267287 */ /* 0x000fe40008000000 */
[----:B------:R-:W-:Y:S01]  /*8c10*/  ULOP3.LUT UR37, UR20, UR37, URZ, 0x3c, !UPT ;  /* 0x0000002514257292 */ /* 0x000fe2000f8e3c3f */
[----:B------:R-:W-:Y:S11]  /*8c20*/  @!P0 BRA `(.L_x_898) ;  /* 0x0000000000048947 */ /* 0x000ff60003800000 */
[----:B------:R-:W-:Y:S01]  /*8c30*/  BPT.TRAP 0x1 ;  /* 0x000000040000795c */ /* 0x000fe20000300000 */
.L_x_898:
[----:B------:R-:W-:Y:S01]  /*8c40*/  ULEA UR6, UR38, UR45, 0x3 ;  /* 0x0000002d26067291 */ /* 0x000fe2000f8e183f */
[----:B------:R-:W-:-:S05]  /*8c50*/  IMAD.U32 R8, RZ, RZ, UR37 ;  /* 0x00000025ff087e24 */ /* 0x000fca000f8e00ff */
[----:B------:R-:W-:-:S04]  /*8c60*/  SHF.L.U32 R8, R8, 0x1f, RZ ;  /* 0x0000001f08087819 */ /* 0x000fc800000006ff */
[----:B------:R0:W1:Y:S01]  /*8c70*/  SYNCS.PHASECHK.TRANS64.TRYWAIT P2, [UR6+0x19c30], R8 ;  /* 0x019c3008ff0075a7 */ /* 0x0000620008040146 */
[----:B------:R-:W-:Y:S05]  /*8c80*/  @!P0 BRA `(.L_x_899) ;  /* 0x0000000000048947 */ /* 0x000fea0003800000 */
[----:B------:R-:W-:Y:S01]  /*8c90*/  BPT.TRAP 0x1 ;  /* 0x000000040000795c */ /* 0x000fe20000300000 */
.L_x_899:
[----:B-1----:R-:W-:Y:S05]  /*8ca0*/  @P2 BRA `(.L_x_900) ;  /* 0x0000000000082947 */ /* 0x002fea0003800000 */
[----:B------:R-:W1:Y:S02]  /*8cb0*/  SYNCS.PHASECHK.TRANS64.TRYWAIT P2, [UR6+0x19c30], R8 ;  /* 0x019c3008ff0075a7 */ /* 0x000e640008040146 */
[----:B-1----:R-:W-:Y:S05]  /*8cc0*/  @!P2 BRA `(.L_x_901) ;  /* 0x000000cc0084a947 */ /* 0x002fea0003800000 */
.L_x_900:
        /* <DEDUP_REMOVED lines=17> */
.L_x_902:
[----:B------:R-:W-:Y:S01]  /*8de0*/  ULEA UR14, UR21, UR45, 0x3 ;  /* 0x0000002d150e7291 */ /* 0x000fe2000f8e183f */
[----:B01----:R-:W-:-:S05]  /*8df0*/  IMAD.U32 R8, RZ, RZ, UR20 ;  /* 0x00000014ff087e24 */ /* 0x003fca000f8e00ff */
[----:B------:R-:W-:-:S04]  /*8e00*/  SHF.L.U32 R8, R8, 0x1f, RZ ;  /* 0x0000001f08087819 */ /* 0x000fc800000006ff */
[----:B------:R0:W1:Y:S01]  /*8e10*/  SYNCS.PHASECHK.TRANS64.TRYWAIT P2, [UR14+0x19c50], R8 ;  /* 0x019c5008ff0075a7 */ /* 0x000062000804014e */
[----:B------:R-:W-:Y:S05]  /*8e20*/  @!P0 BRA `(.L_x_903) ;  /* 0x0000000000048947 */ /* 0x000fea0003800000 */
[----:B------:R-:W-:Y:S01]  /*8e30*/  BPT.TRAP 0x1 ;  /* 0x000000040000795c */ /* 0x000fe20000300000 */
.L_x_903:
[----:B-1----:R-:W-:Y:S05]  /*8e40*/  @P2 BRA `(.L_x_904) ;  /* 0x0000000000082947 */ /* 0x002fea0003800000 */
[----:B------:R-:W1:Y:S02]  /*8e50*/  SYNCS.PHASECHK.TRANS64.TRYWAIT P2, [UR14+0x19c50], R8 ;  /* 0x019c5008ff0075a7 */ /* 0x000e64000804014e */
[----:B-1----:R-:W-:Y:S05]  /*8e60*/  @!P2 BRA `(.L_x_905) ;  /* 0x000000cc0034a947 */ /* 0x002fea0003800000 */
.L_x_904:
[----:B------:R-:W-:Y:S01]  /*8e70*/  UIADD3 UR6, UR45, 0x3000, URZ ;  /* 0x000030002d067890 */ /* 0x000fe2000fffe03f */
[C---:B------:R-:W-:Y:S01]  /*8e80*/  FMUL.FTZ R12, R0.reuse, R24 ;  /* 0x00000018000c7220 */ /* 0x040fe20000410000 */
[----:B------:R-:W-:Y:S01]  /*8e90*/  WARPGROUP.ARRIVE ;  /* 0x00000000000079c5 */ /* 0x000fe20000000000 */
[C---:B-1----:R-:W-:Y:S01]  /*8ea0*/  FMUL.FTZ R11, R0.reuse, R25 ;  /* 0x00000019000b7220 */ /* 0x042fe20000410000 */
[----:B------:R-:W-:Y:S01]  /*8eb0*/  USHF.R.U32.HI UR6, URZ, 0x4, UR6 ;  /* 0x000000043f067899 */ /* 0x000fe20008011606 */
[C---:B------:R-:W-:Y:S01]  /*8ec0*/  FMUL.FTZ R14, R0.reuse, R26 ;  /* 0x0000001a000e7220 */ /* 0x040fe20000410000 */
[----:B------:R-:W-:Y:S01]  /*8ed0*/  UMOV UR7, 0x40000040 ;  /* 0x4000004000077882 */ /* 0x000fe20000000000 */
[----:B------:R-:W0:Y:S01]  /*8ee0*/  MUFU.TANH R12, R12 ;  /* 0x0000000c000c7308 */ /* 0x000e220000002400 */
[----:B------:R-:W-:Y:S01]  /*8ef0*/  ULOP3.LUT UR6, UR6, 0x3fff, URZ, 0xc0, !UPT ;  /* 0x00003fff06067892 */ /* 0x000fe2000f8ec03f */
[C---:B------:R-:W-:Y:S01]  /*8f00*/  FMUL.FTZ R13, R0.reuse, R27 ;  /* 0x0000001b000d7220 */ /* 0x040fe20000410000 */
[C---:B------:R-:W-:Y:S01]  /*8f10*/  FMUL.FTZ R15, R0.reuse, R28 ;  /* 0x0000001c000f7220 */ /* 0x040fe20000410000 */
[C---:B------:R-:W-:Y:S01]  /*8f20*/  FMUL.FTZ R21, R0.reuse, R30 ;  /* 0x0000001e00157220 */ /* 0x040fe20000410000 */
[----:B------:R-:W-:Y:S01]  /*8f30*/  ULOP3.LUT UR6, UR6, 0x10000, URZ, 0xfc, !UPT ;  /* 0x0001000006067892 */ /* 0x000fe2000f8efc3f */
[C---:B------:R-:W-:Y:S01]  /*8f40*/  FMUL.FTZ R20, R0.reuse, R29 ;  /* 0x0000001d00147220 */ /* 0x040fe20000410000 */
[C---:B------:R-:W-:Y:S01]  /*8f50*/  FMUL.FTZ R23, R0.reuse, R31 ;  /* 0x0000001f00177220 */ /* 0x040fe20000410000 */
[----:B------:R-:W1:Y:S01]  /*8f60*/  MUFU.TANH R11, R11 ;  /* 0x0000000b000b7308 */ /* 0x000e620000002400 */
[----:B------:R-:W-:Y:S01]  /*8f70*/  UIMAD UR11, UR21, 0x300, UR6 ;  /* 0x00000300150b78a4 */ /* 0x000fe2000f8e0206 */
[C---:B------:R-:W-:Y:S01]  /*8f80*/  FMUL.FTZ R24, R0.reuse, R32 ;  /* 0x0000002000187220 */ /* 0x040fe20000410000 */
[C---:B------:R-:W-:Y:S01]  /*8f90*/  FMUL.FTZ R26, R0.reuse, R34 ;  /* 0x00000022001a7220 */ /* 0x040fe20000410000 */
[C---:B------:R-:W-:Y:S01]  /*8fa0*/  FMUL.FTZ R25, R0.reuse, R33 ;  /* 0x0000002100197220 */ /* 0x040fe20000410000 */
[C---:B------:R-:W-:Y:S01]  /*8fb0*/  FMUL.FTZ R27, R0.reuse, R35 ;  /* 0x00000023001b7220 */ /* 0x040fe20000410000 */
[C---:B------:R-:W-:Y:S01]  /*8fc0*/  FMUL.FTZ R28, R0.reuse, R36 ;  /* 0x00000024001c7220 */ /* 0x040fe20000410000 */
[----:B------:R-:W-:Y:S01]  /*8fd0*/  FMUL.FTZ R29, R0, R37 ;  /* 0x00000025001d7220 */ /* 0x000fe20000410000 */
[----:B------:R-:W-:Y:S01]  /*8fe0*/  UMOV UR6, UR11 ;  /* 0x0000000b00067c82 */ /* 0x000fe20008000000 */
[----:B------:R-:W2:Y:S01]  /*8ff0*/  MUFU.TANH R14, R14 ;  /* 0x0000000e000e7308 */ /* 0x000ea20000002400 */
[----:B------:R-:W-:Y:S01]  /*9000*/  QGMMA.64x96x32.F32.E4M3.E4M3 R88, R148, gdesc[UR4], R88, gsb0 ;  /* 0x0160000494587df3 */ /* 0x000fe20008000858 */
[----:B0-----:R-:W-:Y:S01]  /*9010*/  FMNMX.FTZ R8, R12, R7, !PT ;  /* 0x000000070c087209 */ /* 0x001fe20007810000 */
[C---:B------:R-:W-:Y:S01]  /*9020*/  FMUL.FTZ R30, R0.reuse, R38 ;  /* 0x00000026001e7220 */ /* 0x040fe20000410000 */
[C---:B------:R-:W-:Y:S01]  /*9030*/  FMUL.FTZ R37, R0.reuse, R45 ;  /* 0x0000002d00257220 */ /* 0x040fe20000410000 */
[C---:B------:R-:W-:Y:S01]  /*9040*/  FMUL.FTZ R45, R0.reuse, R53 ;  /* 0x00000035002d7220 */ /* 0x040fe20000410000 */
[C---:B------:R-:W-:Y:S01]  /*9050*/  FMUL.FTZ R53, R0.reuse, R61 ;  /* 0x0000003d00357220 */ /* 0x040fe20000410000 */
[C---:B------:R-:W-:Y:S01]  /*9060*/  FMUL.FTZ R61, R0.reuse, R69 ;  /* 0x00000045003d7220 */ /* 0x040fe20000410000 */
[----:B------:R-:W0:Y:S01]  /*9070*/  MUFU.TANH R13, R13 ;  /* 0x0000000d000d7308 */ /* 0x000e220000002400 */
        /* <DEDUP_REMOVED lines=16> */
[----:B0-----:R-:W-:Y:S01]  /*9180*/  FMNMX.FTZ R8, R13, R8, !PT ;  /* 0x000000080d087209 */ /* 0x001fe20007810000 */
[C---:B------:R-:W-:Y:S01]  /*9190*/  FMUL.FTZ R41, R0.reuse, R49 ;  /* 0x0000003100297220 */ /* 0x040fe20000410000 */
        /* <DEDUP_REMOVED lines=17> */
[C---:B------:R-:W-:Y:S01]  /*92b0*/  FMUL.FTZ R54, R0.reuse, R62 ;  /* 0x0000003e00367220 */ /* 0x040fe20000410000 */
[C---:B------:R-:W-:Y:S01]  /*92c0*/  FMUL.FTZ R56, R0.reuse, R64 ;  /* 0x0000004000387220 */ /* 0x040fe20000410000 */
[C---:B------:R-:W-:Y:S01]  /*92d0*/  FMUL.FTZ R58, R0.reuse, R66 ;  /* 0x00000042003a7220 */ /* 0x040fe20000410000 */
[----:B------:R-:W-:Y:S01]  /*92e0*/  FMUL.FTZ R60, R0, R68 ;  /* 0x00000044003c7220 */ /* 0x000fe20000410000 */
[----:B------:R-:W2:Y:S01]  /*92f0*/  MUFU.TANH R24, R24 ;  /* 0x0000001800187308 */ /* 0x000ea20000002400 */
[----:B0-----:R-:W-:Y:S01]  /*9300*/  FMNMX.FTZ R69, R20, R69, !PT ;  /* 0x0000004514457209 */ /* 0x001fe20007810000 */
[----:B------:R-:W-:Y:S01]  /*9310*/  UIADD3 UR6, UR11, 0x2, URZ ;  /* 0x000000020b067890 */ /* 0x000fe2000fffe03f */
[C---:B------:R-:W-:Y:S01]  /*9320*/  FMUL.FTZ R62, R0.reuse, R70 ;  /* 0x00000046003e7220 */ /* 0x040fe20000410000 */
[----:B------:R-:W-:Y:S01]  /*9330*/  UMOV UR7, 0x40000040 ;  /* 0x4000004000077882 */ /* 0x000fe20000000000 */
        /* <DEDUP_REMOVED lines=9> */
[----:B------:R-:W-:Y:S01]  /*93d0*/  FMUL.FTZ R76, R0, R84 ;  /* 0x00000054004c7220 */ /* 0x000fe20000410000 */
[----:B------:R-:W-:Y:S01]  /*93e0*/  UMOV UR10, UR19 ;  /* 0x00000013000a7c82 */ /* 0x000fe20008000000 */
[----:B------:R-:W1:Y:S01]  /*93f0*/  MUFU.TANH R25, R25 ;  /* 0x0000001900197308 */ /* 0x000e620000002400 */
[----:B--2---:R-:W-:-:S07]  /*9400*/  FMNMX.FTZ R8, R24, R69, !PT ;  /* 0x0000004518087209 */ /* 0x004fce0007810000 */
[----:B------:R-:W2:Y:S01]  /*9410*/  MUFU.TANH R27, R27 ;  /* 0x0000001b001b7308 */ /* 0x000ea20000002400 */
[----:B0-----:R-:W-:-:S07]  /*9420*/  FMNMX.FTZ R10, R26, R71, !PT ;  /* 0x000000471a0a7209 */ /* 0x001fce0007810000 */
[----:B------:R-:W0:Y:S01]  /*9430*/  MUFU.TANH R28, R28 ;  /* 0x0000001c001c7308 */ /* 0x000e220000002400 */
[----:B-1----:R-:W-:-:S07]  /*9440*/  FMNMX.FTZ R69, R25, R8, !PT ;  /* 0x0000000819457209 */ /* 0x002fce0007810000 */
[----:B------:R-:W1:Y:S01]  /*9450*/  MUFU.TANH R30, R30 ;  /* 0x0000001e001e7308 */ /* 0x000e620000002400 */
[----:B--2---:R-:W-:-:S07]  /*9460*/  FMNMX.FTZ R71, R27, R10, !PT ;  /* 0x0000000a1b477209 */ /* 0x004fce0007810000 */
[----:B------:R-:W2:Y:S01]  /*9470*/  MUFU.TANH R29, R29 ;  /* 0x0000001d001d7308 */ /* 0x000ea20000002400 */
[----:B0-----:R-:W-:Y:S01]  /*9480*/  FMNMX.FTZ R8, R28, R69, !PT ;  /* 0x000000451c087209 */ /* 0x001fe20007810000 */
[----:B------:R-:W-:-:S06]  /*9490*/  FMUL.FTZ R69, R0, R77 ;  /* 0x0000004d00457220 */ /* 0x000fcc0000410000 */
[----:B------:R-:W0:Y:S01]  /*94a0*/  MUFU.TANH R31, R31 ;  /* 0x0000001f001f7308 */ /* 0x000e220000002400 */
[----:B-1----:R-:W-:Y:S01]  /*94b0*/  FMNMX.FTZ R10, R30, R71, !PT ;  /* 0x000000471e0a7209 */ /* 0x002fe20007810000 */
[----:B------:R-:W-:-:S06]  /*94c0*/  WARPGROUP.DEPBAR.LE gsb0, 0x0 ;  /* 0x00008000000079c5 */ /* 0x000fcc0000010000 */
[----:B------:R-:W1:Y:S01]  /*94d0*/  MUFU.TANH R32, R32 ;  /* 0x0000002000207308 */ /* 0x000e620000002400 */
[----:B--2---:R-:W-:Y:S01]  /*94e0*/  FMNMX.FTZ R71, R29, R8, !PT ;  /* 0x000000081d477209 */ /* 0x004fe20007810000 */
[----:B------:R-:W-:-:S06]  /*94f0*/  WARPGROUP.ARRIVE ;  /* 0x00000000000079c5 */ /* 0x000fcc0000000000 */
[----:B------:R-:W2:Y:S01]  /*9500*/  MUFU.TANH R34, R34 ;  /* 0x0000002200227308 */ /* 0x000ea20000002400 */
[----:B0-----:R-:W-:Y:S01]  /*9510*/  FMNMX.FTZ R73, R31, R10, !PT ;  /* 0x0000000a1f497209 */ /* 0x001fe20007810000 */
[----:B------:R-:W-:Y:S01]  /*9520*/  QGMMA.64x96x32.F32.E4M3.E4M3 R88, R144, gdesc[UR4], R88, gsb0 ;  /* 0x0160000490587df3 */ /* 0x000fe20008000858 */
[----:B------:R-:W-:Y:S01]  /*9530*/  UIADD3 UR6, UR11, 0x4, URZ ;  /* 0x000000040b067890 */ /* 0x000fe2000fffe03f */
[----:B------:R-:W-:-:S04]  /*9540*/  UMOV UR7, 0x40000040 ;  /* 0x4000004000077882 */ /* 0x000fc80000000000 */
[----:B------:R-:W0:Y:S01]  /*9550*/  MUFU.TANH R33, R33 ;  /* 0x0000002100217308 */ /* 0x000e220000002400 */
[----:B-1----:R-:W-:-:S07]  /*9560*/  FMNMX.FTZ R8, R32, R71, !PT ;  /* 0x0000004720087209 */ /* 0x002fce0007810000 */
[----:B------:R-:W1:Y:S01]  /*9570*/  MUFU.TANH R35, R35 ;  /* 0x0000002300237308 */ /* 0x000e620000002400 */
[----:B--2---:R-:W-:-:S07]  /*9580*/  FMNMX.FTZ R10, R34, R73, !PT ;  /* 0x00000049220a7209 */ /* 0x004fce0007810000 */
[----:B------:R-:W2:Y:S01]  /*9590*/  MUFU.TANH R36, R36 ;  /* 0x0000002400247308 */ /* 0x000ea20000002400 */
[----:B0-----:R-:W-:-:S07]  /*95a0*/  FMNMX.FTZ R71, R33, R8, !PT ;  /* 0x0000000821477209 */ /* 0x001fce0007810000 */
[----:B------:R-:W0:Y:S01]  /*95b0*/  MUFU.TANH R38, R38 ;  /* 0x0000002600267308 */ /* 0x000e220000002400 */
[----:B-1----:R-:W-:-:S07]  /*95c0*/  FMNMX.FTZ R73, R35, R10, !PT ;  /* 0x0000000a23497209 */ /* 0x002fce0007810000 */
[----:B------:R-:W1:Y:S01]  /*95d0*/  MUFU.TANH R37, R37 ;  /* 0x0000002500257308 */ /* 0x000e620000002400 */
[----:B--2---:R-:W-:Y:S01]  /*95e0*/  FMNMX.FTZ R8, R36, R71, !PT ;  /* 0x0000004724087209 */ /* 0x004fe20007810000 */
[----:B------:R-:W-:-:S06]  /*95f0*/  FMUL.FTZ R71, R0, R79 ;  /* 0x0000004f00477220 */ /* 0x000fcc0000410000 */
[----:B------:R-:W2:Y:S01]  /*9600*/  MUFU.TANH R39, R39 ;  /* 0x0000002700277308 */ /* 0x000ea20000002400 */
[----:B0-----:R-:W-:-:S07]  /*9610*/  FMNMX.FTZ R10, R38, R73, !PT ;  /* 0x00000049260a7209 */ /* 0x001fce0007810000 */
        /* <DEDUP_REMOVED lines=13> */
[----:B-1----:R-:W-:Y:S01]  /*96f0*/  FMNMX.FTZ R8, R44, R73, !PT ;  /* 0x000000492c087209 */ /* 0x002fe20007810000 */
[----:B------:R-:W-:-:S06]  /*9700*/  FMUL.FTZ R73, R0, R81 ;  /* 0x0000005100497220 */ /* 0x000fcc0000410000 */
[----:B------:R-:W1:Y:S01]  /*9710*/  MUFU.TANH R47, R47 ;  /* 0x0000002f002f7308 */ /* 0x000e620000002400 */
[----:B--2---:R-:W-:Y:S01]  /*9720*/  FMNMX.FTZ R10, R46, R75, !PT ;  /* 0x0000004b2e0a7209 */ /* 0x004fe20007810000 */
[----:B------:R-:W-:Y:S02]  /*9730*/  WARPGROUP.DEPBAR.LE gsb0, 0x0 ;  /* 0x00008000000079c5 */ /* 0x000fe40000010000 */
[----:B------:R-:W-:-:S04]  /*9740*/  WARPGROUP.ARRIVE ;  /* 0x00000000000079c5 */ /* 0x000fc80000000000 */
        /* <DEDUP_REMOVED lines=34> */
[----:B------:R-:W-:Y:S01]  /*9970*/  FMUL.FTZ R77, R0, R85 ;  /* 0x00000055004d7220 */ /* 0x000fe20000410000 */
[----:B------:R-:W-:Y:S02]  /*9980*/  WARPGROUP.DEPBAR.LE gsb0, 0x0 ;  /* 0x00008000000079c5 */ /* 0x000fe40000010000 */
[----:B------:R-:W-:-:S03]  /*9990*/  WARPGROUP.ARRIVE ;  /* 0x00000000000079c5 */ /* 0x000fc60000000000 */
[----:B------:R-:W2:Y:S01]  /*99a0*/  MUFU.TANH R63, R63 ;  /* 0x0000003f003f7308 */ /* 0x000ea20000002400 */
[----:B0-----:R-:W-:Y:S02]  /*99b0*/  FMNMX.FTZ R10, R62, R79, !PT ;  /* 0x0000004f3e0a7209 */ /* 0x001fe40007810000 */
[----:B------:R-:W-:Y:S05]  /*99c0*/  QGMMA.64x96x32.F32.E4M3.E4M3 R88, R136, gdesc[UR4], R88, gsb0 ;  /* 0x0160000488587df3 */ /* 0x000fea0008000858 */
        /* <DEDUP_REMOVED lines=29> */
[----:B------:R-:W-:-:S06]  /*9ba0*/  WARPGROUP.DEPBAR.LE gsb0, 0x0 ;  /* 0x00008000000079c5 */ /* 0x000fcc0000010000 */
[----:B------:R-:W2:Y:S01]  /*9bb0*/  MUFU.TANH R79, R79 ;  /* 0x0000004f004f7308 */ /* 0x000ea20000002400 */
[----:B0-----:R-:W-:-:S07]  /*9bc0*/  FMNMX.FTZ R10, R78, R83, !PT ;  /* 0x000000534e0a7209 */ /* 0x001fce0007810000 */
[----:B------:R-:W0:Y:S01]  /*9bd0*/  MUFU.TANH R77, R77 ;  /* 0x0000004d004d7308 */ /* 0x000e220000002400 */
[----:B-1----:R-:W-:Y:S02]  /*9be0*/  FMNMX.FTZ R8, R76, R81, !PT ;  /* 0x000000514c087209 */ /* 0x002fe40007810000 */
[----:B--2---:R-:W-:Y:S02]  /*9bf0*/  FMNMX.FTZ R81, R79, R10, !PT ;  /* 0x0000000a4f517209 */ /* 0x004fe40007810000 */
[----:B0-----:R-:W-:-:S03]  /*9c00*/  FMNMX.FTZ R80, R77, R8, !PT ;  /* 0x000000084d507209 */ /* 0x001fc60007810000 */
[----:B------:R-:W0:Y:S04]  /*9c10*/  SHFL.BFLY PT, R8, R81, 0x2, 0x1f ;  /* 0x0c401f0051087f89 */ /* 0x000e2800000e0000 */
[----:B------:R-:W1:Y:S01]  /*9c20*/  SHFL.BFLY PT, R83, R80, 0x2, 0x1f ;  /* 0x0c401f0050537f89 */ /* 0x000e6200000e0000 */
[----:B0-----:R-:W-:Y:S01]  /*9c30*/  FMNMX.FTZ R82, R81, R8, !PT ;  /* 0x0000000851527209 */ /* 0x001fe20007810000 */
[----:B------:R-:W-:Y:S01]  /*9c40*/  IMAD.U32 R81, RZ, RZ, UR10 ;  /* 0x0000000aff517e24 */ /* 0x000fe2000f8e00ff */
[----:B-1----:R-:W-:-:S03]  /*9c50*/  FMNMX.FTZ R83, R80, R83, !PT ;  /* 0x0000005350537209 */ /* 0x002fc60007810000 */
[----:B------:R-:W0:Y:S04]  /*9c60*/  SHFL.BFLY PT, R85, R82, 0x1, 0x1f ;  /* 0x0c201f0052557f89 */ /* 0x000e2800000e0000 */
[----:B------:R-:W1:Y:S01]  /*9c70*/  SHFL.BFLY PT, R10, R83, 0x1, 0x1f ;  /* 0x0c201f00530a7f89 */ /* 0x000e6200000e0000 */
[----:B0-----:R-:W-:Y:S02]  /*9c80*/  FMNMX.FTZ R8, R82, R85, !PT ;  /* 0x0000005552087209 */ /* 0x001fe40007810000 */
[----:B-1----:R-:W-:-:S03]  /*9c90*/  FMNMX.FTZ R10, R83, R10, !PT ;  /* 0x0000000a530a7209 */ /* 0x002fc60007810000 */
[----:B------:R-:W-:-:S04]  /*9ca0*/  FADD.FTZ R9, -R8, R9 ;  /* 0x0000000908097221 */ /* 0x000fc80000010100 */
[----:B------:R-:W-:Y:S01]  /*9cb0*/  FMUL.FTZ R80, R9, UR10 ;  /* 0x0000000a09507c20 */ /* 0x000fe20008410000 */
[----:B------:R-:W-:-:S01]  /*9cc0*/  FFMA.FTZ R9, R10, R81, -8 ;  /* 0xc10000000a097423 */ /* 0x000fc20000010051 */
[----:B------:R-:W-:Y:S02]  /*9cd0*/  IMAD.U32 R81, RZ, RZ, UR10 ;  /* 0x0000000aff517e24 */ /* 0x000fe4000f8e00ff */
[----:B------:R-:W-:-:S01]  /*9ce0*/  FADD.FTZ R7, -R10, R7 ;  /* 0x000000070a077221 */ /* 0x000fc20000010100 */
[----:B------:R-:W-:Y:S01]  /*9cf0*/  FFMA.FTZ R12, R12, UR10, -R9 ;  /* 0x0000000a0c0c7c23 */ /* 0x000fe20008010809 */
[----:B------:R-:W-:-:S01]  /*9d00*/  FFMA.FTZ R82, R8, R81, -8 ;  /* 0xc100000008527423 */ /* 0x000fc20000010051 */
        /* <DEDUP_REMOVED lines=54> */
[----:B------:R-:W-:-:S04]  /*a070*/  FFMA.FTZ R54, R55, UR10, -R82 ;  /* 0x0000000a37367c23 */ /* 0x000fc80008010852 */
[----:B------:R-:W1:Y:S01]  /*a080*/  MUFU.EX2 R77, R77 ;  /* 0x0000004d004d7308 */ /* 0x000e620000000800 */
[----:B0-----:R-:W-:-:S07]  /*a090*/  FFMA.FTZ R4, R7, R4, R12 ;  /* 0x0000000407047223 */ /* 0x001fce000001000c */
[----:B------:R-:W0:Y:S08]  /*a0a0*/  MUFU.EX2 R11, R11 ;  /* 0x0000000b000b7308 */ /* 0x000e300000000800 */
[----:B------:R-:W2:Y:S01]  /*a0b0*/  MUFU.EX2 R14, R14 ;  /* 0x0000000e000e7308 */ /* 0x000ea20000000800 */
[----:B-1----:R-:W-:-:S07]  /*a0c0*/  FFMA.FTZ R3, R80, R3, R77 ;  /* 0x0000000350037223 */ /* 0x002fce000001004d */
        /* <DEDUP_REMOVED lines=41> */
[----:B0-----:R-:W-:-:S01]  /*a360*/  FADD.FTZ R86, R36, R59 ;  /* 0x0000003b24567221 */ /* 0x001fc20000010000 */
[----:B------:R-:W-:-:S06]  /*a370*/  FFMA.FTZ R59, R66, UR10, -R82 ;  /* 0x0000000a423b7c23 */ /* 0x000fcc0008010852 */
        /* <DEDUP_REMOVED lines=53> */
[----:B------:R-:W-:-:S06]  /*a6d0*/  IMAD.U32 R71, RZ, RZ, UR38 ;  /* 0x00000026ff477e24 */ /* 0x000fcc000f8e00ff */
[----:B------:R-:W0:Y:S01]  /*a6e0*/  MUFU.EX2 R62, R62 ;  /* 0x0000003e003e7308 */ /* 0x000e220000000800 */
[----:B--2---:R-:W-:-:S07]  /*a6f0*/  FADD.FTZ R3, R55, R4 ;  /* 0x0000000437037221 */ /* 0x004fce0000010000 */
[----:B------:R-:W2:Y:S01]  /*a700*/  MUFU.EX2 R64, R64 ;  /* 0x0000004000407308 */ /* 0x000ea20000000800 */
[----:B-1----:R-:W-:-:S07]  /*a710*/  FADD.FTZ R75, R61, R86 ;  /* 0x000000563d4b7221 */ /* 0x002fce0000010000 */
[----:B------:R-:W1:Y:S01]  /*a720*/  MUFU.EX2 R59, R59 ;  /* 0x0000003b003b7308 */ /* 0x000e620000000800 */
[----:B0-----:R-:W-:-:S01]  /*a730*/  FADD.FTZ R4, R62, R3 ;  /* 0x000000033e047221 */ /* 0x001fc20000010000 */
[----:B------:R-:W-:Y:S01]  /*a740*/  @!P1 LEA R3, R71, UR45, 0x3 ;  /* 0x0000002d47039c11 */ /* 0x000fe2000f8e18ff */
[----:B------:R-:W-:-:S04]  /*a750*/  FFMA.FTZ R71, R78, UR10, -R82 ;  /* 0x0000000a4e477c23 */ /* 0x000fc80008010852 */
[----:B------:R-:W-:Y:S01]  /*a760*/  @!P1 VIADD R3, R3, 0x19c40 ;  /* 0x00019c4003039836 */ /* 0x000fe20000000000 */
[----:B------:R-:W0:Y:S01]  /*a770*/  MUFU.EX2 R65, R65 ;  /* 0x0000004100417308 */ /* 0x000e220000000800 */
[----:B--2---:R-:W-:-:S03]  /*a780*/  FADD.FTZ R78, R64, R75 ;  /* 0x0000004b404e7221 */ /* 0x004fc60000010000 */
[----:B------:R-:W-:-:S04]  /*a790*/  @!P1 PRMT R3, RZ, 0x654, R3 ;  /* 0x00000654ff039816 */ /* 0x000fc80000000003 */
[----:B------:R-:W2:Y:S01]  /*a7a0*/  MUFU.EX2 R66, R66 ;  /* 0x0000004200427308 */ /* 0x000ea20000000800 */
[----:B-1----:R-:W-:-:S01]  /*a7b0*/  FADD.FTZ R75, R59, R4 ;  /* 0x000000043b4b7221 */ /* 0x002fc20000010000 */
[----:B------:R1:W-:Y:S06]  /*a7c0*/  @!P1 SYNCS.ARRIVE.TRANS64.RED.A1T0 RZ, [R3+URZ], RZ ;  /* 0x000000ff03ff99a7 */ /* 0x0003ec000810043f */
[----:B------:R-:W3:Y:S01]  /*a7d0*/  MUFU.EX2 R68, R68 ;  /* 0x0000004400447308 */ /* 0x000ee20000000800 */
[----:B0-----:R-:W-:-:S01]  /*a7e0*/  FADD.FTZ R81, R65, R78 ;  /* 0x0000004e41517221 */ /* 0x001fc20000010000 */
[----:B------:R-:W-:-:S06]  /*a7f0*/  FFMA.FTZ R78, R79, UR10, -R82 ;  /* 0x0000000a4f4e7c23 */ /* 0x000fcc0008010852 */
[----:B------:R-:W0:Y:S01]  /*a800*/  MUFU.EX2 R63, R63 ;  /* 0x0000003f003f7308 */ /* 0x000e220000000800 */
[----:B--2---:R-:W-:-:S07]  /*a810*/  FADD.FTZ R4, R66, R75 ;  /* 0x0000004b42047221 */ /* 0x004fce0000010000 */
[----:B------:R-:W1:Y:S01]  /*a820*/  MUFU.EX2 R69, R69 ;  /* 0x0000004500457308 */ /* 0x000e620000000800 */
[----:B---3--:R-:W-:-:S07]  /*a830*/  FADD.FTZ R82, R68, R81 ;  /* 0x0000005144527221 */ /* 0x008fce0000010000 */
        /* <DEDUP_REMOVED lines=18> */
[----:B0-----:R-:W-:-:S03]  /*a960*/  FADD.FTZ R4, R9, R82 ;  /* 0x0000005209047221 */ /* 0x001fc60000010000 */
[----:B-1----:R-:W-:Y:S01]  /*a970*/  FADD.FTZ R3, R78, R3 ;  /* 0x000000034e037221 */ /* 0x002fe20000010000 */
[----:B------:R-:W-:Y:S06]  /*a980*/  @!P0 BRA `(.L_x_906) ;  /* 0x0000000000048947 */ /* 0x000fec0003800000 */
[----:B------:R-:W-:Y:S01]  /*a990*/  BPT.TRAP 0x1 ;  /* 0x000000040000795c */ /* 0x000fe20000300000 */
.L_x_906:
        /* <DEDUP_REMOVED lines=90> */
.L_x_897:
[----:B------:R-:W-:-:S13]  /*af40*/  ISETP.GE.AND P2, PT, R2, UR43, PT ;  /* 0x0000002b02007c0c */ /* 0x000fda000bf46270 */
[----:B------:R-:W-:Y:S05]  /*af50*/  @!P2 BRA `(.L_x_908) ;  /* 0x00000034000ca947 */ /* 0x000fea0003800000 */
[----:B------:R-:W-:Y:S01]  /*af60*/  IMAD.IADD R11, R17, 0x1, -R19 ;  /* 0x00000001110b7824 */ /* 0x000fe200078e0a13 */
[----:B------:R-:W-:Y:S01]  /*af70*/  UMOV UR19, UR37 ;  /* 0x0000002500137c82 */ /* 0x000fe20008000000 */
[----:B------:R-:W-:Y:S01]  /*af80*/  IMAD.MOV.U32 R14, RZ, RZ, R8 ;  /* 0x000000ffff0e7224 */ /* 0x000fe200078e0008 */
[----:B------:R-:W-:Y:S01]  /*af90*/  UMOV UR20, UR38 ;  /* 0x0000002600147c82 */ /* 0x000fe20008000000 */
[C---:B------:R-:W-:Y:S01]  /*afa0*/  IMAD.IADD R13, R11.reuse, 0x1, R5 ;  /* 0x000000010b0d7824 */ /* 0x040fe200078e0205 */
[----:B------:R-:W-:Y:S01]  /*afb0*/  ULDC UR21, c[0x0][0x9e4] ;  /* 0x0002790000157ab9 */ /* 0x000fe20000000800 */
[----:B------:R-:W-:Y:S01]  /*afc0*/  IMAD.IADD R11, R11, 0x1, R6 ;  /* 0x000000010b0b7824 */ /* 0x000fe200078e0206 */
[----:B------:R-:W-:Y:S01]  /*afd0*/  ULDC UR18, c[0x0][0x988] ;  /* 0x0002620000127ab9 */ /* 0x000fe20000000800 */
[----:B------:R-:W-:Y:S01]  /*afe0*/  IMAD.MOV.U32 R12, RZ, RZ, R10 ;  /* 0x000000ffff0c7224 */ /* 0x000fe200078e000a */
[----:B------:R-:W-:Y:S01]  /*aff0*/  LOP3.LUT R9, RZ, R13, RZ, 0x33, !PT ;  /* 0x0000000dff097212 */ /* 0x000fe200078e33ff */
[----:B------:R-:W-:Y:S01]  /*b000*/  ULDC UR22, c[0x0][0x9e0] ;  /* 0x0002780000167ab9 */ /* 0x000fe20000000800 */
[----:B------:R-:W-:-:S07]  /*b010*/  LOP3.LUT R7, RZ, R11, RZ, 0x33, !PT ;  /* 0x0000000bff077212 */ /* 0x000fce00078e33ff */
.L_x_926:
[----:B------:R-:W-:-:S04]  /*b020*/  UISETP.NE.AND UP0, UPT, UR20, 0x1, UPT ;  /* 0x000000011400788c */ /* 0x000fc8000bf05270 */
[----:B------:R-:W-:-:S04]  /*b030*/  USEL UR37, URZ, 0x1, UP0 ;  /* 0x000000013f257887 */ /* 0x000fc80008000000 */
[----:B------:R-:W-:Y:S01]  /*b040*/  ULOP3.LUT UR37, UR19, UR37, URZ, 0x3c, !UPT ;  /* 0x0000002513257292 */ /* 0x000fe2000f8e3c3f */
[----:B------:R-:W-:Y:S11]  /*b050*/  @!P0 BRA `(.L_x_909) ;  /* 0x0000000000048947 */ /* 0x000ff60003800000 */
[----:B------:R-:W-:Y:S01]  /*b060*/  BPT.TRAP 0x1 ;  /* 0x000000040000795c */ /* 0x000fe20000300000 */
.L_x_909:
[----:B------:R-:W-:Y:S01]  /*b070*/  UIADD3 UR38, UR20, 0x1, URZ ;  /* 0x0000000114267890 */ /* 0x000fe2000fffe03f */
[----:B------:R-:W-:-:S03]  /*b080*/  IMAD.U32 R8, RZ, RZ, UR37 ;  /* 0x00000025ff087e24 */ /* 0x000fc6000f8e00ff */
[----:B------:R-:W-:Y:S02]  /*b090*/  UISETP.NE.AND UP0, UPT, UR38, 0x2, UPT ;  /* 0x000000022600788c */ /* 0x000fe4000bf05270 */
[----:B------:R-:W-:Y:S02]  /*b0a0*/  SHF.L.U32 R8, R8, 0x1f, RZ ;  /* 0x0000001f08087819 */ /* 0x000fe400000006ff */
[----:B------:R-:W-:-:S04]  /*b0b0*/  USEL UR38, UR38, URZ, UP0 ;  /* 0x0000003f26267287 */ /* 0x000fc80008000000 */
[----:B------:R-:W-:-:S09]  /*b0c0*/  ULEA UR23, UR38, UR45, 0x3 ;  /* 0x0000002d26177291 */ /* 0x000fd2000f8e183f */
[----:B------:R0:W1:Y:S01]  /*b0d0*/  SYNCS.PHASECHK.TRANS64.TRYWAIT P2, [UR23+0x19c30], R8 ;  /* 0x019c3008ff0075a7 */ /* 0x0000620008040157 */
[----:B------:R-:W-:Y:S05]  /*b0e0*/  @!P0 BRA `(.L_x_910) ;  /* 0x0000000000048947 */ /* 0x000fea0003800000 */
[----:B------:R-:W-:Y:S01]  /*b0f0*/  BPT.TRAP 0x1 ;  /* 0x000000040000795c */ /* 0x000fe20000300000 */
.L_x_910:
[----:B-1----:R-:W-:Y:S05]  /*b100*/  @P2 BRA `(.L_x_911) ;  /* 0x0000000000082947 */ /* 0x002fea0003800000 */
[----:B------:R-:W1:Y:S02]  /*b110*/  SYNCS.PHASECHK.TRANS64.TRYWAIT P2, [UR23+0x19c30], R8 ;  /* 0x019c3008ff0075a7 */ /* 0x000e640008040157 */
[----:B-1----:R-:W-:Y:S05]  /*b120*/  @!P2 BRA `(.L_x_912) ;  /* 0x000000a8009ca947 */ /* 0x002fea0003800000 */
.L_x_911:
        /* <DEDUP_REMOVED lines=17> */
.L_x_913:
[----:B------:R-:W-:Y:S01]  /*b240*/  ULEA UR11, UR20, UR45, 0x3 ;  /* 0x0000002d140b7291 */ /* 0x000fe2000f8e183f */
[----:B01----:R-:W-:-:S05]  /*b250*/  IMAD.U32 R8, RZ, RZ, UR19 ;  /* 0x00000013ff087e24 */ /* 0x003fca000f8e00ff */
[----:B------:R-:W-:-:S04]  /*b260*/  SHF.L.U32 R8, R8, 0x1f, RZ ;  /* 0x0000001f08087819 */ /* 0x000fc800000006ff */
[----:B------:R0:W1:Y:S01]  /*b270*/  SYNCS.PHASECHK.TRANS64.TRYWAIT P2, [UR11+0x19c50], R8 ;  /* 0x019c5008ff0075a7 */ /* 0x000062000804014b */
[----:B------:R-:W-:Y:S05]  /*b280*/  @!P0 BRA `(.L_x_914) ;  /* 0x0000000000048947 */ /* 0x000fea0003800000 */
[----:B------:R-:W-:Y:S01]  /*b290*/  BPT.TRAP 0x1 ;  /* 0x000000040000795c */ /* 0x000fe20000300000 */
.L_x_914:
[----:B-1----:R-:W-:Y:S05]  /*b2a0*/  @P2 BRA `(.L_x_915) ;  /* 0x0000000000082947 */ /* 0x002fea0003800000 */
[----:B------:R-:W1:Y:S02]  /*b2b0*/  SYNCS.PHASECHK.TRANS64.TRYWAIT P2, [UR11+0x19c50], R8 ;  /* 0x019c5008ff0075a7 */ /* 0x000e64000804014b */
[----:B-1----:R-:W-:Y:S05]  /*b2c0*/  @!P2 BRA `(.L_x_916) ;  /* 0x000000a8004ca947 */ /* 0x002fea0003800000 */
.L_x_915:
[----:B------:R-:W-:Y:S01]  /*b2d0*/  UIADD3 UR6, UR45, 0x3000, URZ ;  /* 0x000030002d067890 */ /* 0x000fe2000fffe03f */
[----:B------:R-:W-:Y:S01]  /*b2e0*/  WARPGROUP.ARRIVE ;  /* 0x00000000000079c5 */ /* 0x000fe20000000000 */
[----:B------:R-:W-:Y:S01]  /*b2f0*/  UMOV UR7, 0x40000040 ;  /* 0x4000004000077882 */ /* 0x000fe20000000000 */
[C---:B-1----:R-:W-:Y:S01]  /*b300*/  FMUL.FTZ R15, R0.reuse, R26 ;  /* 0x0000001a000f7220 */ /* 0x042fe20000410000 */
[----:B------:R-:W-:Y:S01]  /*b310*/  USHF.R.U32.HI UR6, URZ, 0x4, UR6 ;  /* 0x000000043f067899 */ /* 0x000fe20008011606 */
[C---:B0-----:R-:W-:Y:S01]  /*b320*/  FMUL.FTZ R8, R0.reuse, R24 ;  /* 0x0000001800087220 */ /* 0x041fe20000410000 */
        /* <DEDUP_REMOVED lines=72> */
[----:B------:R-:W0:Y:S03]  /*b7b0*/  MUFU.TANH R8, R8 ;  /* 0x0000000800087308 */ /* 0x000e260000002400 */
[----:B------:R-:W-:-:S02]  /*b7c0*/  @!P1 VIADD R40, R40, 0x19c40 ;  /* 0x00019c4028289836 */ /* 0x000fc40000000000 */
[----:B------:R-:W-:-:S03]  /*b7d0*/  IMAD.IADD R41, R86, 0x1, -R19 ;  /* 0x0000000156297824 */ /* 0x000fc600078e0a13 */
[----:B------:R-:W1:Y:S01]  /*b7e0*/  MUFU.TANH R10, R10 ;  /* 0x0000000a000a7308 */ /* 0x000e620000002400 */
[----:B------:R-:W-:Y:S01]  /*b7f0*/  IMAD R41, R16, -0x2, R41 ;  /* 0xfffffffe10297824 */ /* 0x000fe200078e0229 */
[----:B------:R-:W-:-:S03]  /*b800*/  @!P1 PRMT R40, RZ, 0x654, R40 ;  /* 0x00000654ff289816 */ /* 0x000fc60000000028 */
[----:B------:R-:W-:-:S03]  /*b810*/  VIADD R87, R41, UR17 ;  /* 0x0000001129577c36 */ /* 0x000fc60008000000 */
[----:B------:R-:W2:Y:S01]  /*b820*/  MUFU.TANH R15, R15 ;  /* 0x0000000f000f7308 */ /* 0x000ea20000002400 */
[----:B------:R-:W-:-:S07]  /*b830*/  IMAD.IADD R85, R5, 0x1, R87 ;  /* 0x0000000105557824 */ /* 0x000fce00078e0257 */
[----:B------:R-:W3:Y:S08]  /*b840*/  MUFU.TANH R20, R20 ;  /* 0x0000001400147308 */ /* 0x000ef00000002400 */
[----:B------:R-:W4:Y:S08]  /*b850*/  MUFU.TANH R21, R21 ;  /* 0x0000001500157308 */ /* 0x000f300000002400 */
        /* <DEDUP_REMOVED lines=61> */
[----:B------:R-:W-:Y:S01]  /*bc30*/  VIADD R136, R41, UR22 ;  /* 0x0000001629887c36 */ /* 0x000fe20008000000 */
[----:B------:R0:W-:Y:S03]  /*bc40*/  @!P1 SYNCS.ARRIVE.TRANS64.RED.A1T0 RZ, [R40+URZ], RZ ;  /* 0x000000ff28ff99a7 */ /* 0x0001e6000810043f */
[----:B------:R-:W-:Y:S01]  /*bc50*/  IMAD.IADD R86, R5, 0x1, R136 ;  /* 0x0000000105567824 */ /* 0x000fe200078e0288 */
        /* <DEDUP_REMOVED lines=12> */
[----:B-1234-:R-:W-:Y:S05]  /*bd20*/  @!P5 BRA `(.L_x_917) ;  /* 0x000000000058d947 */ /* 0x01efea0003800000 */
        /* <DEDUP_REMOVED lines=11> */
.L_x_919:
[----:B------:R-:W-:Y:S02]  /*bde0*/  IMAD.U32 R139, RZ, RZ, UR21 ;  /* 0x00000015ff8b7e24 */ /* 0x000fe4000f8e00ff */
[----:B------:R-:W-:-:S03]  /*bdf0*/  IMAD.MOV.U32 R137, RZ, RZ, R13 ;  /* 0x000000ffff897224 */ /* 0x000fc600078e000d */
[----:B------:R-:W-:-:S13]  /*be00*/  ISETP.NE.AND P2, PT, R139, 0x1, PT ;  /* 0x000000018b00780c */ /* 0x000fda0003f45270 */
[----:B0-----:R-:W0:Y:S02]  /*be10*/  @P2 LDC.64 R40, c[0x0][0x9e8] ;  /* 0x00027a00ff282b82 */ /* 0x001e240000000a00 */
[----:B0-----:R-:W-:-:S05]  /*be20*/  @P2 IMAD.HI.U32 R40, R13, R40, RZ ;  /* 0x000000280d282227 */ /* 0x001fca00078e00ff */
[----:B------:R-:W-:-:S07]  /*be30*/  @P2 SHF.R.U32.HI R137, RZ, R41, R40 ;  /* 0x00000029ff892219 */ /* 0x000fce0000011628 */
.L_x_920:
[----:B------:R-:W-:Y:S05]  /*be40*/  BSYNC B0 ;  /* 0x0000000000007941 */ /* 0x000fea0003800000 */
.L_x_918:
[----:B------:R-:W-:-:S04]  /*be50*/  IMAD R41, R137, R139, -R82 ;  /* 0x0000008b89297224 */ /* 0x000fc800078e0a52 */
[----:B------:R-:W-:-:S05]  /*be60*/  IMAD R41, R16, -0x2, R41 ;  /* 0xfffffffe10297824 */ /* 0x000fca00078e0229 */
[----:B------:R-:W-:Y:S02]  /*be70*/  VIADDMNMX R86, R41, R139, R86, PT ;  /* 0x0000008b29567246 */ /* 0x000fe40003800156 */
[----:B------:R-:W-:-:S07]  /*be80*/  VIMNMX R85, R85, R41, !PT ;  /* 0x0000002955557248 */ /* 0x000fce0007fe0100 */
.L_x_917:
[----:B------:R-:W-:Y:S01]  /*be90*/  ISETP.GT.AND P2, PT, R2, -0x1, PT ;  /* 0xffffffff0200780c */ /* 0x000fe20003f44270 */
[C---:B------:R-:W-:Y:S02]  /*bea0*/  IMAD.IADD R136, R6.reuse, 0x1, R136 ;  /* 0x0000000106887824 */ /* 0x040fe400078e0288 */
[----:B------:R-:W-:Y:S01]  /*beb0*/  IMAD.IADD R87, R6, 0x1, R87 ;  /* 0x0000000106577824 */ /* 0x000fe200078e0257 */
[C---:B------:R-:W-:Y:S02]  /*bec0*/  ISETP.GT.AND P4, PT, R85.reuse, RZ, P2 ;  /* 0x000000ff5500720c */ /* 0x040fe40001784270 */
[----:B------:R-:W-:Y:S02]  /*bed0*/  ISETP.GT.AND P6, PT, R85, 0x1, P2 ;  /* 0x000000015500780c */ /* 0x000fe400017c4270 */
[C---:B------:R-:W-:Y:S02]  /*bee0*/  ISETP.LT.OR P4, PT, R86.reuse, 0x1, P4 ;  /* 0x000000015600780c */ /* 0x040fe40002781670 */
[----:B------:R-:W-:-:S02]  /*bef0*/  ISETP.LT.OR P6, PT, R86, 0x2, P6 ;  /* 0x000000025600780c */ /* 0x000fc400037c1670 */
[----:B0-----:R-:W-:Y:S02]  /*bf00*/  FSEL R41, R8, -INF , !P4 ;  /* 0xff80000008297808 */ /* 0x001fe40006000000 */
        /* <DEDUP_REMOVED lines=103> */
.L_x_923:
[----:B------:R-:W-:Y:S02]  /*c580*/  IMAD.U32 R86, RZ, RZ, UR21 ;  /* 0x00000015ff567e24 */ /* 0x000fe4000f8e00ff */
[----:B------:R-:W-:-:S03]  /*c590*/  IMAD.MOV.U32 R85, RZ, RZ, R11 ;  /* 0x000000ffff557224 */ /* 0x000fc600078e000b */
[----:B------:R-:W-:-:S13]  /*c5a0*/  ISETP.NE.AND P3, PT, R86, 0x1, PT ;  /* 0x000000015600780c */ /* 0x000fda0003f65270 */
[----:B------:R-:W0:Y:S02]  /*c5b0*/  @P3 LDC.64 R26, c[0x0][0x9e8] ;  /* 0x00027a00ff1a3b82 */ /* 0x000e240000000a00 */
[----:B0-----:R-:W-:-:S05]  /*c5c0*/  @P3 IMAD.HI.U32 R26, R11, R26, RZ ;  /* 0x0000001a0b1a3227 */ /* 0x001fca00078e00ff */
[----:B------:R-:W-:-:S07]  /*c5d0*/  @P3 SHF.R.U32.HI R85, RZ, R27, R26 ;  /* 0x0000001bff553219 */ /* 0x000fce000001161a */
.L_x_924:
[----:B------:R-:W-:Y:S05]  /*c5e0*/  BSYNC B0 ;  /* 0x0000000000007941 */ /* 0x000fea0003800000 */
.L_x_922:
[----:B------:R-:W-:-:S04]  /*c5f0*/  IMAD R27, R85, R86, -R82 ;  /* 0x00000056551b7224 */ /* 0x000fc800078e0a52 */
[----:B------:R-:W-:-:S05]  /*c600*/  IMAD R27, R16, -0x2, R27 ;  /* 0xfffffffe101b7824 */ /* 0x000fca00078e021b */
[----:B------:R-:W-:Y:S02]  /*c610*/  VIADDMNMX R136, R27, R86, R136, PT ;  /* 0x000000561b887246 */ /* 0x000fe40003800188 */
[----:B------:R-:W-:-:S07]  /*c620*/  VIMNMX R87, R87, R27, !PT ;  /* 0x0000001b57577248 */ /* 0x000fce0007fe0100 */
.L_x_921:
[----:B------:R-:W-:Y:S01]  /*c630*/  FMNMX.FTZ R27, R41, R12, !PT ;  /* 0x0000000c291b7209 */ /* 0x000fe20007810000 */
[----:B------:R-:W-:Y:S01]  /*c640*/  UMOV UR10, UR18 ;  /* 0x00000012000a7c82 */ /* 0x000fe20008000000 */
        /* <DEDUP_REMOVED lines=64> */
[----:B------:R-:W0:Y:S03]  /*ca50*/  SHFL.BFLY PT, R10, R27, 0x2, 0x1f ;  /* 0x0c401f001b0a7f89 */ /* 0x000e2600000e0000 */
[----:B------:R-:W-:-:S02]  /*ca60*/  ISETP.LT.OR P4, PT, R136, 0x42, P4 ;  /* 0x000000428800780c */ /* 0x000fc40002781670 */
[----:B0-----:R-:W-:-:S05]  /*ca70*/  FMNMX.FTZ R26, R27, R10, !PT ;  /* 0x0000000a1b1a7209 */ /* 0x001fca0007810000 */
[----:B------:R-:W0:Y:S02]  /*ca80*/  SHFL.BFLY PT, R85, R26, 0x1, 0x1f ;  /* 0x0c201f001a557f89 */ /* 0x000e2400000e0000 */
[----:B0-----:R-:W-:Y:S01]  /*ca90*/  FMNMX.FTZ R10, R26, R85, !PT ;  /* 0x000000551a0a7209 */ /* 0x001fe20007810000 */
[----:B------:R-:W-:Y:S01]  /*caa0*/  IMAD.U32 R85, RZ, RZ, UR10 ;  /* 0x0000000aff557e24 */ /* 0x000fe2000f8e00ff */
[----:B------:R-:W-:Y:S02]  /*cab0*/  FSEL R26, R29, -INF , !P3 ;  /* 0xff8000001d1a7808 */ /* 0x000fe40005800000 */
[----:B------:R-:W-:Y:S01]  /*cac0*/  ISETP.GT.AND P3, PT, R87, 0x19, P2 ;  /* 0x000000195700780c */ /* 0x000fe20001764270 */
[----:B------:R-:W-:-:S01]  /*cad0*/  FFMA.FTZ R27, R10, R85, -8 ;  /* 0xc10000000a1b7423 */ /* 0x000fc20000010055 */
[----:B------:R-:W-:Y:S02]  /*cae0*/  FSETP.NEU.FTZ.AND P6, PT, R10, -INF , PT ;  /* 0xff8000000a00780b */ /* 0x000fe40003fdd000 */
[----:B------:R-:W-:-:S02]  /*caf0*/  ISETP.LT.OR P3, PT, R136, 0x1a, P3 ;  /* 0x0000001a8800780c */ /* 0x000fc40001f61670 */
[----:B------:R-:W-:Y:S02]  /*cb00*/  FSEL R27, R27, RZ, P6 ;  /* 0x000000ff1b1b7208 */ /* 0x000fe40003000000 */
[----:B------:R-:W-:Y:S02]  /*cb10*/  FSEL R33, R33, -INF , !P3 ;  /* 0xff80000021217808 */ /* 0x000fe40005800000 */
[----:B------:R-:W-:Y:S01]  /*cb20*/  ISETP.GT.AND P3, PT, R87, 0x21, P2 ;  /* 0x000000215700780c */ /* 0x000fe20001764270 */
[----:B------:R-:W-:-:S01]  /*cb30*/  FFMA.FTZ R41, R41, UR10, -R27 ;  /* 0x0000000a29297c23 */ /* 0x000fc2000801081b */
[--C-:B------:R-:W-:Y:S01]  /*cb40*/  FFMA.FTZ R82, R8, UR10, -R27.reuse ;  /* 0x0000000a08527c23 */ /* 0x100fe2000801081b */
[----:B------:R-:W-:-:S01]  /*cb50*/  FFMA.FTZ R86, R32, UR10, -R27 ;  /* 0x0000000a20567c23 */ /* 0x000fc2000801081b */
[----:B------:R-:W-:Y:S01]  /*cb60*/  ISETP.LT.OR P3, PT, R136, 0x22, P3 ;  /* 0x000000228800780c */ /* 0x000fe20001f61670 */
[----:B------:R0:W-:Y:S01]  /*cb70*/  MUFU.EX2 R29, R41 ;  /* 0x00000029001d7308 */ /* 0x0001e20000000800 */
[----:B------:R-:W-:-:S01]  /*cb80*/  FFMA.FTZ R32, R34, UR10, -R27 ;  /* 0x0000000a22207c23 */ /* 0x000fc2000801081b */
[----:B------:R-:W-:Y:S01]  /*cb90*/  FSEL R34, R55, -INF , !P4 ;  /* 0xff80000037227808 */ /* 0x000fe20006000000 */
[----:B------:R-:W-:-:S01]  /*cba0*/  FFMA.FTZ R137, R137, UR10, -R27 ;  /* 0x0000000a89897c23 */ /* 0x000fc2000801081b */
[----:B------:R-:W-:Y:S01]  /*cbb0*/  FSEL R37, R37, -INF , !P3 ;  /* 0xff80000025257808 */ /* 0x000fe20005800000 */
[----:B------:R-:W-:-:S01]  /*cbc0*/  FFMA.FTZ R46, R46, UR10, -R27 ;  /* 0x0000000a2e2e7c23 */ /* 0x000fc2000801081b */
[----:B------:R-:W-:Y:S01]  /*cbd0*/  ISETP.GT.AND P3, PT, R87, RZ, P2 ;  /* 0x000000ff5700720c */ /* 0x000fe20001764270 */
[----:B------:R-:W-:-:S01]  /*cbe0*/  FFMA.FTZ R50, R50, UR10, -R27 ;  /* 0x0000000a32327c23 */ /* 0x000fc2000801081b */
[----:B------:R-:W-:Y:S01]  /*cbf0*/  ISETP.GT.AND P4, PT, R87, 0x49, P2 ;  /* 0x000000495700780c */ /* 0x000fe20001784270 */
[----:B------:R-:W-:-:S01]  /*cc00*/  FFMA.FTZ R54, R54, UR10, -R27 ;  /* 0x0000000a36367c23 */ /* 0x000fc2000801081b */
[----:B------:R-:W-:Y:S01]  /*cc10*/  ISETP.LT.OR P3, PT, R136, 0x1, P3 ;  /* 0x000000018800780c */ /* 0x000fe20001f61670 */
[----:B------:R-:W-:-:S01]  /*cc20*/  FFMA.FTZ R21, R21, UR10, -R27 ;  /* 0x0000000a15157c23 */ /* 0x000fc2000801081b */
[----:B------:R-:W-:Y:S01]  /*cc30*/  ISETP.LT.OR P4, PT, R136, 0x4a, P4 ;  /* 0x0000004a8800780c */ /* 0x000fe20002781670 */
[----:B------:R-:W-:-:S01]  /*cc40*/  FFMA.FTZ R24, R24, UR10, -R27 ;  /* 0x0000000a18187c23 */ /* 0x000fc2000801081b */
[----:B------:R-:W-:Y:S01]  /*cc50*/  FSEL R15, R15, -INF , !P3 ;  /* 0xff8000000f0f7808 */ /* 0x000fe20005800000 */
[----:B------:R-:W-:-:S01]  /*cc60*/  FFMA.FTZ R40, R40, UR10, -R27 ;  /* 0x0000000a28287c23 */ /* 0x000fc2000801081b */
[----:B------:R-:W-:Y:S01]  /*cc70*/  ISETP.GT.AND P3, PT, R87, 0x30, P2 ;  /* 0x000000305700780c */ /* 0x000fe20001764270 */
[----:B------:R-:W-:-:S01]  /*cc80*/  FFMA.FTZ R30, R30, UR10, -R27 ;  /* 0x0000000a1e1e7c23 */ /* 0x000fc2000801081b */
[----:B0-----:R-:W-:Y:S01]  /*cc90*/  FMNMX.FTZ R41, R15, R14, !PT ;  /* 0x0000000e0f297209 */ /* 0x001fe20007810000 */
[----:B------:R-:W-:-:S01]  /*cca0*/  FFMA.FTZ R71, R71, UR10, -R27 ;  /* 0x0000000a47477c23 */ /* 0x000fc2000801081b */
[----:B------:R-:W-:Y:S01]  /*ccb0*/  ISETP.LT.OR P3, PT, R136, 0x31, P3 ;  /* 0x000000318800780c */ /* 0x000fe20001f61670 */
[----:B------:R-:W-:-:S01]  /*ccc0*/  FFMA.FTZ R143, R80, UR10, -R27 ;  /* 0x0000000a508f7c23 */ /* 0x000fc2000801081b */
[----:B------:R-:W-:Y:S01]  /*ccd0*/  FMNMX.FTZ R8, R20, R41, !PT ;  /* 0x0000002914087209 */ /* 0x000fe20007810000 */
[----:B------:R-:W-:-:S01]  /*cce0*/  FFMA.FTZ R84, R84, UR10, -R27 ;  /* 0x0000000a54547c23 */ /* 0x000fc2000801081b */
[----:B------:R-:W-:Y:S01]  /*ccf0*/  FSEL R45, R45, -INF , !P3 ;  /* 0xff8000002d2d7808 */ /* 0x000fe20005800000 */
[----:B------:R-:W-:Y:S01]  /*cd00*/  MUFU.EX2 R41, R137 ;  /* 0x0000008900297308 */ /* 0x000fe20000000800 */
[----:B------:R-:W-:-:S02]  /*cd10*/  FMNMX.FTZ R8, R23, R8, !PT ;  /* 0x0000000817087209 */ /* 0x000fc40007810000 */
[----:B------:R-:W-:Y:S02]  /*cd20*/  ISETP.GT.AND P3, PT, R87, 0x38, P2 ;  /* 0x000000385700780c */ /* 0x000fe40001764270 */
[----:B------:R-:W-:Y:S02]  /*cd30*/  FMNMX.FTZ R85, R25, R8, !PT ;  /* 0x0000000819557209 */ /* 0x000fe40007810000 */
[----:B------:R-:W-:Y:S01]  /*cd40*/  ISETP.LT.OR P3, PT, R136, 0x39, P3 ;  /* 0x000000398800780c */ /* 0x000fe20001f61670 */
[----:B------:R-:W-:Y:S01]  /*cd50*/  MUFU.EX2 R82, R82 ;  /* 0x0000005200527308 */ /* 0x000fe20000000800 */
[----:B------:R-:W-:Y:S02]  /*cd60*/  FMNMX.FTZ R85, R28, R85, !PT ;  /* 0x000000551c557209 */ /* 0x000fe40007810000 */
[----:B------:R-:W-:Y:S02]  /*cd70*/  FSEL R49, R49, -INF , !P3 ;  /* 0xff80000031317808 */ /* 0x000fe40005800000 */
[----:B------:R-:W-:-:S02]  /*cd80*/  FMNMX.FTZ R8, R26, R85, !PT ;  /* 0x000000551a087209 */ /* 0x000fc40007810000 */
[----:B------:R-:W-:Y:S01]  /*cd90*/  ISETP.GT.AND P3, PT, R87, 0x40, P2 ;  /* 0x000000405700780c */ /* 0x000fe20001764270 */
[----:B------:R0:W-:Y:S01]  /*cda0*/  MUFU.EX2 R85, R86 ;  /* 0x0000005600557308 */ /* 0x0001e20000000800 */
[----:B------:R-:W-:Y:S02]  /*cdb0*/  FMNMX.FTZ R8, R31, R8, !PT ;  /* 0x000000081f087209 */ /* 0x000fe40007810000 */
[----:B------:R-:W-:Y:S02]  /*cdc0*/  ISETP.LT.OR P3, PT, R136, 0x41, P3 ;  /* 0x000000418800780c */ /* 0x000fe40001f61670 */
[----:B------:R-:W-:Y:S02]  /*cdd0*/  FMNMX.FTZ R8, R33, R8, !PT ;  /* 0x0000000821087209 */ /* 0x000fe40007810000 */
[----:B------:R-:W-:Y:S01]  /*cde0*/  FSEL R53, R53, -INF , !P3 ;  /* 0xff80000035357808 */ /* 0x000fe20005800000 */
[----:B------:R-:W-:Y:S01]  /*cdf0*/  MUFU.EX2 R21, R21 ;  /* 0x0000001500157308 */ /* 0x000fe20000000800 */
[----:B------:R-:W-:Y:S01]  /*ce00*/  FMNMX.FTZ R8, R35, R8, !PT ;  /* 0x0000000823087209 */ /* 0x000fe20007810000 */
[--C-:B0-----:R-:W-:Y:S01]  /*ce10*/  FFMA.FTZ R86, R36, UR10, -R27.reuse ;  /* 0x0000000a24567c23 */ /* 0x101fe2000801081b */
[----:B------:R-:W-:Y:S01]  /*ce20*/  ISETP.GT.AND P3, PT, R87, 0x48, P2 ;  /* 0x000000485700780c */ /* 0x000fe20001764270 */
[----:B------:R-:W-:Y:S01]  /*ce30*/  FFMA.FTZ R36, R38, UR10, -R27 ;  /* 0x0000000a26247c23 */ /* 0x000fe2000801081b */
[----:B------:R-:W-:-:S02]  /*ce40*/  FMNMX.FTZ R8, R37, R8, !PT ;  /* 0x0000000825087209 */ /* 0x000fc40007810000 */
[----:B------:R-:W-:Y:S01]  /*ce50*/  ISETP.LT.OR P3, PT, R136, 0x49, P3 ;  /* 0x000000498800780c */ /* 0x000fe20001f61670 */
[----:B------:R0:W-:Y:S01]  /*ce60*/  MUFU.EX2 R55, R86 ;  /* 0x0000005600377308 */ /* 0x0001e20000000800 */
[----:B------:R-:W-:Y:S02]  /*ce70*/  FMNMX.FTZ R8, R39, R8, !PT ;  /* 0x0000000827087209 */ /* 0x000fe40007810000 */
[----:B------:R-:W-:Y:S02]  /*ce80*/  FSEL R56, R56, -INF , !P3 ;  /* 0xff80000038387808 */ /* 0x000fe40005800000 */
[----:B------:R-:W-:Y:S02]  /*ce90*/  FMNMX.FTZ R8, R43, R8, !PT ;  /* 0x000000082b087209 */ /* 0x000fe40007810000 */
[----:B------:R-:W-:Y:S01]  /*cea0*/  ISETP.GT.AND P3, PT, R87, 0x50, P2 ;  /* 0x000000505700780c */ /* 0x000fe20001764270 */
[----:B------:R-:W-:Y:S01]  /*ceb0*/  MUFU.EX2 R24, R24 ;  /* 0x0000001800187308 */ /* 0x000fe20000000800 */
[----:B------:R-:W-:Y:S01]  /*cec0*/  FMNMX.FTZ R8, R45, R8, !PT ;  /* 0x000000082d087209 */ /* 0x000fe20007810000 */
[--C-:B0-----:R-:W-:Y:S01]  /*ced0*/  FFMA.FTZ R86, R42, UR10, -R27.reuse ;  /* 0x0000000a2a567c23 */ /* 0x101fe2000801081b */
        /* <DEDUP_REMOVED lines=11> */
[----:B------:R-:W-:Y:S01]  /*cf90*/  FFMA.FTZ R62, R70, UR10, -R27 ;  /* 0x0000000a463e7c23 */ /* 0x000fe2000801081b */
        /* <DEDUP_REMOVED lines=8> */
[----:B------:R-:W-:Y:S02]  /*d020*/  ISETP.LT.OR P3, PT, R136, 0x59, P3 ;  /* 0x000000598800780c */ /* 0x000fe40001f61670 */
[----:B------:R-:W-:-:S02]  /*d030*/  FSEL R61, R61, -INF , !P4 ;  /* 0xff8000003d3d7808 */ /* 0x000fc40006000000 */
[----:B------:R-:W-:Y:S01]  /*d040*/  FMNMX.FTZ R139, R57, R8, !PT ;  /* 0x00000008398b7209 */ /* 0x000fe20007810000 */
[----:B------:R0:W-:Y:S01]  /*d050*/  MUFU.EX2 R59, R86 ;  /* 0x00000056003b7308 */ /* 0x0001e20000000800 */
[----:B------:R-:W-:Y:S02]  /*d060*/  ISETP.GT.AND P4, PT, R87, 0x59, P2 ;  /* 0x000000595700780c */ /* 0x000fe40001784270 */
[----:B------:R-:W-:Y:S02]  /*d070*/  FSEL R63, R63, -INF , !P3 ;  /* 0xff8000003f3f7808 */ /* 0x000fe40005800000 */
[----:B------:R-:W-:Y:S02]  /*d080*/  ISETP.GT.AND P3, PT, R87, 0x60, P2 ;  /* 0x000000605700780c */ /* 0x000fe40001764270 */
[----:B------:R-:W-:Y:S01]  /*d090*/  FMNMX.FTZ R8, R38, R139, !PT ;  /* 0x0000008b26087209 */ /* 0x000fe20007810000 */
[----:B------:R-:W-:Y:S01]  /*d0a0*/  MUFU.EX2 R30, R30 ;  /* 0x0000001e001e7308 */ /* 0x000fe20000000800 */
[----:B------:R-:W-:Y:S01]  /*d0b0*/  ISETP.LT.OR P4, PT, R136, 0x5a, P4 ;  /* 0x0000005a8800780c */ /* 0x000fe20002781670 */
[--C-:B0-----:R-:W-:Y:S01]  /*d0c0*/  FFMA.FTZ R86, R60, UR10, -R27.reuse ;  /* 0x0000000a3c567c23 */ /* 0x101fe2000801081b */
[----:B------:R-:W-:Y:S01]  /*d0d0*/  ISETP.LT.OR P3, PT, R136, 0x61, P3 ;  /* 0x000000618800780c */ /* 0x000fe20001f61670 */
[--C-:B------:R-:W-:Y:S01]  /*d0e0*/  FFMA.FTZ R60, R66, UR10, -R27.reuse ;  /* 0x0000000a423c7c23 */ /* 0x100fe2000801081b */
[----:B------:R-:W-:Y:S01]  /*d0f0*/  FMNMX.FTZ R8, R61, R8, !PT ;  /* 0x000000083d087209 */ /* 0x000fe20007810000 */
[----:B------:R-:W-:Y:S01]  /*d100*/  FFMA.FTZ R66, R78, UR10, -R27 ;  /* 0x0000000a4e427c23 */ /* 0x000fe2000801081b */
[----:B------:R-:W-:Y:S01]  /*d110*/  FSEL R65, R65, -INF , !P4 ;  /* 0xff80000041417808 */ /* 0x000fe20006000000 */
[----:B------:R-:W-:Y:S01]  /*d120*/  MUFU.EX2 R32, R32 ;  /* 0x0000002000207308 */ /* 0x000fe20000000800 */
[----:B------:R-:W-:-:S02]  /*d130*/  ISETP.GT.AND P4, PT, R87, 0x61, P2 ;  /* 0x000000615700780c */ /* 0x000fc40001784270 */
[----:B------:R-:W-:Y:S02]  /*d140*/  FSEL R67, R67, -INF , !P3 ;  /* 0xff80000043437808 */ /* 0x000fe40005800000 */
[----:B------:R-:W-:Y:S02]  /*d150*/  ISETP.GT.AND P3, PT, R87, 0x68, P2 ;  /* 0x000000685700780c */ /* 0x000fe40001764270 */
[----:B------:R-:W-:Y:S01]  /*d160*/  FMNMX.FTZ R8, R63, R8, !PT ;  /* 0x000000083f087209 */ /* 0x000fe20007810000 */
[----:B------:R-:W-:Y:S01]  /*d170*/  MUFU.EX2 R36, R36 ;  /* 0x0000002400247308 */ /* 0x000fe20000000800 */
[C---:B------:R-:W-:Y:S02]  /*d180*/  ISETP.LT.OR P4, PT, R136.reuse, 0x62, P4 ;  /* 0x000000628800780c */ /* 0x040fe40002781670 */
[----:B------:R-:W-:Y:S02]  /*d190*/  ISETP.LT.OR P3, PT, R136, 0x69, P3 ;  /* 0x000000698800780c */ /* 0x000fe40001f61670 */
[----:B------:R-:W-:-:S02]  /*d1a0*/  FMNMX.FTZ R8, R65, R8, !PT ;  /* 0x0000000841087209 */ /* 0x000fc40007810000 */
[----:B------:R-:W-:Y:S01]  /*d1b0*/  FSEL R46, R69, -INF , !P4 ;  /* 0xff800000452e7808 */ /* 0x000fe20006000000 */
[----:B------:R-:W-:Y:S01]  /*d1c0*/  MUFU.EX2 R42, R42 ;  /* 0x0000002a002a7308 */ /* 0x000fe20000000800 */
[----:B------:R-:W-:Y:S02]  /*d1d0*/  ISETP.GT.AND P4, PT, R87, 0x69, P2 ;  /* 0x000000695700780c */ /* 0x000fe40001784270 */
[----:B------:R-:W-:Y:S02]  /*d1e0*/  FSEL R72, R72, -INF , !P3 ;  /* 0xff80000048487808 */ /* 0x000fe40005800000 */
[----:B------:R-:W-:Y:S02]  /*d1f0*/  FMNMX.FTZ R139, R67, R8, !PT ;  /* 0x00000008438b7209 */ /* 0x000fe40007810000 */
[----:B------:R-:W-:Y:S01]  /*d200*/  ISETP.GT.AND P3, PT, R87, 0x70, P2 ;  /* 0x000000705700780c */ /* 0x000fe20001764270 */
[----:B------:R0:W-:Y:S01]  /*d210*/  MUFU.EX2 R69, R50 ;  /* 0x0000003200457308 */ /* 0x0001e20000000800 */
[----:B------:R-:W-:-:S02]  /*d220*/  ISETP.LT.OR P4, PT, R136, 0x6a, P4 ;  /* 0x0000006a8800780c */ /* 0x000fc40002781670 */
[----:B------:R-:W-:Y:S02]  /*d230*/  FMNMX.FTZ R139, R46, R139, !PT ;  /* 0x0000008b2e8b7209 */ /* 0x000fe40007810000 */
[----:B------:R-:W-:Y:S02]  /*d240*/  ISETP.LT.OR P3, PT, R136, 0x71, P3 ;  /* 0x000000718800780c */ /* 0x000fe40001f61670 */
[----:B------:R-:W-:Y:S01]  /*d250*/  FSEL R73, R73, -INF , !P4 ;  /* 0xff80000049497808 */ /* 0x000fe20006000000 */
[----:B------:R-:W-:Y:S01]  /*d260*/  MUFU.EX2 R44, R44 ;  /* 0x0000002c002c7308 */ /* 0x000fe20000000800 */
[----:B------:R-:W-:Y:S02]  /*d270*/  ISETP.GT.AND P4, PT, R87, 0x71, P2 ;  /* 0x000000715700780c */ /* 0x000fe40001784270 */
[----:B------:R-:W-:Y:S01]  /*d280*/  FMNMX.FTZ R8, R72, R139, !PT ;  /* 0x0000008b48087209 */ /* 0x000fe20007810000 */
[----:B------:R-:W-:-:S01]  /*d290*/  FFMA.FTZ R139, R68, UR10, -R27 ;  /* 0x0000000a448b7c23 */ /* 0x000fc2000801081b */
[----:B0-----:R-:W-:Y:S01]  /*d2a0*/  FSEL R50, R75, -INF , !P3 ;  /* 0xff8000004b327808 */ /* 0x001fe20005800000 */
[----:B------:R-:W-:-:S01]  /*d2b0*/  FFMA.FTZ R68, R83, UR10, -R27 ;  /* 0x0000000a53447c23 */ /* 0x000fc2000801081b */
[C---:B------:R-:W-:Y:S01]  /*d2c0*/  ISETP.GT.AND P3, PT, R87.reuse, 0x78, P2 ;  /* 0x000000785700780c */ /* 0x040fe20001764270 */
[----:B------:R0:W-:Y:S01]  /*d2d0*/  MUFU.EX2 R75, R54 ;  /* 0x00000036004b7308 */ /* 0x0001e20000000800 */
[----:B------:R-:W-:Y:S01]  /*d2e0*/  ISETP.GT.AND P2, PT, R87, 0x79, P2 ;  /* 0x000000795700780c */ /* 0x000fe20001744270 */
[----:B------:R-:W-:Y:S01]  /*d2f0*/  IMAD.U32 R83, RZ, RZ, UR10 ;  /* 0x0000000aff537e24 */ /* 0x000fe2000f8e00ff */
[----:B------:R-:W-:-:S02]  /*d300*/  ISETP.LT.OR P4, PT, R136, 0x72, P4 ;  /* 0x000000728800780c */ /* 0x000fc40002781670 */
[----:B------:R-:W-:Y:S02]  /*d310*/  FMNMX.FTZ R87, R73, R8, !PT ;  /* 0x0000000849577209 */ /* 0x000fe40007810000 */
[----:B------:R-:W-:Y:S01]  /*d320*/  ISETP.LT.OR P3, PT, R136, 0x79, P3 ;  /* 0x000000798800780c */ /* 0x000fe20001f61670 */
[----:B------:R-:W-:Y:S01]  /*d330*/  MUFU.EX2 R48, R48 ;  /* 0x0000003000307308 */ /* 0x000fe20000000800 */
[----:B------:R-:W-:Y:S02]  /*d340*/  FSEL R77, R77, -INF , !P4 ;  /* 0xff8000004d4d7808 */ /* 0x000fe40006000000 */
[----:B------:R-:W-:Y:S02]  /*d350*/  FMNMX.FTZ R8, R50, R87, !PT ;  /* 0x0000005732087209 */ /* 0x000fe40007810000 */
[----:B------:R-:W-:Y:S02]  /*d360*/  ISETP.LT.OR P2, PT, R136, 0x7a, P2 ;  /* 0x0000007a8800780c */ /* 0x000fe40001741670 */
[----:B------:R-:W-:Y:S01]  /*d370*/  FSEL R79, R79, -INF , !P3 ;  /* 0xff8000004f4f7808 */ /* 0x000fe20005800000 */
[----:B------:R-:W-:Y:S01]  /*d380*/  MUFU.EX2 R52, R52 ;  /* 0x0000003400347308 */ /* 0x000fe20000000800 */
[----:B------:R-:W-:-:S02]  /*d390*/  FMNMX.FTZ R8, R77, R8, !PT ;  /* 0x000000084d087209 */ /* 0x000fc40007810000 */
[----:B0-----:R-:W-:Y:S02]  /*d3a0*/  FSEL R54, R81, -INF , !P2 ;  /* 0xff80000051367808 */ /* 0x001fe40005000000 */
[----:B------:R-:W-:-:S03]  /*d3b0*/  FMNMX.FTZ R87, R79, R8, !PT ;  /* 0x000000084f577209 */ /* 0x000fc60007810000 */
[----:B------:R-:W-:Y:S01]  /*d3c0*/  MUFU.EX2 R81, R86 ;  /* 0x0000005600517308 */ /* 0x000fe20000000800 */
[----:B------:R-:W-:Y:S01]  /*d3d0*/  FMNMX.FTZ R8, R54, R87, !PT ;  /* 0x0000005736087209 */ /* 0x000fe20007810000 */
[--C-:B------:R-:W-:Y:S01]  /*d3e0*/  FFMA.FTZ R87, R64, UR10, -R27.reuse ;  /* 0x0000000a40577c23 */ /* 0x100fe2000801081b */
[----:B------:R-:W-:-:S03]  /*d3f0*/  FFMA.FTZ R64, R74, UR10, -R27 ;  /* 0x0000000a4a407c23 */ /* 0x000fc6000801081b */
[----:B------:R-:W0:Y:S02]  /*d400*/  SHFL.BFLY PT, R141, R8, 0x2, 0x1f ;  /* 0x0c401f00088d7f89 */ /* 0x000e2400000e0000 */
[----:B------:R-:W-:Y:S08]  /*d410*/  MUFU.EX2 R58, R58 ;  /* 0x0000003a003a7308 */ /* 0x000ff00000000800 */
[----:B------:R-:W-:Y:S08]  /*d420*/  MUFU.EX2 R87, R87 ;  /* 0x0000005700577308 */ /* 0x000ff00000000800 */
[----:B------:R-:W-:Y:S01]  /*d430*/  MUFU.EX2 R60, R60 ;  /* 0x0000003c003c7308 */ /* 0x000fe20000000800 */
[----:B0-----:R-:W-:Y:S01]  /*d440*/  FMNMX.FTZ R70, R8, R141, !PT ;  /* 0x0000008d08467209 */ /* 0x001fe20007810000 */
[----:B------:R-:W-:Y:S01]  /*d450*/  FFMA.FTZ R141, R76, UR10, -R27 ;  /* 0x0000000a4c8d7c23 */ /* 0x000fe2000801081b */
[----:B------:R-:W-:-:S05]  /*d460*/  FSEL R27, R10, RZ, P6 ;  /* 0x000000ff0a1b7208 */ /* 0x000fca0003000000 */
[----:B------:R-:W-:Y:S01]  /*d470*/  MUFU.EX2 R139, R139 ;  /* 0x0000008b008b7308 */ /* 0x000fe20000000800 */
[----:B------:R-:W0:Y:S01]  /*d480*/  SHFL.BFLY PT, R145, R70, 0x1, 0x1f ;  /* 0x0c201f0046917f89 */ /* 0x000e2200000e0000 */
[----:B------:R-:W-:-:S04]  /*d490*/  FADD.FTZ R12, -R27, R12 ;  /* 0x0000000c1b0c7221 */ /* 0x000fc80000010100 */
[----:B------:R-:W-:Y:S02]  /*d4a0*/  FMUL.FTZ R12, R12, UR10 ;  /* 0x0000000a0c0c7c20 */ /* 0x000fe40008410000 */
[----:B------:R-:W-:Y:S08]  /*d4b0*/  MUFU.EX2 R27, R84 ;  /* 0x00000054001b7308 */ /* 0x000ff00000000800 */
[----:B------:R-:W1:Y:S08]  /*d4c0*/  MUFU.EX2 R12, R12 ;  /* 0x0000000c000c7308 */ /* 0x000e700000000800 */
[----:B------:R-:W-:Y:S01]  /*d4d0*/  MUFU.EX2 R62, R62 ;  /* 0x0000003e003e7308 */ /* 0x000fe20000000800 */
[----:B0-----:R-:W-:-:S04]  /*d4e0*/  FMNMX.FTZ R8, R70, R145, !PT ;  /* 0x0000009146087209 */ /* 0x001fc80007810000 */
[C---:B------:R-:W-:Y:S01]  /*d4f0*/  FSETP.NEU.FTZ.AND P2, PT, R8.reuse, -INF , PT ;  /* 0xff8000000800780b */ /* 0x040fe20003f5d000 */
[----:B------:R-:W-:-:S02]  /*d500*/  FFMA.FTZ R70, R8, R83, -8 ;  /* 0xc100000008467423 */ /* 0x000fc40000010053 */
[----:B------:R-:W-:Y:S03]  /*d510*/  MUFU.EX2 R71, R71 ;  /* 0x0000004700477308 */ /* 0x000fe60000000800 */
[----:B------:R-:W-:-:S05]  /*d520*/  FSEL R70, R70, RZ, P2 ;  /* 0x000000ff46467208 */ /* 0x000fca0001000000 */
        /* <DEDUP_REMOVED lines=9> */
[----:B------:R-:W-:Y:S01]  /*d5c0*/  FSEL R39, R8, RZ, P2 ;  /* 0x000000ff08277208 */ /* 0x000fe20001000000 */
[----:B------:R-:W-:Y:S01]  /*d5d0*/  MUFU.EX2 R74, R74 ;  /* 0x0000004a004a7308 */ /* 0x000fe20000000800 */
[----:B------:R-:W-:-:S01]  /*d5e0*/  FFMA.FTZ R26, R26, UR10, -R70 ;  /* 0x0000000a1a1a7c23 */ /* 0x000fc20008010846 */
[--C-:B------:R-:W-:Y:S01]  /*d5f0*/  FFMA.FTZ R78, R43, UR10, -R70.reuse ;  /* 0x0000000a2b4e7c23 */ /* 0x100fe20008010846 */
[----:B------:R-:W-:-:S01]  /*d600*/  FFMA.FTZ R43, R51, UR10, -R70 ;  /* 0x0000000a332b7c23 */ /* 0x000fc20008010846 */
[----:B------:R-:W-:Y:S01]  /*d610*/  FADD.FTZ R39, -R39, R14 ;  /* 0x0000000e27277221 */ /* 0x000fe20000010100 */
[----:B-1----:R-:W-:-:S01]  /*d620*/  FFMA.FTZ R51, R12, R4, R29 ;  /* 0x000000040c337223 */ /* 0x002fc2000001001d */
[--C-:B------:R-:W-:Y:S01]  /*d630*/  FFMA.FTZ R49, R49, UR10, -R70.reuse ;  /* 0x0000000a31317c23 */ /* 0x100fe20008010846 */
[----:B------:R-:W-:-:S01]  /*d640*/  FFMA.FTZ R76, R37, UR10, -R70 ;  /* 0x0000000a254c7c23 */ /* 0x000fc20008010846 */
[----:B------:R-:W-:Y:S01]  /*d650*/  FMUL.FTZ R39, R39, UR10 ;  /* 0x0000000a27277c20 */ /* 0x000fe20008410000 */
[----:B------:R-:W-:Y:S01]  /*d660*/  MUFU.EX2 R15, R15 ;  /* 0x0000000f000f7308 */ /* 0x000fe20000000800 */
[----:B------:R-:W-:-:S01]  /*d670*/  FADD.FTZ R84, R82, R51 ;  /* 0x0000003352547221 */ /* 0x000fc20000010000 */
        /* <DEDUP_REMOVED lines=10> */
[----:B------:R-:W-:-:S04]  /*d720*/  FFMA.FTZ R54, R54, UR10, -R70 ;  /* 0x0000000a36367c23 */ /* 0x000fc80008010846 */
[----:B------:R-:W1:Y:S08]  /*d730*/  MUFU.EX2 R20, R20 ;  /* 0x0000001400147308 */ /* 0x000e700000000800 */
[----:B------:R-:W2:Y:S01]  /*d740*/  MUFU.EX2 R23, R23 ;  /* 0x0000001700177308 */ /* 0x000ea20000000800 */
[----:B0-----:R-:W-:-:S04]  /*d750*/  FFMA.FTZ R4, R39, R3, R74 ;  /* 0x0000000327047223 */ /* 0x001fc8000001004a */
[----:B------:R-:W-:-:S03]  /*d760*/  FADD.FTZ R3, R15, R4 ;  /* 0x000000040f037221 */ /* 0x000fc60000010000 */
[----:B------:R-:W0:Y:S01]  /*d770*/  MUFU.EX2 R25, R25 ;  /* 0x0000001900197308 */ /* 0x000e220000000800 */
[----:B-1----:R-:W-:-:S07]  /*d780*/  FADD.FTZ R4, R20, R3 ;  /* 0x0000000314047221 */ /* 0x002fce0000010000 */
[----:B------:R-:W1:Y:S01]  /*d790*/  MUFU.EX2 R26, R26 ;  /* 0x0000001a001a7308 */ /* 0x000e620000000800 */
[----:B--2---:R-:W-:-:S07]  /*d7a0*/  FADD.FTZ R4, R23, R4 ;  /* 0x0000000417047221 */ /* 0x004fce0000010000 */
[----:B------:R2:W-:Y:S01]  /*d7b0*/  MUFU.EX2 R14, R49 ;  /* 0x00000031000e7308 */ /* 0x0005e20000000800 */
[----:B0-----:R-:W-:-:S07]  /*d7c0*/  FADD.FTZ R3, R25, R4 ;  /* 0x0000000419037221 */ /* 0x001fce0000010000 */
[----:B------:R-:W0:Y:S01]  /*d7d0*/  MUFU.EX2 R28, R28 ;  /* 0x0000001c001c7308 */ /* 0x000e220000000800 */
[----:B--2---:R-:W-:-:S01]  /*d7e0*/  FADD.FTZ R49, R21, R84 ;  /* 0x0000005415317221 */ /* 0x004fc20000010000 */
[----:B-1----:R-:W-:-:S03]  /*d7f0*/  FADD.FTZ R3, R26, R3 ;  /* 0x000000031a037221 */ /* 0x002fc60000010000 */
[----:B------:R-:W-:-:S03]  /*d800*/  FADD.FTZ R49, R24, R49 ;  /* 0x0000003118317221 */ /* 0x000fc60000010000 */
[----:B------:R-:W1:Y:S01]  /*d810*/  MUFU.EX2 R31, R31 ;  /* 0x0000001f001f7308 */ /* 0x000e620000000800 */
[----:B------:R-:W-:-:S01]  /*d820*/  FADD.FTZ R84, R40, R49 ;  /* 0x0000003128547221 */ /* 0x000fc20000010000 */
[----:B------:R-:W-:-:S03]  /*d830*/  FFMA.FTZ R49, R61, UR10, -R70 ;  /* 0x0000000a3d317c23 */ /* 0x000fc60008010846 */
[----:B------:R-:W-:-:S03]  /*d840*/  FADD.FTZ R51, R41, R84 ;  /* 0x0000005429337221 */ /* 0x000fc60000010000 */
[----:B------:R-:W2:Y:S01]  /*d850*/  MUFU.EX2 R33, R33 ;  /* 0x0000002100217308 */ /* 0x000ea20000000800 */
[----:B------:R-:W-:-:S01]  /*d860*/  FADD.FTZ R4, R30, R51 ;  /* 0x000000331e047221 */ /* 0x000fc20000010000 */
[----:B0-----:R-:W-:Y:S01]  /*d870*/  FADD.FTZ R84, R28, R3 ;  /* 0x000000031c547221 */ /* 0x001fe20000010000 */
[----:B------:R-:W-:-:S01]  /*d880*/  FFMA.FTZ R51, R63, UR10, -R70 ;  /* 0x0000000a3f337c23 */ /* 0x000fc20008010846 */
[----:B------:R-:W-:Y:S01]  /*d890*/  FFMA.FTZ R63, R79, UR10, -R70 ;  /* 0x0000000a4f3f7c23 */ /* 0x000fe20008010846 */
[----:B------:R-:W-:-:S03]  /*d8a0*/  FADD.FTZ R3, R85, R4 ;  /* 0x0000000455037221 */ /* 0x000fc60000010000 */
[----:B------:R-:W0:Y:S01]  /*d8b0*/  MUFU.EX2 R76, R76 ;  /* 0x0000004c004c7308 */ /* 0x000e220000000800 */
[----:B-1----:R-:W-:-:S01]  /*d8c0*/  FADD.FTZ R84, R31, R84 ;  /* 0x000000541f547221 */ /* 0x002fc20000010000 */
[----:B------:R-:W-:-:S04]  /*d8d0*/  FADD.FTZ R4, R32, R3 ;  /* 0x0000000320047221 */ /* 0x000fc80000010000 */
[----:B------:R-:W-:Y:S02]  /*d8e0*/  FADD.FTZ R53, R55, R4 ;  /* 0x0000000437357221 */ /* 0x000fe40000010000 */
[----:B------:R-:W1:Y:S01]  /*d8f0*/  MUFU.EX2 R35, R35 ;  /* 0x0000002300237308 */ /* 0x000e620000000800 */
[----:B--2---:R-:W-:-:S01]  /*d900*/  FADD.FTZ R3, R33, R84 ;  /* 0x0000005421037221 */ /* 0x004fc20000010000 */
[----:B------:R-:W-:Y:S01]  /*d910*/  FADD.FTZ R86, R36, R53 ;  /* 0x0000003524567221 */ /* 0x000fe20000010000 */
[----:B------:R-:W-:-:S01]  /*d920*/  FFMA.FTZ R84, R65, UR10, -R70 ;  /* 0x0000000a41547c23 */ /* 0x000fc20008010846 */
[----:B------:R-:W-:Y:S02]  /*d930*/  FFMA.FTZ R53, R67, UR10, -R70 ;  /* 0x0000000a43357c23 */ /* 0x000fe40008010846 */
[----:B------:R-:W-:-:S02]  /*d940*/  FADD.FTZ R57, R59, R86 ;  /* 0x000000563b397221 */ /* 0x000fc40000010000 */
[----:B------:R-:W2:Y:S01]  /*d950*/  MUFU.EX2 R78, R78 ;  /* 0x0000004e004e7308 */ /* 0x000ea20000000800 */
[----:B0-----:R-:W-:-:S01]  /*d960*/  FADD.FTZ R4, R76, R3 ;  /* 0x000000034c047221 */ /* 0x001fc20000010000 */
[----:B------:R-:W-:-:S04]  /*d970*/  FADD.FTZ R86, R42, R57 ;  /* 0x000000392a567221 */ /* 0x000fc80000010000 */
[----:B------:R-:W-:Y:S02]  /*d980*/  FADD.FTZ R57, R137, R86 ;  /* 0x0000005689397221 */ /* 0x000fe40000010000 */
[----:B------:R-:W0:Y:S01]  /*d990*/  MUFU.EX2 R37, R37 ;  /* 0x0000002500257308 */ /* 0x000e220000000800 */
[----:B-1----:R-:W-:-:S07]  /*d9a0*/  FADD.FTZ R3, R35, R4 ;  /* 0x0000000423037221 */ /* 0x002fce0000010000 */
[----:B------:R-:W1:Y:S01]  /*d9b0*/  MUFU.EX2 R80, R80 ;  /* 0x0000005000507308 */ /* 0x000e620000000800 */
[----:B--2---:R-:W-:-:S07]  /*d9c0*/  FADD.FTZ R4, R78, R3 ;  /* 0x000000034e047221 */ /* 0x004fce0000010000 */
[----:B------:R-:W2:Y:S01]  /*d9d0*/  MUFU.EX2 R43, R43 ;  /* 0x0000002b002b7308 */ /* 0x000ea20000000800 */
[----:B0-----:R-:W-:-:S01]  /*d9e0*/  FADD.FTZ R3, R37, R4 ;  /* 0x0000000425037221 */ /* 0x001fc20000010000 */
[----:B------:R-:W-:Y:S01]  /*d9f0*/  FADD.FTZ R4, R44, R57 ;  /* 0x000000392c047221 */ /* 0x000fe20000010000 */
[----:B------:R-:W-:-:S01]  /*da00*/  FFMA.FTZ R57, R72, UR10, -R70 ;  /* 0x0000000a48397c23 */ /* 0x000fc20008010846 */
[----:B------:R-:W-:-:S04]  /*da10*/  FFMA.FTZ R72, R73, UR10, -R70 ;  /* 0x0000000a49487c23 */ /* 0x000fc80008010846 */
[----:B------:R-:W0:Y:S01]  /*da20*/  MUFU.EX2 R45, R45 ;  /* 0x0000002d002d7308 */ /* 0x000e220000000800 */
[----:B-1----:R-:W-:-:S04]  /*da30*/  FADD.FTZ R3, R80, R3 ;  /* 0x0000000350037221 */ /* 0x002fc80000010000 */
[----:B------:R-:W-:Y:S01]  /*da40*/  FADD.FTZ R86, R14, R3 ;  /* 0x000000030e567221 */ /* 0x000fe20000010000 */
[----:B------:R-:W-:-:S02]  /*da50*/  FADD.FTZ R3, R69, R4 ;  /* 0x0000000445037221 */ /* 0x000fc40000010000 */
        /* <DEDUP_REMOVED lines=9> */
[----:B-1----:R-:W-:-:S07]  /*daf0*/  FADD.FTZ R4, R34, R3 ;  /* 0x0000000322047221 */ /* 0x002fce0000010000 */
[----:B------:R-:W1:Y:S01]  /*db00*/  MUFU.EX2 R38, R38 ;  /* 0x0000002600267308 */ /* 0x000e620000000800 */
[----:B--2---:R-:W-:-:S01]  /*db10*/  FADD.FTZ R3, R47, R4 ;  /* 0x000000042f037221 */ /* 0x004fc20000010000 */
[----:B------:R-:W-:Y:S01]  /*db20*/  FADD.FTZ R4, R58, R61 ;  /* 0x0000003d3a047221 */ /* 0x000fe20000010000 */
[----:B------:R-:W-:-:S05]  /*db30*/  FFMA.FTZ R61, R77, UR10, -R70 ;  /* 0x0000000a4d3d7c23 */ /* 0x000fca0008010846 */
[----:B------:R-:W2:Y:S01]  /*db40*/  MUFU.EX2 R49, R49 ;  /* 0x0000003100317308 */ /* 0x000ea20000000800 */
[----:B0-----:R-:W-:-:S07]  /*db50*/  FADD.FTZ R3, R56, R3 ;  /* 0x0000000338037221 */ /* 0x001fce0000010000 */
[----:B------:R-:W0:Y:S01]  /*db60*/  MUFU.EX2 R51, R51 ;  /* 0x0000003300337308 */ /* 0x000e220000000800 */
[----:B-1----:R-:W-:-:S01]  /*db70*/  FADD.FTZ R86, R38, R3 ;  /* 0x0000000326567221 */ /* 0x002fc20000010000 */
[----:B------:R-:W-:-:S04]  /*db80*/  FADD.FTZ R3, R87, R4 ;  /* 0x0000000457037221 */ /* 0x000fc80000010000 */
[----:B------:R-:W-:Y:S02]  /*db90*/  FADD.FTZ R4, R60, R3 ;  /* 0x000000033c047221 */ /* 0x000fe40000010000 */
[----:B------:R-:W1:Y:S01]  /*dba0*/  MUFU.EX2 R84, R84 ;  /* 0x0000005400547308 */ /* 0x000e620000000800 */
[----:B--2---:R-:W-:-:S01]  /*dbb0*/  FADD.FTZ R86, R49, R86 ;  /* 0x0000005631567221 */ /* 0x004fc20000010000 */
[----:B------:R-:W-:-:S06]  /*dbc0*/  FADD.FTZ R65, R139, R4 ;  /* 0x000000048b417221 */ /* 0x000fcc0000010000 */
        /* <DEDUP_REMOVED lines=33> */
.L_x_925:
        /* <DEDUP_REMOVED lines=11> */
[----:B------:R-:W-:Y:S01]  /*de90*/  F2FP.SATFINITE.E4M3.F32.PACK_AB_MERGE_C R51, R49, R38, R51 ;  /* 0x000000263133723e */ /* 0x000fe20004807033 */
        /* <DEDUP_REMOVED lines=25> */
[----:B------:R-:W-:Y:S01]  /*e030*/  F2FP.SATFINITE.E4M3.F32.PACK_AB_MERGE_C R146, R137, R42, R44 ;  /* 0x0000002a8992723e */ /* 0x000fe2000480702c */
[-C--:B------:R-:W-:Y:S01]  /*e040*/  FMUL.FTZ R116, R116, R12.reuse ;  /* 0x0000000c74747220 */ /* 0x080fe20000410000 */
        /* <DEDUP_REMOVED lines=49> */
[----:B------:R-:W-:Y:S02]  /*e360*/  IMAD.MOV.U32 R12, RZ, RZ, R10 ;  /* 0x000000ffff0c7224 */ /* 0x000fe400078e000a */
[----:B------:R-:W-:Y:S01]  /*e370*/  IMAD.MOV.U32 R143, RZ, RZ, R51 ;  /* 0x000000ffff8f7224 */ /* 0x000fe200078e0033 */
[----:B------:R-:W-:Y:S06]  /*e380*/  @P2 BRA `(.L_x_926) ;  /* 0xffffffcc00242947 */ /* 0x000fec000383ffff */
.L_x_908:
[----:B------:R-:W-:Y:S06]  /*e390*/  BAR.ARV 0x8, 0x1a0 ;  /* 0x0206800000007b1d */ /* 0x000fec0000002000 */
[----:B------:R-:W-:Y:S05]  /*e3a0*/  @!P0 BRA `(.L_x_927) ;  /* 0x0000000000048947 */ /* 0x000fea0003800000 */
[----:B------:R-:W-:Y:S01]  /*e3b0*/  BPT.TRAP 0x1 ;  /* 0x000000040000795c */ /* 0x000fe20000300000 */
.L_x_927:
[----:B------:R-:W-:Y:S01]  /*e3c0*/  ULEA UR11, UR38, UR45, 0x3 ;  /* 0x0000002d260b7291 */ /* 0x000fe2000f8e183f */
[----:B------:R-:W-:-:S05]  /*e3d0*/  IMAD.U32 R0, RZ, RZ, UR37 ;  /* 0x00000025ff007e24 */ /* 0x000fca000f8e00ff */
[----:B------:R-:W-:-:S04]  /*e3e0*/  SHF.L.U32 R0, R0, 0x1f, RZ ;  /* 0x0000001f00007819 */ /* 0x000fc800000006ff */
[----:B------:R0:W1:Y:S01]  /*e3f0*/  SYNCS.PHASECHK.TRANS64.TRYWAIT P1, [UR11+0x19c50], R0 ;  /* 0x019c5000ff0075a7 */ /* 0x000062000802014b */
[----:B------:R-:W-:Y:S05]  /*e400*/  @!P0 BRA `(.L_x_928) ;  /* 0x0000000000048947 */ /* 0x000fea0003800000 */
[----:B------:R-:W-:Y:S01]  /*e410*/  BPT.TRAP 0x1 ;  /* 0x000000040000795c */ /* 0x000fe20000300000 */
.L_x_928:
[----:B-1----:R-:W-:Y:S05]  /*e420*/  @P1 BRA `(.L_x_929) ;  /* 0x0000000000081947 */ /* 0x002fea0003800000 */
[----:B------:R-:W1:Y:S02]  /*e430*/  SYNCS.PHASECHK.TRANS64.TRYWAIT P1, [UR11+0x19c50], R0 ;  /* 0x019c5000ff0075a7 */ /* 0x000e64000802014b */
[----:B-1----:R-:W-:Y:S05]  /*e440*/  @!P1 BRA `(.L_x_930) ;  /* 0x0000007800049947 */ /* 0x002fea0003800000 */
.L_x_929:
[----:B------:R-:W-:Y:S01]  /*e450*/  UIADD3 UR45, UR45, 0x3000, URZ ;  /* 0x000030002d2d7890 */ /* 0x000fe2000fffe03f */
[----:B------:R-:W-:Y:S01]  /*e460*/  WARPGROUP.ARRIVE ;  /* 0x00000000000079c5 */ /* 0x000fe20000000000 */
[----:B------:R-:W-:Y:S01]  /*e470*/  UMOV UR15, 0x40000040 ;  /* 0x40000040000f7882 */ /* 0x000fe20000000000 */
[----:B------:R-:W-:Y:S01]  /*e480*/  ULDC.64 UR4, c[0x0][0x9a0] ;  /* 0x0002680000047ab9 */ /* 0x000fe20000000a00 */
[----:B------:R-:W-:Y:S01]  /*e490*/  USHF.R.U32.HI UR45, URZ, 0x4, UR45 ;  /* 0x000000043f2d7899 */ /* 0x000fe2000801162d */
[----:B-1----:R-:W-:Y:S01]  /*e4a0*/  IMAD.MOV.U32 R5, RZ, RZ, 0x3f800000 ;  /* 0x3f800000ff057424 */ /* 0x002fe200078e00ff */
[----:B------:R-:W-:Y:S02]  /*e4b0*/  UISETP.NE.U32.AND UP0, UPT, UR4, URZ, UPT ;  /* 0x0000003f0400728c */ /* 0x000fe4000bf05070 */
[----:B------:R-:W-:Y:S02]  /*e4c0*/  ULOP3.LUT UR45, UR45, 0x3fff, URZ, 0xc0, !UPT ;  /* 0x00003fff2d2d7892 */ /* 0x000fe4000f8ec03f */
[----:B------:R-:W-:-:S02]  /*e4d0*/  UISETP.NE.AND.EX UP0, UPT, UR5, URZ, UPT, UP0 ;  /* 0x0000003f0500728c */ /* 0x000fc4000bf05300 */
[----:B------:R-:W-:-:S04]  /*e4e0*/  ULOP3.LUT UR14, UR45, 0x10000, URZ, 0xfc, !UPT ;  /* 0x000100002d0e7892 */ /* 0x000fc8000f8efc3f */
[----:B------:R-:W-:Y:S01]  /*e4f0*/  UIMAD UR14, UR38, 0x300, UR14 ;  /* 0x00000300260e78a4 */ /* 0x000fe2000f8e020e */
[----:B------:R-:W-:-:S04]  /*e500*/  PLOP3.LUT P1, PT, PT, PT, UP0, 0x80, 0x0 ;  /* 0x000000000000781c */ /* 0x000fc80003f2f008 */
[----:B------:R-:W-:Y:S01]  /*e510*/  @UP0 USHF.R.S32.HI UR8, URZ, 0x1f, UR49 ;  /* 0x0000001f3f080899 */ /* 0x000fe20008011431 */
[----:B------:R-:W-:Y:S01]  /*e520*/  @UP0 ULDC.64 UR12, c[0x0][0x9c8] ;  /* 0x00027200000c0ab9 */ /* 0x000fe20000000a00 */
[----:B------:R-:W-:Y:S02]  /*e530*/  @UP0 USHF.R.S32.HI UR9, URZ, 0x1f, UR41 ;  /* 0x0000001f3f090899 */ /* 0x000fe40008011429 */
[----:B------:R-:W-:Y:S01]  /*e540*/  QGMMA.64x96x32.F32.E4M3.E4M3 R88, R148, gdesc[UR12], R88, gsb0 ;  /* 0x0160000c94587df3 */ /* 0x000fe20008000858 */
[----:B------:R-:W-:Y:S02]  /*e550*/  @UP0 UIMAD UR8, UR8, UR12, URZ ;  /* 0x0000000c080802a4 */ /* 0x000fe4000f8e023f */
[----:B------:R-:W-:Y:S02]  /*e560*/  @UP0 UIMAD.WIDE.U32 UR6, UR49, UR12, URZ ;  /* 0x0000000c310602a5 */ /* 0x000fe4000f8e003f */
[----:B------:R-:W-:-:S03]  /*e570*/  @UP0 UIMAD UR8, UR49, UR13, UR8 ;  /* 0x0000000d310802a4 */ /* 0x000fc6000f8e0208 */
[----:B------:R-:W-:Y:S01]  /*e580*/  @UP0 ULDC.64 UR12, c[0x0][0x9d0] ;  /* 0x00027400000c0ab9 */ /* 0x000fe20000000a00 */
[----:B------:R-:W-:Y:S02]  /*e590*/  @UP0 UIADD3 UR7, UR7, UR8, URZ ;  /* 0x0000000807070290 */ /* 0x000fe4000fffe03f */
[----:B------:R-:W-:Y:S02]  /*e5a0*/  @UP0 UIMAD UR9, UR9, UR12, URZ ;  /* 0x0000000c090902a4 */ /* 0x000fe4000f8e023f */
[----:B------:R-:W-:Y:S02]  /*e5b0*/  @UP0 UIMAD.WIDE.U32 UR6, UR41, UR12, UR6 ;  /* 0x0000000c290602a5 */ /* 0x000fe4000f8e0006 */
[----:B------:R-:W-:Y:S02]  /*e5c0*/  @UP0 UIMAD UR9, UR41, UR13, UR9 ;  /* 0x0000000d290902a4 */ /* 0x000fe4000f8e0209 */
[----:B------:R-:W-:Y:S02]  /*e5d0*/  @UP0 ULEA UR4, UP1, UR6, UR4, 0x2 ;  /* 0x0000000406040291 */ /* 0x000fe4000f82103f */
[----:B------:R-:W-:-:S04]  /*e5e0*/  @UP0 UIADD3 UR7, UR7, UR9, URZ ;  /* 0x0000000907070290 */ /* 0x000fc8000fffe03f */
[----:B------:R-:W-:Y:S01]  /*e5f0*/  @UP0 ULEA.HI.X UR5, UR6, UR5, UR7, 0x2, UP1 ;  /* 0x0000000506050291 */ /* 0x000fe200088f1407 */
[----:B------:R-:W-:-:S05]  /*e600*/  IMAD.U32 R6, RZ, RZ, UR4 ;  /* 0x00000004ff067e24 */ /* 0x000fca000f8e00ff */
[----:B------:R-:W-:-:S05]  /*e610*/  IMAD.U32 R7, RZ, RZ, UR5 ;  /* 0x00000005ff077e24 */ /* 0x000fca000f8e00ff */
[----:B------:R1:W2:Y:S01]  /*e620*/  @P1 LDG.E R5, desc[UR46][R6.64] ;  /* 0x0000002e06051981 */ /* 0x0002a2000c1e1900 */
        /* <DEDUP_REMOVED lines=9> */
[----:B------:R-:W3:Y:S01]  /*e6c0*/  SHFL.BFLY PT, R9, R4, 0x2, 0x1f ;  /* 0x0c401f0004097f89 */ /* 0x000ee200000e0000 */
[----:B------:R-:W-:-:S03]  /*e6d0*/  UIADD3 UR14, UR14, 0x6, URZ ;  /* 0x000000060e0e7890 */ /* 0x000fc6000fffe03f */
[----:B------:R-:W4:Y:S01]  /*e6e0*/  SHFL.BFLY PT, R2, R3, 0x2, 0x1f ;  /* 0x0c401f0003027f89 */ /* 0x000f2200000e0000 */
[----:B------:R-:W-:Y:S01]  /*e6f0*/  UMOV UR15, 0x40000040 ;  /* 0x40000040000f7882 */ /* 0x000fe20000000000 */
[----:B------:R-:W-:Y:S02]  /*e700*/  WARPGROUP.DEPBAR.LE gsb0, 0x0 ;  /* 0x00008000000079c5 */ /* 0x000fe40000010000 */
[----:B------:R-:W-:-:S06]  /*e710*/  WARPGROUP.ARRIVE ;  /* 0x00000000000079c5 */ /* 0x000fcc0000000000 */
[----:B------:R-:W-:Y:S01]  /*e720*/  QGMMA.64x96x32.F32.E4M3.E4M3 R88, R140, gdesc[UR4], R88, gsb0 ;  /* 0x016000048c587df3 */ /* 0x000fe20008000858 */
[----:B---3--:R-:W-:-:S01]  /*e730*/  FADD.FTZ R9, R9, R4 ;  /* 0x0000000409097221 */ /* 0x008fc20000010000 */
[----:B----4-:R-:W-:-:S04]  /*e740*/  FADD.FTZ R2, R2, R3 ;  /* 0x0000000302027221 */ /* 0x010fc80000010000 */
[----:B0-----:R-:W0:Y:S04]  /*e750*/  SHFL.BFLY PT, R0, R9, 0x1, 0x1f ;  /* 0x0c201f0009007f89 */ /* 0x001e2800000e0000 */
[----:B-1----:R-:W1:Y:S01]  /*e760*/  SHFL.BFLY PT, R7, R2, 0x1, 0x1f ;  /* 0x0c201f0002077f89 */ /* 0x002e6200000e0000 */
[----:B------:R-:W-:Y:S02]  /*e770*/  IMAD.MOV.U32 R4, RZ, RZ, RZ ;  /* 0x000000ffff047224 */ /* 0x000fe400078e00ff */
[----:B0-----:R-:W-:Y:S01]  /*e780*/  FADD.FTZ R11, R9, R0 ;  /* 0x00000000090b7221 */ /* 0x001fe20000010000 */
[----:B-1----:R-:W-:-:S04]  /*e790*/  FADD.FTZ R13, R2, R7 ;  /* 0x00000007020d7221 */ /* 0x002fc80000010000 */
[C---:B------:R-:W-:Y:S01]  /*e7a0*/  FSETP.NE.FTZ.AND P1, PT, R11.reuse, RZ, PT ;  /* 0x000000ff0b00720b */ /* 0x040fe20003f35000 */
[----:B------:R-:W-:Y:S01]  /*e7b0*/  FMUL.FTZ R6, R11, 0.00390625 ;  /* 0x3b8000000b067820 */ /* 0x000fe20000410000 */
[----:B------:R-:W-:-:S04]  /*e7c0*/  FMUL.FTZ R9, R13, 0.00390625 ;  /* 0x3b8000000d097820 */ /* 0x000fc80000410000 */
        /* <DEDUP_REMOVED lines=8> */
[----:B------:R-:W0:Y:S08]  /*e850*/  @P2 MUFU.LG2 R6, R6 ;  /* 0x0000000600062308 */ /* 0x000e300000000c00 */
[----:B------:R-:W1:Y:S08]  /*e860*/  @P3 MUFU.LG2 R7, R9 ;  /* 0x0000000900073308 */ /* 0x000e700000000c00 */
[----:B------:R-:W3:Y:S01]  /*e870*/  @P1 MUFU.RCP R12, R13 ;  /* 0x0000000d000c1308 */ /* 0x000ee20000001000 */
[----:B------:R-:W-:-:S02]  /*e880*/  IMAD.U32 R3, RZ, RZ, UR10 ;  /* 0x0000000aff037e24 */ /* 0x000fc4000f8e00ff */
[----:B------:R-:W-:Y:S02]  /*e890*/  IMAD.U32 R14, RZ, RZ, UR10 ;  /* 0x0000000aff0e7e24 */ /* 0x000fe4000f8e00ff */
[----:B0-----:R-:W-:Y:S01]  /*e8a0*/  @P2 FMUL.FTZ R6, R6, 0.69314718246459960938 ;  /* 0x3f31721806062820 */ /* 0x001fe20000410000 */
[----:B------:R-:W-:Y:S01]  /*e8b0*/  @P2 FMUL.FTZ R3, R3, 0.69314718246459960938 ;  /* 0x3f31721803032820 */ /* 0x000fe20000410000 */
[----:B------:R-:W-:Y:S01]  /*e8c0*/  @P3 FMUL.FTZ R14, R14, 0.69314718246459960938 ;  /* 0x3f3172180e0e3820 */ /* 0x000fe20000410000 */
[----:B-1----:R-:W-:Y:S01]  /*e8d0*/  @P3 FMUL.FTZ R7, R7, 0.69314718246459960938 ;  /* 0x3f31721807073820 */ /* 0x002fe20000410000 */
[----:B------:R-:W-:Y:S02]  /*e8e0*/  IMAD.MOV.U32 R0, RZ, RZ, -0x800000 ;  /* 0xff800000ff007424 */ /* 0x000fe400078e00ff */
[----:B--2---:R-:W-:Y:S01]  /*e8f0*/  FMUL.FTZ R4, R4, R5 ;  /* 0x0000000504047220 */ /* 0x004fe20000410000 */
[----:B------:R-:W-:Y:S02]  /*e900*/  IMAD.MOV.U32 R2, RZ, RZ, -0x800000 ;  /* 0xff800000ff027424 */ /* 0x000fe400078e00ff */
[----:B------:R-:W-:Y:S01]  /*e910*/  @P2 FFMA.FTZ R0, R3, R10, R6 ;  /* 0x0000000a03002223 */ /* 0x000fe20000010006 */
[----:B------:R-:W-:-:S01]  /*e920*/  @P3 FFMA.FTZ R2, R14, R8, R7 ;  /* 0x000000080e023223 */ /* 0x000fc20000010007 */
[----:B---3--:R-:W-:Y:S01]  /*e930*/  FMUL.FTZ R5, R12, R5 ;  /* 0x000000050c057220 */ /* 0x008fe20000410000 */
[----:B------:R-:W-:-:S02]  /*e940*/  WARPGROUP.DEPBAR.LE gsb0, 0x0 ;  /* 0x00008000000079c5 */ /* 0x000fc40000010000 */
[----:B------:R-:W-:Y:S05]  /*e950*/  @!P0 BRA `(.L_x_931) ;  /* 0x0000000000048947 */ /* 0x000fea0003800000 */
[----:B------:R-:W-:Y:S01]  /*e960*/  BPT.TRAP 0x1 ;  /* 0x000000040000795c */ /* 0x000fe20000300000 */
.L_x_931:
        /* <DEDUP_REMOVED lines=58> */
.L_x_857:
[----:B------:R-:W0:Y:S01]  /*ed10*/  S2R R4, SR_CgaCtaId ;  /* 0x0000000000047919 */ /* 0x000e220000008800 */
[----:B------:R-:W-:Y:S01]  /*ed20*/  MOV R3, 0x400 ;  /* 0x0000040000037802 */ /* 0x000fe20000000f00 */
[----:B------:R-:W-:Y:S01]  /*ed30*/  BSSY B0, `(.L_x_932) ;  /* 0x00001cd000007945 */ /* 0x000fe20003800000 */
[----:B------:R-:W-:Y:S02]  /*ed40*/  BAR.SYNC.DEFER_BLOCKING 0x5, 0x200 ;  /* 0x0148000000007b1d */ /* 0x000fe40000010000 */
[----:B0-----:R-:W-:-:S05]  /*ed50*/  LEA R3, R4, R3, 0x18 ;  /* 0x0000000304037211 */ /* 0x001fca00078ec0ff */
[----:B------:R-:W0:Y:S02]  /*ed60*/  LDS.128 R88, [R3+0x19cd0] ;  /* 0x019cd00003587984 */ /* 0x000e240000000c00 */
[----:B0-----:R-:W-:Y:S02]  /*ed70*/  R2UR UR41, R90 ;  /* 0x000000005a2972ca */ /* 0x001fe400000e0000 */
[----:B------:R-:W-:Y:S01]  /*ed80*/  R2UR UR49, R91 ;  /* 0x000000005b3172ca */ /* 0x000fe200000e0000 */
[----:B------:R-:W-:Y:S06]  /*ed90*/  BAR.ARV 0x4, 0x200 ;  /* 0x0108000000007b1d */ /* 0x000fec0000002000 */
[----:B------:R-:W-:Y:S08]  /*eda0*/  @P0 BRA `(.L_x_933) ;  /* 0x0000001400100947 */ /* 0x000ff00003800000 */
[----:B------:R-:W0:Y:S01]  /*edb0*/  S2R R19, SR_TID.X ;  /* 0x0000000000137919 */ /* 0x000e220000002100 */
[----:B------:R-:W-:Y:S01]  /*edc0*/  ULDC.64 UR4, c[0x4][0x38] ;  /* 0x01000e0000047ab9 */ /* 0x000fe20000000a00 */
[----:B------:R-:W2:Y:S01]  /*edd0*/  LDL R17, [R1] ;  /* 0x0000000001117983 */ /* 0x000ea20000100800 */
[----:B0-----:R-:W-:-:S05]  /*ede0*/  IMAD.SHL.U32 R4, R19, 0x4, RZ ;  /* 0x0000000413047824 */ /* 0x001fca00078e00ff */
[----:B------:R-:W-:-:S04]  /*edf0*/  LOP3.LUT R4, R4, 0xc, RZ, 0xc0, !PT ;  /* 0x0000000c04047812 */ /* 0x000fc800078ec0ff */
[----:B------:R-:W-:-:S05]  /*ee00*/  IADD3 R4, P0, R4, UR4, RZ ;  /* 0x0000000404047c10 */ /* 0x000fca000ff1e0ff */
[----:B------:R-:W-:Y:S01]  /*ee10*/  IMAD.X R5, RZ, RZ, UR5, P0 ;  /* 0x00000005ff057e24 */ /* 0x000fe200080e06ff */
[----:B------:R-:W0:Y:S01]  /*ee20*/  S2R R58, SR_SWINHI ;  /* 0x00000000003a7919 */ /* 0x000e220000002f00 */
[----:B------:R-:W-:Y:S01]  /*ee30*/  F2FP.BF16.F32.PACK_AB R11, R132, R11 ;  /* 0x0000000b840b723e */ /* 0x000fe200000010ff */
[----:B------:R-:W-:Y:S02]  /*ee40*/  ULDC.64 UR4, c[0x0][0xbd8] ;  /* 0x0002f60000047ab9 */ /* 0x000fe40000000a00 */
[----:B------:R1:W3:Y:S01]  /*ee50*/  LDG.E.CONSTANT R9, desc[UR46][R4.64] ;  /* 0x0000002e04097981 */ /* 0x0002e2000c1e9900 */
[----:B------:R-:W-:Y:S01]  /*ee60*/  F2FP.BF16.F32.PACK_AB R8, R133, R8 ;  /* 0x000000088508723e */ /* 0x000fe200000010ff */
[----:B------:R-:W-:Y:S01]  /*ee70*/  UISETP.NE.U32.AND UP0, UPT, UR4, URZ, UPT ;  /* 0x0000003f0400728c */ /* 0x000fe2000bf05070 */
[----:B------:R-:W-:Y:S02]  /*ee80*/  F2FP.BF16.F32.PACK_AB R36, R127, R10 ;  /* 0x0000000a7f24723e */ /* 0x000fe400000010ff */
[----:B------:R-:W-:Y:S01]  /*ee90*/  F2FP.BF16.F32.PACK_AB R7, R134, R7 ;  /* 0x000000078607723e */ /* 0x000fe200000010ff */
[----:B------:R-:W-:Y:S01]  /*eea0*/  UISETP.NE.AND.EX UP0, UPT, UR5, URZ, UPT, UP0 ;  /* 0x0000003f0500728c */ /* 0x000fe2000bf05300 */
[----:B------:R-:W-:-:S02]  /*eeb0*/  F2FP.BF16.F32.PACK_AB R6, R135, R6 ;  /* 0x000000068706723e */ /* 0x000fc400000010ff */
[----:B------:R-:W-:Y:S01]  /*eec0*/  F2FP.BF16.F32.PACK_AB R27, R110, R27 ;  /* 0x0000001b6e1b723e */ /* 0x000fe200000010ff */
[----:B------:R-:W-:Y:S01]  /*eed0*/  ULDC.64 UR4, c[0x0][0xbd8] ;  /* 0x0002f60000047ab9 */ /* 0x000fe20000000a00 */
[----:B-1----:R-:W-:Y:S01]  /*eee0*/  LOP3.LUT P0, R4, R19, 0x3, RZ, 0xc0, !PT ;  /* 0x0000000313047812 */ /* 0x002fe2000780c0ff */
[----:B------:R-:W-:Y:S01]  /*eef0*/  UIMAD.WIDE UR4, UR40, 0x4, UR4 ;  /* 0x00000004280478a5 */ /* 0x000fe2000f8e0204 */
[----:B------:R-:W-:Y:S02]  /*ef00*/  F2FP.BF16.F32.PACK_AB R24, R111, R24 ;  /* 0x000000186f18723e */ /* 0x000fe400000010ff */
[----:B------:R-:W-:Y:S02]  /*ef10*/  ISETP.EQ.OR P0, PT, R4, 0x3, !P0 ;  /* 0x000000030400780c */ /* 0x000fe40004702670 */
[----:B------:R-:W-:Y:S02]  /*ef20*/  F2FP.BF16.F32.PACK_AB R15, R124, R15 ;  /* 0x0000000f7c0f723e */ /* 0x000fe400000010ff */
[----:B------:R-:W-:-:S02]  /*ef30*/  SEL R52, R11, R8, P0 ;  /* 0x000000080b347207 */ /* 0x000fc40000000000 */
[----:B------:R-:W-:Y:S02]  /*ef40*/  SEL R54, R8, R11, P0 ;  /* 0x0000000b08367207 */ /* 0x000fe40000000000 */
[----:B------:R-:W-:Y:S02]  /*ef50*/  SEL R68, R7, R6, P0 ;  /* 0x0000000607447207 */ /* 0x000fe40000000000 */
[----:B------:R-:W-:Y:S02]  /*ef60*/  SEL R70, R6, R7, P0 ;  /* 0x0000000706467207 */ /* 0x000fe40000000000 */
[----:B------:R-:W-:Y:S02]  /*ef70*/  F2FP.BF16.F32.PACK_AB R12, R125, R12 ;  /* 0x0000000c7d0c723e */ /* 0x000fe400000010ff */
[----:B------:R-:W-:Y:S02]  /*ef80*/  MOV R4, R3 ;  /* 0x0000000300047202 */ /* 0x000fe40000000f00 */
[----:B0-----:R-:W-:-:S02]  /*ef90*/  MOV R5, R58 ;  /* 0x0000003a00057202 */ /* 0x001fc40000000f00 */
[----:B------:R-:W-:Y:S02]  /*efa0*/  SEL R48, R15, R12, P0 ;  /* 0x0000000c0f307207 */ /* 0x000fe40000000000 */
[----:B------:R-:W-:Y:S02]  /*efb0*/  SEL R50, R12, R15, P0 ;  /* 0x0000000f0c327207 */ /* 0x000fe40000000000 */
[----:B------:R-:W-:Y:S02]  /*efc0*/  SEL R58, R27, R24, P0 ;  /* 0x000000181b3a7207 */ /* 0x000fe40000000000 */
[----:B------:R-:W-:Y:S02]  /*efd0*/  SEL R60, R24, R27, P0 ;  /* 0x0000001b183c7207 */ /* 0x000fe40000000000 */
[----:B------:R-:W-:Y:S02]  /*efe0*/  F2FP.BF16.F32.PACK_AB R21, R118, R21 ;  /* 0x000000157615723e */ /* 0x000fe400000010ff */
[----:B------:R-:W-:-:S02]  /*eff0*/  F2FP.BF16.F32.PACK_AB R14, R119, R14 ;  /* 0x0000000e770e723e */ /* 0x000fc400000010ff */
[----:B------:R-:W-:Y:S02]  /*f000*/  F2FP.BF16.F32.PACK_AB R37, R92, R37 ;  /* 0x000000255c25723e */ /* 0x000fe400000010ff */
[----:B------:R-:W-:Y:S02]  /*f010*/  F2FP.BF16.F32.PACK_AB R34, R93, R34 ;  /* 0x000000225d22723e */ /* 0x000fe400000010ff */
[----:B------:R-:W-:Y:S02]  /*f020*/  F2FP.BF16.F32.PACK_AB R25, R116, R25 ;  /* 0x000000197419723e */ /* 0x000fe400000010ff */
[----:B------:R-:W-:Y:S02]  /*f030*/  F2FP.BF16.F32.PACK_AB R20, R117, R20 ;  /* 0x000000147514723e */ /* 0x000fe400000010ff */
[----:B------:R-:W-:Y:S02]  /*f040*/  F2FP.BF16.F32.PACK_AB R35, R94, R35 ;  /* 0x000000235e23723e */ /* 0x000fe400000010ff */
[----:B------:R-:W-:-:S02]  /*f050*/  F2FP.BF16.F32.PACK_AB R32, R95, R32 ;  /* 0x000000205f20723e */ /* 0x000fc400000010ff */
[----:B------:R-:W-:Y:S02]  /*f060*/  F2FP.BF16.F32.PACK_AB R33, R100, R33 ;  /* 0x000000216421723e */ /* 0x000fe400000010ff */
[----:B------:R-:W-:Y:S02]  /*f070*/  F2FP.BF16.F32.PACK_AB R30, R101, R30 ;  /* 0x0000001e651e723e */ /* 0x000fe400000010ff */
[----:B------:R-:W-:Y:S02]  /*f080*/  F2FP.BF16.F32.PACK_AB R31, R102, R31 ;  /* 0x0000001f661f723e */ /* 0x000fe400000010ff */
[----:B------:R-:W-:Y:S02]  /*f090*/  F2FP.BF16.F32.PACK_AB R28, R103, R28 ;  /* 0x0000001c671c723e */ /* 0x000fe400000010ff */
[----:B------:R-:W-:Y:S02]  /*f0a0*/  SEL R62, R21, R14, P0 ;  /* 0x0000000e153e7207 */ /* 0x000fe40000000000 */
[----:B------:R-:W-:-:S02]  /*f0b0*/  SEL R64, R14, R21, P0 ;  /* 0x000000150e407207 */ /* 0x000fc40000000000 */
[----:B------:R-:W-:Y:S02]  /*f0c0*/  F2FP.BF16.F32.PACK_AB R13, R126, R13 ;  /* 0x0000000d7e0d723e */ /* 0x000fe400000010ff */
[----:B------:R-:W-:Y:S02]  /*f0d0*/  SEL R38, R37, R34, P0 ;  /* 0x0000002225267207 */ /* 0x000fe40000000000 */
[----:B------:R-:W-:Y:S02]  /*f0e0*/  SEL R44, R25, R20, P0 ;  /* 0x00000014192c7207 */ /* 0x000fe40000000000 */
[----:B------:R-:W-:Y:S02]  /*f0f0*/  SEL R46, R20, R25, P0 ;  /* 0x00000019142e7207 */ /* 0x000fe40000000000 */
[----:B------:R-:W-:Y:S02]  /*f100*/  SEL R34, R34, R37, P0 ;  /* 0x0000002522227207 */ /* 0x000fe40000000000 */
[----:B------:R-:W-:-:S02]  /*f110*/  SEL R40, R33, R30, P0 ;  /* 0x0000001e21287207 */ /* 0x000fc40000000000 */
[----:B------:R-:W-:Y:S02]  /*f120*/  SEL R8, R35, R32, P0 ;  /* 0x0000002023087207 */ /* 0x000fe40000000000 */
[----:B------:R-:W-:Y:S02]  /*f130*/  F2FP.BF16.F32.PACK_AB R29, R108, R29 ;  /* 0x0000001d6c1d723e */ /* 0x000fe400000010ff */
        /* <DEDUP_REMOVED lines=8> */
[----:B------:R-:W-:Y:S01]  /*f1c0*/  SEL R26, R26, R29, P0 ;  /* 0x0000001d1a1a7207 */ /* 0x000fe20000000000 */
[----:B--2---:R-:W-:-:S03]  /*f1d0*/  IMAD.WIDE R10, R17, 0x2, R4 ;  /* 0x00000002110a7825 */ /* 0x004fc600078e0204 */
[C---:B------:R-:W-:Y:S02]  /*f1e0*/  IADD3 R17, P5, R10.reuse, 0x20, RZ ;  /* 0x000000200a117810 */ /* 0x040fe40007fbe0ff */
[C---:B------:R-:W-:Y:S02]  /*f1f0*/  IADD3 R23, P3, R10.reuse, 0x3020, RZ ;  /* 0x000030200a177810 */ /* 0x040fe40007f7e0ff */
[----:B------:R-:W-:Y:S01]  /*f200*/  LOP3.LUT R6, R17, 0x180, RZ, 0xc0, !PT ;  /* 0x0000018011067812 */ /* 0x000fe200078ec0ff */
[--C-:B------:R-:W-:Y:S01]  /*f210*/  IMAD.X R25, RZ, RZ, R11.reuse, P5 ;  /* 0x000000ffff197224 */ /* 0x100fe200028e060b */
[----:B------:R-:W-:Y:S01]  /*f220*/  IADD3 R72, P2, R10, 0x6000, RZ ;  /* 0x000060000a487810 */ /* 0x000fe20007f5e0ff */
[--C-:B------:R-:W-:Y:S01]  /*f230*/  IMAD.X R15, RZ, RZ, R11.reuse, P3 ;  /* 0x000000ffff0f7224 */ /* 0x100fe200018e060b */
[----:B------:R-:W-:Y:S02]  /*f240*/  SHF.R.U64 R6, R6, 0x3, RZ ;  /* 0x0000000306067819 */ /* 0x000fe400000012ff */
[----:B------:R-:W-:Y:S01]  /*f250*/  IADD3 R19, P4, R10, 0x3000, RZ ;  /* 0x000030000a137810 */ /* 0x000fe20007f9e0ff */
[----:B------:R-:W-:Y:S01]  /*f260*/  IMAD.X R13, RZ, RZ, R11, P2 ;  /* 0x000000ffff0d7224 */ /* 0x000fe200010e060b */
[----:B------:R-:W-:-:S02]  /*f270*/  LOP3.LUT R24, R6, R17, RZ, 0x3c, !PT ;  /* 0x0000001106187212 */ /* 0x000fc400078e3cff */
[----:B------:R-:W-:Y:S01]  /*f280*/  LOP3.LUT R12, R23, 0x180, RZ, 0xc0, !PT ;  /* 0x00000180170c7812 */ /* 0x000fe200078ec0ff */
[----:B------:R-:W-:Y:S01]  /*f290*/  IMAD.X R21, RZ, RZ, R11, P4 ;  /* 0x000000ffff157224 */ /* 0x000fe200020e060b */
[----:B------:R-:W-:Y:S02]  /*f2a0*/  LOP3.LUT R17, R72, 0x180, RZ, 0xc0, !PT ;  /* 0x0000018048117812 */ /* 0x000fe400078ec0ff */
[C---:B------:R-:W-:Y:S02]  /*f2b0*/  LOP3.LUT R7, R10.reuse, 0x180, RZ, 0xc0, !PT ;  /* 0x000001800a077812 */ /* 0x040fe400078ec0ff */
[----:B------:R-:W-:Y:S02]  /*f2c0*/  IADD3 R74, P1, R10, 0x6020, RZ ;  /* 0x000060200a4a7810 */ /* 0x000fe40007f3e0ff */
[----:B------:R-:W-:Y:S02]  /*f2d0*/  LOP3.LUT R6, R19, 0x180, RZ, 0xc0, !PT ;  /* 0x0000018013067812 */ /* 0x000fe400078ec0ff */
[----:B------:R-:W-:-:S02]  /*f2e0*/  SHF.R.U64 R12, R12, 0x3, RZ ;  /* 0x000000030c0c7819 */ /* 0x000fc400000012ff */
[----:B------:R-:W-:Y:S02]  /*f2f0*/  SHF.R.U64 R17, R17, 0x3, RZ ;  /* 0x0000000311117819 */ /* 0x000fe400000012ff */
[----:B------:R-:W-:Y:S02]  /*f300*/  SHF.R.U64 R7, R7, 0x3, RZ ;  /* 0x0000000307077819 */ /* 0x000fe400000012ff */
[----:B------:R-:W-:Y:S02]  /*f310*/  LOP3.LUT R27, R74, 0x180, RZ, 0xc0, !PT ;  /* 0x000001804a1b7812 */ /* 0x000fe400078ec0ff */
[----:B------:R-:W-:Y:S02]  /*f320*/  SHF.R.U64 R6, R6, 0x3, RZ ;  /* 0x0000000306067819 */ /* 0x000fe400000012ff */
[----:B------:R-:W-:Y:S02]  /*f330*/  LOP3.LUT R14, R12, R23, RZ, 0x3c, !PT ;  /* 0x000000170c0e7212 */ /* 0x000fe400078e3cff */
[----:B------:R-:W-:-:S02]  /*f340*/  LOP3.LUT R12, R17, R72, RZ, 0x3c, !PT ;  /* 0x00000048110c7212 */ /* 0x000fc400078e3cff */
[----:B------:R-:W-:Y:S01]  /*f350*/  LOP3.LUT R10, R7, R10, RZ, 0x3c, !PT ;  /* 0x0000000a070a7212 */ /* 0x000fe200078e3cff */
[----:B------:R-:W-:Y:S01]  /*f360*/  IMAD.X R7, RZ, RZ, R11, P1 ;  /* 0x000000ffff077224 */ /* 0x000fe200008e060b */
[----:B------:R-:W-:Y:S02]  /*f370*/  SHF.R.U64 R27, R27, 0x3, RZ ;  /* 0x000000031b1b7819 */ /* 0x000fe400000012ff */
[----:B------:R-:W-:Y:S01]  /*f380*/  LOP3.LUT R20, R6, R19, RZ, 0x3c, !PT ;  /* 0x0000001306147212 */ /* 0x000fe200078e3cff */
[----:B---3--:R-:W-:Y:S01]  /*f390*/  SHFL.IDX PT, R38, R38, R9, 0x1c1f ;  /* 0x001c1f0926267589 */ /* 0x008fe200000e0000 */
[----:B------:R-:W-:Y:S02]  /*f3a0*/  LOP3.LUT R17, R9, 0x2, RZ, 0x3c, !PT ;  /* 0x0000000209117812 */ /* 0x000fe400078e3cff */
[----:B------:R-:W-:Y:S01]  /*f3b0*/  MOV R47, R10 ;  /* 0x0000000a002f7202 */ /* 0x000fe20000000f00 */
[----:B------:R-:W-:Y:S01]  /*f3c0*/  SHFL.IDX PT, R40, R40, R9, 0x1c1f ;  /* 0x001c1f0928287589 */ /* 0x000fe200000e0000 */
[----:B------:R-:W-:-:S02]  /*f3d0*/  LOP3.LUT R6, R27, R74, RZ, 0x3c, !PT ;  /* 0x0000004a1b067212 */ /* 0x000fc400078e3cff */
[----:B------:R-:W-:Y:S01]  /*f3e0*/  MOV R45, R20 ;  /* 0x00000014002d7202 */ /* 0x000fe20000000f00 */
[----:B------:R-:W0:Y:S01]  /*f3f0*/  SHFL.IDX PT, R11, R34, R17, 0x1c1f ;  /* 0x001c1f11220b7589 */ /* 0x000e2200000e0000 */
[----:B------:R-:W-:Y:S02]  /*f400*/  MOV R43, R14 ;  /* 0x0000000e002b7202 */ /* 0x000fe40000000f00 */
[----:B------:R-:W-:Y:S01]  /*f410*/  MOV R37, R24 ;  /* 0x0000001800257202 */ /* 0x000fe20000000f00 */
[----:B------:R0:W-:Y:S01]  /*f420*/  SHFL.IDX PT, R20, R8, R9, 0x1c1f ;  /* 0x001c1f0908147589 */ /* 0x0001e200000e0000 */
[----:B------:R-:W-:Y:S02]  /*f430*/  MOV R41, R12 ;  /* 0x0000000c00297202 */ /* 0x000fe40000000f00 */
[----:B------:R-:W-:Y:S01]  /*f440*/  PLOP3.LUT P1, PT, PT, PT, UP0, 0x80, 0x0 ;  /* 0x000000000000781c */ /* 0x000fe20003f2f008 */
[----:B------:R-:W1:Y:S04]  /*f450*/  SHFL.IDX PT, R15, R30, R17, 0x1c1f ;  /* 0x001c1f111e0f7589 */ /* 0x000e6800000e0000 */
[----:B------:R-:W2:Y:S04]  /*f460*/  SHFL.IDX PT, R27, R32, R17, 0x1c1f ;  /* 0x001c1f11201b7589 */ /* 0x000ea800000e0000 */
[----:B------:R-:W-:Y:S04]  /*f470*/  SHFL.IDX PT, R56, R56, R9, 0x1c1f ;  /* 0x001c1f0938387589 */ /* 0x000fe800000e0000 */
[----:B------:R-:W3:Y:S04]  /*f480*/  SHFL.IDX PT, R29, R28, R17, 0x1c1f ;  /* 0x001c1f111c1d7589 */ /* 0x000ee800000e0000 */
[----:B------:R-:W-:Y:S01]  /*f490*/  SHFL.IDX PT, R52, R52, R9, 0x1c1f ;  /* 0x001c1f0934347589 */ /* 0x000fe200000e0000 */
[----:B0-----:R-:W-:-:S02]  /*f4a0*/  SEL R8, R38, R11, P0 ;  /* 0x0000000b26087207 */ /* 0x001fc40000000000 */
[----:B------:R-:W-:Y:S01]  /*f4b0*/  SEL R10, R11, R38, P0 ;  /* 0x000000260b0a7207 */ /* 0x000fe20000000000 */
[----:B------:R-:W0:Y:S04]  /*f4c0*/  SHFL.IDX PT, R25, R54, R17, 0x1c1f ;  /* 0x001c1f1136197589 */ /* 0x000e2800000e0000 */
[----:B------:R-:W-:Y:S01]  /*f4d0*/  SHFL.IDX PT, R58, R58, R9, 0x1c1f ;  /* 0x001c1f093a3a7589 */ /* 0x000fe200000e0000 */
[----:B-1----:R-:W-:Y:S02]  /*f4e0*/  SEL R12, R40, R15, P0 ;  /* 0x0000000f280c7207 */ /* 0x002fe40000000000 */
[----:B------:R-:W-:Y:S01]  /*f4f0*/  SEL R14, R15, R40, P0 ;  /* 0x000000280f0e7207 */ /* 0x000fe20000000000 */
[----:B------:R-:W-:Y:S01]  /*f500*/  SHFL.IDX PT, R31, R60, R17, 0x1c1f ;  /* 0x001c1f113c1f7589 */ /* 0x000fe200000e0000 */
[----:B--2---:R-:W-:-:S03]  /*f510*/  SEL R11, R27, R20, P0 ;  /* 0x000000141b0b7207 */ /* 0x004fc60000000000 */
[----:B------:R-:W-:Y:S04]  /*f520*/  SHFL.IDX PT, R42, R42, R9, 0x1c1f ;  /* 0x001c1f092a2a7589 */ /* 0x000fe800000e0000 */
[----:B------:R-:W-:Y:S01]  /*f530*/  SHFL.IDX PT, R62, R62, R9, 0x1c1f ;  /* 0x001c1f093e3e7589 */ /* 0x000fe200000e0000 */
[----:B---3--:R-:W-:Y:S02]  /*f540*/  SEL R13, R56, R29, P0 ;  /* 0x0000001d380d7207 */ /* 0x008fe40000000000 */
[----:B------:R-:W-:Y:S01]  /*f550*/  SEL R15, R29, R56, P0 ;  /* 0x000000381d0f7207 */ /* 0x000fe20000000000 */
[----:B------:R-:W1:Y:S04]  /*f560*/  SHFL.IDX PT, R19, R26, R17, 0x1c1f ;  /* 0x001c1f111a137589 */ /* 0x000e6800000e0000 */
[----:B------:R-:W2:Y:S01]  /*f570*/  SHFL.IDX PT, R33, R64, R17, 0x1c1f ;  /* 0x001c1f1140217589 */ /* 0x000ea200000e0000 */
[----:B0-----:R-:W-:-:S03]  /*f580*/  SEL R38, R25, R52, P0 ;  /* 0x0000003419267207 */ /* 0x001fc60000000000 */
[----:B------:R-:W-:Y:S04]  /*f590*/  SHFL.IDX PT, R44, R44, R9, 0x1c1f ;  /* 0x001c1f092c2c7589 */ /* 0x000fe800000e0000 */
[----:B------:R-:W-:Y:S04]  /*f5a0*/  SHFL.IDX PT, R66, R66, R9, 0x1c1f ;  /* 0x001c1f0942427589 */ /* 0x000fe800000e0000 */
[----:B------:R-:W0:Y:S04]  /*f5b0*/  SHFL.IDX PT, R21, R46, R17, 0x1c1f ;  /* 0x001c1f112e157589 */ /* 0x000e2800000e0000 */
[----:B------:R3:W4:Y:S04]  /*f5c0*/  SHFL.IDX PT, R35, R36, R17, 0x1c1f ;  /* 0x001c1f1124237589 */ /* 0x00072800000e0000 */
[----:B------:R-:W-:Y:S01]  /*f5d0*/  SHFL.IDX PT, R48, R48, R9, 0x1c1f ;  /* 0x001c1f0930307589 */ /* 0x000fe200000e0000 */
[----:B-1----:R-:W-:-:S02]  /*f5e0*/  SEL R24, R42, R19, P0 ;  /* 0x000000132a187207 */ /* 0x002fc40000000000 */
[----:B------:R-:W-:Y:S01]  /*f5f0*/  SEL R26, R19, R42, P0 ;  /* 0x0000002a131a7207 */ /* 0x000fe20000000000 */
[----:B------:R1:W-:Y:S01]  /*f600*/  SHFL.IDX PT, R68, R68, R9, 0x1c1f ;  /* 0x001c1f0944447589 */ /* 0x0003e200000e0000 */
[----:B--2---:R-:W-:Y:S02]  /*f610*/  SEL R29, R62, R33, P0 ;  /* 0x000000213e1d7207 */ /* 0x004fe40000000000 */
[----:B---3--:R-:W-:Y:S01]  /*f620*/  SEL R36, R52, R25, P0 ;  /* 0x0000001934247207 */ /* 0x008fe20000000000 */
[----:B------:R-:W2:Y:S01]  /*f630*/  SHFL.IDX PT, R23, R50, R17, 0x1c1f ;  /* 0x001c1f1132177589 */ /* 0x000ea200000e0000 */
[----:B------:R-:W-:-:S03]  /*f640*/  SEL R25, R58, R31, P0 ;  /* 0x0000001f3a197207 */ /* 0x000fc60000000000 */
[----:B------:R-:W3:Y:S01]  /*f650*/  SHFL.IDX PT, R39, R70, R17, 0x1c1f ;  /* 0x001c1f1146277589 */ /* 0x000ee200000e0000 */
[----:B-1----:R-:W-:Y:S01]  /*f660*/  SEL R9, R20, R27, P0 ;  /* 0x0000001b14097207 */ /* 0x002fe20000000000 */
[----:B------:R-:W-:Y:S01]  /*f670*/  BAR.SYNC.DEFER_BLOCKING 0x1, 0x180 ;  /* 0x0046000000007b1d */ /* 0x000fe20000010000 */
[----:B------:R-:W-:Y:S02]  /*f680*/  SEL R27, R31, R58, P0 ;  /* 0x0000003a1f1b7207 */ /* 0x000fe40000000000 */
[----:B------:R-:W-:Y:S02]  /*f690*/  SEL R31, R33, R62, P0 ;  /* 0x0000003e211f7207 */ /* 0x000fe40000000000 */
[----:B0-----:R-:W-:Y:S02]  /*f6a0*/  SEL R28, R44, R21, P0 ;  /* 0x000000152c1c7207 */ /* 0x001fe40000000000 */
[----:B------:R-:W-:Y:S02]  /*f6b0*/  SEL R30, R21, R44, P0 ;  /* 0x0000002c151e7207 */ /* 0x000fe40000000000 */
[----:B----4-:R-:W-:-:S02]  /*f6c0*/  SEL R33, R66, R35, P0 ;  /* 0x0000002342217207 */ /* 0x010fc40000000000 */
[----:B------:R-:W-:Y:S02]  /*f6d0*/  SEL R35, R35, R66, P0 ;  /* 0x0000004223237207 */ /* 0x000fe40000000000 */
[----:B------:R-:W-:Y:S01]  /*f6e0*/  MOV R20, R6 ;  /* 0x0000000600147202 */ /* 0x000fe20000000f00 */
[----:B------:R-:W-:Y:S01]  /*f6f0*/  IMAD.U32 R6, RZ, RZ, UR4 ;  /* 0x00000004ff067e24 */ /* 0x000fe2000f8e00ff */
[----:B--2---:R-:W-:Y:S01]  /*f700*/  SEL R32, R48, R23, P0 ;  /* 0x0000001730207207 */ /* 0x004fe20000000000 */
[----:B------:R-:W-:Y:S01]  /*f710*/  IMAD.U32 R7, RZ, RZ, UR5 ;  /* 0x00000005ff077e24 */ /* 0x000fe2000f8e00ff */
[----:B------:R-:W-:Y:S01]  /*f720*/  SEL R34, R23, R48, P0 ;  /* 0x0000003017227207 */ /* 0x000fe20000000000 */
[----:B------:R-:W-:Y:S01]  /*f730*/  ULDC.64 UR4, c[0x0][0xbe0] ;  /* 0x0002f80000047ab9 */ /* 0x000fe20000000a00 */
[----:B------:R-:W-:Y:S04]  /*f740*/  STSM.16.M88.4 [R47], R8 ;  /* 0x000000082f007844 */ /* 0x000fe80000000200 */
[----:B------:R3:W-:Y:S04]  /*f750*/  STSM.16.M88.4 [R37], R12 ;  /* 0x0000000c25007844 */ /* 0x0007e80000000200 */
[----:B------:R0:W-:Y:S04]  /*f760*/  STSM.16.M88.4 [R45], R24 ;  /* 0x000000182d007844 */ /* 0x0001e80000000200 */
[----:B------:R0:W-:Y:S04]  /*f770*/  STSM.16.M88.4 [R43], R28 ;  /* 0x0000001c2b007844 */ /* 0x0001e80000000200 */
[----:B------:R0:W-:Y:S01]  /*f780*/  STSM.16.M88.4 [R41], R32 ;  /* 0x0000002029007844 */ /* 0x0001e20000000200 */
[----:B---3--:R-:W-:-:S02]  /*f790*/  SEL R37, R68, R39, P0 ;  /* 0x0000002744257207 */ /* 0x008fc40000000000 */
[----:B------:R-:W-:Y:S01]  /*f7a0*/  SEL R39, R39, R68, P0 ;  /* 0x0000004427277207 */ /* 0x000fe20000000000 */
[----:B------:R-:W-:-:S04]  /*f7b0*/  UISETP.NE.U32.AND UP1, UPT, UR4, URZ, UPT ;  /* 0x0000003f0400728c */ /* 0x000fc8000bf25070 */
[----:B------:R0:W-:Y:S01]  /*f7c0*/  STSM.16.M88.4 [R20], R36 ;  /* 0x0000002414007844 */ /* 0x0001e20000000200 */
[----:B------:R-:W-:Y:S01]  /*f7d0*/  BAR.SYNC.DEFER_BLOCKING 0x1, 0x180 ;  /* 0x0046000000007b1d */ /* 0x000fe20000010000 */
[----:B------:R-:W-:-:S07]  /*f7e0*/  UISETP.NE.AND.EX UP1, UPT, UR5, URZ, UPT, UP1 ;  /* 0x0000003f0500728c */ /* 0x000fce000bf25310 */
[----:B------:R-:W1:Y:S01]  /*f7f0*/  LDC R17, c[0x0][0xa88] ;  /* 0x0002a200ff117b82 */ /* 0x000e620000000800 */
[----:B------:R-:W-:-:S03]  /*f800*/  PLOP3.LUT P0, PT, PT, PT, UP1, 0x80, 0x0 ;  /* 0x000000000000781c */ /* 0x000fc60003f0f018 */
[----:B------:R-:W-:Y:S02]  /*f810*/  @UP1 ULDC.64 UR6, c[0x0][0xbe0] ;  /* 0x0002f80000061ab9 */ /* 0x000fe40000000a00 */
[----:B------:R-:W-:-:S06]  /*f820*/  @UP1 UIMAD.WIDE UR6, UR40, 0x4, UR6 ;  /* 0x00000004280618a5 */ /* 0x000fcc000f8e0206 */
[----:B------:R-:W-:Y:S02]  /*f830*/  IMAD.U32 R10, RZ, RZ, UR6 ;  /* 0x00000006ff0a7e24 */ /* 0x000fe4000f8e00ff */
[----:B------:R-:W-:Y:S01]  /*f840*/  IMAD.U32 R11, RZ, RZ, UR7 ;  /* 0x00000007ff0b7e24 */ /* 0x000fe2000f8e00ff */
[----:B------:R-:W2:Y:S01]  /*f850*/  @P1 LDG.E R8, desc[UR46][R6.64] ;  /* 0x0000002e06081981 */ /* 0x000ea2000c1e1900 */
[----:B------:R-:W-:Y:S01]  /*f860*/  IMAD R9, R152, 0x20, R22 ;  /* 0x0000002098097824 */ /* 0x000fe200078e0216 */
[----:B------:R-:W-:-:S03]  /*f870*/  UMOV UR4, URZ ;  /* 0x0000003f00047c82 */ /* 0x000fc60008000000 */
[----:B------:R-:W-:Y:S01]  /*f880*/  IMAD.WIDE R4, R9, 0x2, R4 ;  /* 0x0000000209047825 */ /* 0x000fe200078e0204 */
[----:B-1----:R0:W5:Y:S02]  /*f890*/  @P0 LDG.E R17, desc[UR46][R10.64] ;  /* 0x0000002e0a110981 */ /* 0x002164000c1e1900 */
[----:B------:R-:W-:Y:S02]  /*f8a0*/  IADD3 R9, P6, R4, 0x1800, RZ ;  /* 0x0000180004097810 */ /* 0x000fe40007fde0ff */
[----:B--2---:R-:W-:Y:S01]  /*f8b0*/  @P1 R2UR UR4, R8 ;  /* 0x00000000080412ca */ /* 0x004fe200000e0000 */
[----:B0-----:R-:W-:-:S14]  /*f8c0*/  @P0 BRA `(.L_x_934) ;  /* 0x0000000000100947 */ /* 0x001fdc0003800000 */
[----:B------:R-:W-:Y:S05]  /*f8d0*/  @!P1 BRA `(.L_x_934) ;  /* 0x00000000000c9947 */ /* 0x000fea0003800000 */
[----:B------:R-:W2:Y:S04]  /*f8e0*/  LDG.E R8, desc[UR46][R6.64] ;  /* 0x0000002e06087981 */ /* 0x000ea8000c1e1900 */
[----:B-----5:R-:W2:Y:S02]  /*f8f0*/  LDG.E R17, desc[UR46][R6.64+0x4] ;  /* 0x0000042e06117981 */ /* 0x020ea4000c1e1900 */
[----:B--2---:R-:W-:-:S07]  /*f900*/  IMAD.IADD R17, R17, 0x1, -R8 ;  /* 0x0000000111117824 */ /* 0x004fce00078e0a08 */
.L_x_934:
[----:B------:R-:W-:Y:S01]  /*f910*/  USHF.R.S32.HI UR9, URZ, 0x1f, UR39 ;  /* 0x0000001f3f097899 */ /* 0x000fe20008011427 */
[----:B------:R-:W-:Y:S01]  /*f920*/  LOP3.LUT R6, R9, 0x180, RZ, 0xc0, !PT ;  /* 0x0000018009067812 */ /* 0x000fe200078ec0ff */
[----:B------:R-:W-:Y:S01]  /*f930*/  ULDC.64 UR10, c[0x0][0xb70] ;  /* 0x0002dc00000a7ab9 */ /* 0x000fe20000000a00 */
[----:B------:R-:W-:Y:S01]  /*f940*/  USHF.R.S32.HI UR5, URZ, 0x1f, UR4 ;  /* 0x0000001f3f057899 */ /* 0x000fe20008011404 */
[----:B------:R-:W-:Y:S01]  /*f950*/  IMAD R10, R154, 0xc0, R156 ;  /* 0x000000c09a0a7824 */ /* 0x000fe200078e029c */
[----:B------:R-:W-:Y:S01]  /*f960*/  UIMAD UR8, UR9, UR10, URZ ;  /* 0x0000000a090872a4 */ /* 0x000fe2000f8e023f */
[----:B------:R-:W-:Y:S01]  /*f970*/  SHF.R.U64 R6, R6, 0x3, RZ ;  /* 0x0000000306067819 */ /* 0x000fe200000012ff */
[----:B------:R-:W-:Y:S01]  /*f980*/  USHF.R.S32.HI UR12, URZ, 0x1f, UR40 ;  /* 0x0000001f3f0c7899 */ /* 0x000fe20008011428 */
[----:B------:R-:W-:Y:S01]  /*f990*/  LOP3.LUT P0, RZ, R155, 0x3, RZ, 0xc0, !PT ;  /* 0x000000039bff7812 */ /* 0x000fe2000780c0ff */
[----:B------:R-:W-:Y:S01]  /*f9a0*/  UIMAD.WIDE.U32 UR6, UR39, UR10, UR4 ;  /* 0x0000000a270672a5 */ /* 0x000fe2000f8e0004 */
[----:B------:R-:W-:Y:S01]  /*f9b0*/  LOP3.LUT R6, R6, R9, RZ, 0x3c, !PT ;  /* 0x0000000906067212 */ /* 0x000fe200078e3cff */
[----:B------:R-:W-:Y:S01]  /*f9c0*/  UIMAD UR8, UR39, UR11, UR8 ;  /* 0x0000000b270872a4 */ /* 0x000fe2000f8e0208 */
[C---:B------:R-:W-:Y:S01]  /*f9d0*/  IADD3 R9, P4, R4.reuse, 0x4800, RZ ;  /* 0x0000480004097810 */ /* 0x040fe20007f9e0ff */
[----:B------:R-:W-:Y:S01]  /*f9e0*/  USEL UR12, UR12, URZ, !UP0 ;  /* 0x0000003f0c0c7287 */ /* 0x000fe2000c000000 */
[----:B------:R-:W-:Y:S01]  /*f9f0*/  SHF.R.S32.HI R7, RZ, 0x1f, R10 ;  /* 0x0000001fff077819 */ /* 0x000fe2000001140a */
[----:B------:R-:W-:Y:S01]  /*fa00*/  ULDC.64 UR10, c[0x0][0xb78] ;  /* 0x0002de00000a7ab9 */ /* 0x000fe20000000a00 */
[----:B------:R-:W-:Y:S01]  /*fa10*/  UIADD3 UR7, UR7, UR8, URZ ;  /* 0x0000000807077290 */ /* 0x000fe2000fffe03f */
[----:B------:R-:W-:Y:S01]  /*fa20*/  LOP3.LUT R8, R9, 0x180, RZ, 0xc0, !PT ;  /* 0x0000018009087812 */ /* 0x000fe200078ec0ff */
[----:B------:R-:W-:Y:S01]  /*fa30*/  USEL UR13, UR40, URZ, !UP0 ;  /* 0x0000003f280d7287 */ /* 0x000fe2000c000000 */
        /* <DEDUP_REMOVED lines=13> */
[--C-:B------:R-:W-:Y:S01]  /*fb10*/  IMAD.X R7, RZ, RZ, R5.reuse, P6 ;  /* 0x000000ffff077224 */ /* 0x100fe200030e0605 */
[C---:B-----5:R-:W-:Y:S01]  /*fb20*/  ISETP.GE.OR P1, PT, R10.reuse, R17, P0 ;  /* 0x000000110a00720c */ /* 0x060fe20000726670 */
[----:B------:R-:W-:Y:S01]  /*fb30*/  VIADD R10, R10, 0x8 ;  /* 0x000000080a0a7836 */ /* 0x000fe20000000000 */
[----:B------:R-:W-:Y:S01]  /*fb40*/  LEA.HI.X R21, R9, UR11, R12, 0x2, P2 ;  /* 0x0000000b09157c11 */ /* 0x000fe200090f140c */
[----:B------:R-:W-:Y:S01]  /*fb50*/  IMAD.X R9, RZ, RZ, R5, P4 ;  /* 0x000000ffff097224 */ /* 0x000fe200020e0605 */
[----:B------:R-:W-:Y:S01]  /*fb60*/  IADD3 R11, P2, R4, 0x7800, RZ ;  /* 0x00007800040b7810 */ /* 0x000fe20007f5e0ff */
[----:B------:R-:W-:Y:S01]  /*fb70*/  ULDC.64 UR6, c[0x0][0xaa0] ;  /* 0x0002a80000067ab9 */ /* 0x000fe20000000a00 */
[----:B------:R-:W-:-:S02]  /*fb80*/  LOP3.LUT R28, R29, 0x180, RZ, 0xc0, !PT ;  /* 0x000001801d1c7812 */ /* 0x000fc400078ec0ff */
[----:B------:R-:W-:Y:S01]  /*fb90*/  LOP3.LUT R32, R33, 0x180, RZ, 0xc0, !PT ;  /* 0x0000018021207812 */ /* 0x000fe200078ec0ff */
[----:B------:R-:W-:Y:S01]  /*fba0*/  IMAD.X R13, RZ, RZ, R5, P2 ;  /* 0x000000ffff0d7224 */ /* 0x000fe200010e0605 */
[----:B------:R-:W-:Y:S02]  /*fbb0*/  ISETP.GE.OR P0, PT, R10, R17, P0 ;  /* 0x000000110a00720c */ /* 0x000fe40000706670 */
[----:B------:R-:W-:Y:S01]  /*fbc0*/  SHF.R.U64 R25, R25, 0x3, RZ ;  /* 0x0000000319197819 */ /* 0x000fe200000012ff */
[----:B------:R-:W-:Y:S01]  /*fbd0*/  @!P1 STG.E desc[UR46][R20.64], R0 ;  /* 0x0000000014009986 */ /* 0x000fe2000c10192e */
[----:B------:R-:W-:Y:S02]  /*fbe0*/  LOP3.LUT R10, R11, 0x180, RZ, 0xc0, !PT ;  /* 0x000001800b0a7812 */ /* 0x000fe400078ec0ff */
[----:B------:R-:W-:Y:S02]  /*fbf0*/  SHF.R.U64 R28, R28, 0x3, RZ ;  /* 0x000000031c1c7819 */ /* 0x000fe400000012ff */
[----:B------:R-:W-:-:S02]  /*fc00*/  SHF.R.U64 R32, R32, 0x3, RZ ;  /* 0x0000000320207819 */ /* 0x000fc400000012ff */
[----:B------:R-:W-:Y:S01]  /*fc10*/  LOP3.LUT R24, R25, R4, RZ, 0x3c, !PT ;  /* 0x0000000419187212 */ /* 0x000fe200078e3cff */
[--C-:B------:R-:W-:Y:S01]  /*fc20*/  IMAD.MOV.U32 R25, RZ, RZ, R5.reuse ;  /* 0x000000ffff197224 */ /* 0x100fe200078e0005 */
[----:B------:R-:W-:Y:S01]  /*fc30*/  SHF.R.U64 R4, R10, 0x3, RZ ;  /* 0x000000030a047819 */ /* 0x000fe200000012ff */
[----:B------:R-:W-:Y:S01]  /*fc40*/  UIMAD UR5, UR5, UR6, URZ ;  /* 0x00000006050572a4 */ /* 0x000fe2000f8e023f */
[----:B------:R-:W-:Y:S01]  /*fc50*/  LOP3.LUT R28, R28, R29, RZ, 0x3c, !PT ;  /* 0x0000001d1c1c7212 */ /* 0x000fe200078e3cff */
[--C-:B------:R-:W-:Y:S01]  /*fc60*/  IMAD.X R29, RZ, RZ, R5.reuse, P5 ;  /* 0x000000ffff1d7224 */ /* 0x100fe200028e0605 */
[----:B------:R-:W-:Y:S01]  /*fc70*/  LOP3.LUT R32, R32, R33, RZ, 0x3c, !PT ;  /* 0x0000002120207212 */ /* 0x000fe200078e3cff */
[----:B------:R-:W-:Y:S01]  /*fc80*/  IMAD.X R33, RZ, RZ, R5, P3 ;  /* 0x000000ffff217224 */ /* 0x000fe200018e0605 */
[----:B------:R-:W-:Y:S01]  /*fc90*/  LOP3.LUT R12, R4, R11, RZ, 0x3c, !PT ;  /* 0x0000000b040c7212 */ /* 0x000fe200078e3cff */
[----:B------:R-:W-:Y:S01]  /*fca0*/  IMAD.U32 R19, RZ, RZ, UR6 ;  /* 0x00000006ff137e24 */ /* 0x000fe2000f8e00ff */
[----:B------:R-:W-:Y:S01]  /*fcb0*/  SHF.R.S32.HI R23, RZ, 0x1f, R22 ;  /* 0x0000001fff177819 */ /* 0x000fe20000011416 */
[----:B------:R0:W-:Y:S01]  /*fcc0*/  @!P0 STG.E desc[UR46][R20.64+0x20], R2 ;  /* 0x0000200214008986 */ /* 0x0001e2000c10192e */
[----:B------:R-:W-:-:S03]  /*fcd0*/  UIMAD UR5, UR4, UR7, UR5 ;  /* 0x00000007040572a4 */ /* 0x000fc6000f8e0205 */
[----:B------:R-:W5:Y:S01]  /*fce0*/  LD.E.128 R24, desc[UR46][R24.64] ;  /* 0x0000002e18187980 */ /* 0x000f62000c101d00 */
[----:B------:R-:W-:-:S03]  /*fcf0*/  ULDC.64 UR6, c[0x0][0xae0] ;  /* 0x0002b80000067ab9 */ /* 0x000fc60000000a00 */
[----:B------:R-:W5:Y:S04]  /*fd00*/  LD.E.128 R4, desc[UR46][R6.64] ;  /* 0x0000002e06047980 */ /* 0x000f68000c101d00 */
[----:B------:R-:W5:Y:S01]  /*fd10*/  LD.E.128 R28, desc[UR46][R28.64] ;  /* 0x0000002e1c1c7980 */ /* 0x000f62000c101d00 */
[----:B0-----:R-:W-:-:S03]  /*fd20*/  IMAD.WIDE.U32 R20, R19, UR4, R22 ;  /* 0x0000000413147c25 */ /* 0x001fc6000f8e0016 */
[----:B------:R-:W5:Y:S04]  /*fd30*/  LD.E.128 R8, desc[UR46][R8.64] ;  /* 0x0000002e08087980 */ /* 0x000f68000c101d00 */
[----:B------:R-:W5:Y:S04]  /*fd40*/  LD.E.128 R32, desc[UR46][R32.64] ;  /* 0x0000002e20207980 */ /* 0x000f68000c101d00 */
[----:B------:R-:W5:Y:S01]  /*fd50*/  LD.E.128 R12, desc[UR46][R12.64] ;  /* 0x0000002e0c0c7980 */ /* 0x000f62000c101d00 */
[----:B------:R-:W-:Y:S01]  /*fd60*/  UIMAD UR4, UR9, UR6, URZ ;  /* 0x00000006090472a4 */ /* 0x000fe2000f8e023f */
[----:B------:R-:W-:Y:S01]  /*fd70*/  VIADD R21, R21, UR5 ;  /* 0x0000000515157c36 */ /* 0x000fe20008000000 */
[----:B------:R-:W-:Y:S01]  /*fd80*/  SHF.R.S32.HI R153, RZ, 0x1f, R152 ;  /* 0x0000001fff997819 */ /* 0x000fe20000011498 */
[----:B------:R-:W-:Y:S01]  /*fd90*/  @!PT LDS RZ, [RZ] ;  /* 0x00000000fffff984 */ /* 0x000fe20000000800 */
[----:B------:R-:W-:Y:S01]  /*fda0*/  @!PT LDS RZ, [RZ] ;  /* 0x00000000fffff984 */ /* 0x000fe20000000800 */
[----:B------:R-:W-:Y:S01]  /*fdb0*/  @!PT LDS RZ, [RZ] ;  /* 0x00000000fffff984 */ /* 0x000fe20000000800 */
[----:B------:R-:W-:Y:S01]  /*fdc0*/  @!PT LDS RZ, [RZ] ;  /* 0x00000000fffff984 */ /* 0x000fe20000000800 */
[----:B------:R0:W-:Y:S06]  /*fdd0*/  MEMBAR.ALL.CTA ;  /* 0x0000000000007992 */ /* 0x0001ec0000008000 */
[----:B0-----:R-:W0:Y:S01]  /*fde0*/  FENCE.VIEW.ASYNC.S ;  /* 0x00000000000073c6 */ /* 0x001e220000000000 */
[----:B------:R-:W-:Y:S01]  /*fdf0*/  IMAD.U32 R23, RZ, RZ, UR6 ;  /* 0x00000006ff177e24 */ /* 0x000fe2000f8e00ff */
[----:B------:R-:W-:Y:S01]  /*fe00*/  UIMAD UR4, UR39, UR7, UR4 ;  /* 0x00000007270472a4 */ /* 0x000fe2000f8e0204 */
[----:B------:R-:W-:Y:S01]  /*fe10*/  IMAD R19, R154, -0xc0, R17 ;  /* 0xffffff409a137824 */ /* 0x000fe200078e0211 */
[----:B------:R-:W-:Y:S01]  /*fe20*/  BSSY B1, `(.L_x_935) ;  /* 0x0000024000017945 */ /* 0x000fe20003800000 */
[----:B------:R-:W-:Y:S01]  /*fe30*/  VIADD R0, R3, 0x19c20 ;  /* 0x00019c2003007836 */ /* 0x000fe20000000000 */
[----:B------:R-:W-:Y:S01]  /*fe40*/  ULDC.64 UR6, c[0x0][0xae8] ;  /* 0x0002ba0000067ab9 */ /* 0x000fe20000000a00 */
[----:B------:R-:W-:Y:S01]  /*fe50*/  IMAD.WIDE.U32 R2, R23, UR39, R20 ;  /* 0x0000002717027c25 */ /* 0x000fe2000f8e0014 */
[----:B------:R-:W-:-:S02]  /*fe60*/  ISETP.GE.AND P0, PT, R152, R19, PT ;  /* 0x000000139800720c */ /* 0x000fc40003f06270 */
[----:B------:R-:W-:Y:S01]  /*fe70*/  PRMT R0, RZ, 0x654, R0 ;  /* 0x00000654ff007816 */ /* 0x000fe20000000000 */
[----:B------:R-:W-:Y:S01]  /*fe80*/  VIADD R3, R3, UR4 ;  /* 0x0000000403037c36 */ /* 0x000fe20008000000 */
[----:B------:R-:W-:Y:S02]  /*fe90*/  UIMAD UR4, UR12, UR6, URZ ;  /* 0x000000060c0472a4 */ /* 0x000fe4000f8e023f */
[----:B------:R-:W-:Y:S02]  /*fea0*/  IMAD.U32 R37, RZ, RZ, UR6 ;  /* 0x00000006ff257e24 */ /* 0x000fe4000f8e00ff */
[----:B------:R-:W-:Y:S01]  /*feb0*/  VIADD R17, R152, 0x60 ;  /* 0x0000006098117836 */ /* 0x000fe20000000000 */
[----:B------:R-:W-:Y:S02]  /*fec0*/  UIMAD UR4, UR13, UR7, UR4 ;  /* 0x000000070d0472a4 */ /* 0x000fe4000f8e0204 */
[----:B------:R-:W-:Y:S02]  /*fed0*/  IMAD.WIDE.U32 R36, R37, UR13, R2 ;  /* 0x0000000d25247c25 */ /* 0x000fe4000f8e0002 */
[----:B------:R-:W-:-:S02]  /*fee0*/  ISETP.GE.AND P3, PT, R17, R19, PT ;  /* 0x000000131100720c */ /* 0x000fc40003f66270 */
[----:B------:R-:W-:Y:S01]  /*fef0*/  IMAD.WIDE R20, R154, 0xc0, R152 ;  /* 0x000000c09a147825 */ /* 0x000fe200078e0298 */
[----:B0-----:R0:W-:Y:S03]  /*ff00*/  SYNCS.ARRIVE.TRANS64.RED.A1T0 RZ, [R0+URZ], RZ ;  /* 0x000000ff00ff79a7 */ /* 0x0011e6000810043f */
[----:B------:R-:W-:Y:S01]  /*ff10*/  VIADD R19, R37, UR4 ;  /* 0x0000000425137c36 */ /* 0x000fe20008000000 */
[----:B------:R-:W-:Y:S06]  /*ff20*/  @P0 BRA `(.L_x_936) ;  /* 0x00000000004c0947 */ /* 0x000fec0003800000 */
        /* <DEDUP_REMOVED lines=19> */
.L_x_936:
[----:B------:R-:W-:Y:S05]  /*10060*/  BSYNC B1 ;  /* 0x0000000000017941 */ /* 0x000fea0003800000 */
.L_x_935:
[----:B------:R-:W-:Y:S05]  /*10070*/  @P3 BRA `(.L_x_937) ;  /* 0x0000000800603947 */ /* 0x000fea0003800000 */
[----:B------:R-:W-:Y:S01]  /*10080*/  IADD3 R17, P0, R20, 0x60, RZ ;  /* 0x0000006014117810 */ /* 0x000fe20007f1e0ff */
[----:B------:R-:W-:Y:S01]  /*10090*/  ULDC.64 UR4, c[0x0][0xad8] ;  /* 0x0002b60000047ab9 */ /* 0x000fe20000000a00 */
[----:B------:R-:W-:Y:S01]  /*100a0*/  IMAD.MOV.U32 R2, RZ, RZ, R36 ;  /* 0x000000ffff027224 */ /* 0x000fe200078e0024 */
[----:B------:R-:W-:Y:S01]  /*100b0*/  ULDC.64 UR6, c[0x0][0xa80] ;  /* 0x0002a00000067ab9 */ /* 0x000fe20000000a00 */
[----:B------:R-:W-:Y:S02]  /*100c0*/  IMAD.MOV.U32 R3, RZ, RZ, R19 ;  /* 0x000000ffff037224 */ /* 0x000fe400078e0013 */
[----:B------:R-:W-:Y:S02]  /*100d0*/  IMAD.X R20, RZ, RZ, R21, P0 ;  /* 0x000000ffff147224 */ /* 0x000fe400000e0615 */
[----:B0-----:R-:W-:Y:S02]  /*100e0*/  VIADD R0, R22, 0x20 ;  /* 0x0000002016007836 */ /* 0x001fe40000000000 */
[----:B------:R-:W-:-:S02]  /*100f0*/  IMAD R20, R20, UR4, RZ ;  /* 0x0000000414147c24 */ /* 0x000fc4000f8e02ff */
[C---:B------:R-:W-:Y:S01]  /*10100*/  IMAD.WIDE.U32 R2, R17.reuse, UR4, R2 ;  /* 0x0000000411027c25 */ /* 0x040fe2000f8e0002 */
[----:B------:R-:W-:Y:S02]  /*10110*/  ULDC UR4, c[0x0][0xa8c] ;  /* 0x0002a30000047ab9 */ /* 0x000fe40000000800 */
[----:B------:R-:W-:Y:S01]  /*10120*/  ISETP.GE.AND P1, PT, R22, UR4, PT ;  /* 0x0000000416007c0c */ /* 0x000fe2000bf26270 */
[----:B------:R-:W-:Y:S01]  /*10130*/  IMAD R17, R17, UR5, R20 ;  /* 0x0000000511117c24 */ /* 0x000fe2000f8e0214 */
[----:B------:R-:W-:Y:S01]  /*10140*/  ISETP.GE.AND P2, PT, R0, UR4, PT ;  /* 0x0000000400007c0c */ /* 0x000fe2000bf46270 */
        /* <DEDUP_REMOVED lines=10> */
.L_x_933:
[----:B------:R-:W-:Y:S01]  /*101f0*/  ULDC.64 UR4, c[0x0][0xbd8] ;  /* 0x0002f60000047ab9 */ /* 0x000fe20000000a00 */
[----:B------:R-:W-:Y:S01]  /*10200*/  IMAD.MOV.U32 R9, RZ, RZ, RZ ;  /* 0x000000ffff097224 */ /* 0x000fe200078e00ff */
[----:B------:R-:W-:-:S04]  /*10210*/  UISETP.NE.U32.AND UP0, UPT, UR4, URZ, UPT ;  /* 0x0000003f0400728c */ /* 0x000fc8000bf05070 */
[----:B------:R-:W-:-:S03]  /*10220*/  UISETP.NE.AND.EX UP0, UPT, UR5, URZ, UPT, UP0 ;  /* 0x0000003f0500728c */ /* 0x000fc6000bf05300 */
[----:B------:R-:W-:Y:S02]  /*10230*/  ULDC.64 UR4, c[0x0][0xbd8] ;  /* 0x0002f60000047ab9 */ /* 0x000fe40000000a00 */
[----:B------:R-:W-:Y:S01]  /*10240*/  UIMAD.WIDE UR4, UR40, 0x4, UR4 ;  /* 0x00000004280478a5 */ /* 0x000fe2000f8e0204 */
[----:B------:R-:W0:Y:S01]  /*10250*/  LDC R7, c[0x0][0xa88] ;  /* 0x0002a200ff077b82 */ /* 0x000e220000000800 */
[----:B------:R-:W-:-:S04]  /*10260*/  PLOP3.LUT P1, PT, PT, PT, UP0, 0x80, 0x0 ;  /* 0x000000000000781c */ /* 0x000fc80003f2f008 */
[----:B------:R-:W-:Y:S02]  /*10270*/  IMAD.U32 R2, RZ, RZ, UR4 ;  /* 0x00000004ff027e24 */ /* 0x000fe4000f8e00ff */
[----:B------:R-:W-:Y:S01]  /*10280*/  IMAD.U32 R3, RZ, RZ, UR5 ;  /* 0x00000005ff037e24 */ /* 0x000fe2000f8e00ff */
[----:B------:R-:W-:Y:S02]  /*10290*/  ULDC.64 UR4, c[0x0][0xbe0] ;  /* 0x0002f80000047ab9 */ /* 0x000fe40000000a00 */
[----:B------:R-:W-:-:S04]  /*102a0*/  UISETP.NE.U32.AND UP1, UPT, UR4, URZ, UPT ;  /* 0x0000003f0400728c */ /* 0x000fc8000bf25070 */
[----:B------:R-:W-:Y:S01]  /*102b0*/  UISETP.NE.AND.EX UP1, UPT, UR5, URZ, UPT, UP1 ;  /* 0x0000003f0500728c */ /* 0x000fe2000bf25310 */
[----:B------:R1:W5:Y:S01]  /*102c0*/  @P1 LDG.E R9, desc[UR46][R2.64] ;  /* 0x0000002e02091981 */ /* 0x000362000c1e1900 */
[----:B------:R-:W2:Y:S04]  /*102d0*/  S2R R0, SR_TID.X ;  /* 0x0000000000007919 */ /* 0x000ea80000002100 */
[----:B------:R-:W-:-:S05]  /*102e0*/  PLOP3.LUT P2, PT, PT, PT, UP1, 0x80, 0x0 ;  /* 0x000000000000781c */ /* 0x000fca0003f4f018 */
[----:B------:R-:W-:Y:S02]  /*102f0*/  @UP1 ULDC.64 UR4, c[0x0][0xbe0] ;  /* 0x0002f80000041ab9 */ /* 0x000fe40000000a00 */
[----:B------:R-:W-:-:S06]  /*10300*/  @UP1 UIMAD.WIDE UR4, UR40, 0x4, UR4 ;  /* 0x00000004280418a5 */ /* 0x000fcc000f8e0204 */
[----:B------:R-:W-:Y:S02]  /*10310*/  IMAD.U32 R4, RZ, RZ, UR4 ;  /* 0x00000004ff047e24 */ /* 0x000fe4000f8e00ff */
[----:B------:R-:W-:-:S05]  /*10320*/  IMAD.U32 R5, RZ, RZ, UR5 ;  /* 0x00000005ff057e24 */ /* 0x000fca000f8e00ff */
[----:B0-----:R1:W5:Y:S01]  /*10330*/  @P2 LDG.E R7, desc[UR46][R4.64] ;  /* 0x0000002e04072981 */ /* 0x001362000c1e1900 */
[----:B------:R-:W-:Y:S01]  /*10340*/  USHF.R.S32.HI UR6, URZ, 0x1f, UR39 ;  /* 0x0000001f3f067899 */ /* 0x000fe20008011427 */
[----:B--2---:R-:W-:-:S05]  /*10350*/  VIADD R0, R0, 0xffffff80 ;  /* 0xffffff8000007836 */ /* 0x004fca0000000000 */
[----:B------:R-:W-:Y:S01]  /*10360*/  ISETP.GT.AND P0, PT, R0, 0xbf, PT ;  /* 0x000000bf0000780c */ /* 0x000fe20003f04270 */
[----:B------:R-:W-:-:S12]  /*10370*/  @P2 BRA `(.L_x_938) ;  /* 0x0000000000102947 */ /* 0x000fd80003800000 */
[----:B------:R-:W-:Y:S05]  /*10380*/  @!P1 BRA `(.L_x_938) ;  /* 0x00000000000c9947 */ /* 0x000fea0003800000 */
[----:B------:R-:W2:Y:S04]  /*10390*/  LDG.E R0, desc[UR46][R2.64] ;  /* 0x0000002e02007981 */ /* 0x000ea8000c1e1900 */
[----:B-----5:R-:W2:Y:S02]  /*103a0*/  LDG.E R7, desc[UR46][R2.64+0x4] ;  /* 0x0000042e02077981 */ /* 0x020ea4000c1e1900 */
[----:B--2---:R-:W-:-:S07]  /*103b0*/  IMAD.IADD R7, R7, 0x1, -R0 ;  /* 0x0000000107077824 */ /* 0x004fce00078e0a00 */
.L_x_938:
[----:B------:R-:W-:Y:S01]  /*103c0*/  USHF.R.S32.HI UR4, URZ, 0x1f, UR40 ;  /* 0x0000001f3f047899 */ /* 0x000fe20008011428 */
[----:B------:R-:W-:Y:S01]  /*103d0*/  BSSY B1, `(.L_x_939) ;  /* 0x000001e000017945 */ /* 0x000fe20003800000 */
[----:B------:R-:W-:Y:S01]  /*103e0*/  USEL UR8, UR40, URZ, !UP0 ;  /* 0x0000003f28087287 */ /* 0x000fe2000c000000 */
[----:B------:R-:W-:Y:S01]  /*103f0*/  SHF.R.S32.HI R23, RZ, 0x1f, R22 ;  /* 0x0000001fff177819 */ /* 0x000fe20000011416 */
[----:B------:R-:W-:Y:S01]  /*10400*/  USEL UR7, UR4, URZ, !UP0 ;  /* 0x0000003f04077287 */ /* 0x000fe2000c000000 */
[----:B-----5:R-:W-:Y:S01]  /*10410*/  SHF.R.S32.HI R6, RZ, 0x1f, R9 ;  /* 0x0000001fff067819 */ /* 0x020fe20000011409 */
[----:B------:R-:W-:Y:S10]  /*10420*/  @P0 BRA `(.L_x_940) ;  /* 0x0000000000600947 */ /* 0x000ff40003800000 */
[----:B------:R-:W0:Y:S02]  /*10430*/  S2R R0, SR_TID.X ;  /* 0x0000000000007919 */ /* 0x000e240000002100 */
[----:B0-----:R-:W-:-:S04]  /*10440*/  IMAD R0, R154, 0xc0, R0 ;  /* 0x000000c09a007824 */ /* 0x001fc800078e0200 */
[----:B------:R-:W-:-:S05]  /*10450*/  VIADD R0, R0, 0xffffff80 ;  /* 0xffffff8000007836 */ /* 0x000fca0000000000 */
[----:B------:R-:W-:-:S13]  /*10460*/  ISETP.GE.AND P0, PT, R0, R7, PT ;  /* 0x000000070000720c */ /* 0x000fda0003f06270 */
[----:B------:R-:W-:Y:S05]  /*10470*/  @P0 BRA `(.L_x_940) ;  /* 0x00000000004c0947 */ /* 0x000fea0003800000 */
[C---:B-1----:R-:W-:Y:S01]  /*10480*/  IADD3 R2, P0, R0.reuse, R9, RZ ;  /* 0x0000000900027210 */ /* 0x042fe20007f1e0ff */
        /* <DEDUP_REMOVED lines=18> */
.L_x_940:
[----:B------:R-:W-:Y:S05]  /*105b0*/  BSYNC B1 ;  /* 0x0000000000017941 */ /* 0x000fea0003800000 */
.L_x_939:
[----:B------:R-:W-:Y:S01]  /*105c0*/  ULDC.64 UR4, c[0x0][0xaa0] ;  /* 0x0002a80000047ab9 */ /* 0x000fe20000000a00 */
[----:B------:R-:W-:Y:S01]  /*105d0*/  ULDC.64 UR10, c[0x0][0xae0] ;  /* 0x0002b800000a7ab9 */ /* 0x000fe20000000a00 */
[----:B------:R-:W-:Y:S01]  /*105e0*/  IMAD R0, R6, UR4, RZ ;  /* 0x0000000406007c24 */ /* 0x000fe2000f8e02ff */
[----:B------:R-:W-:Y:S01]  /*105f0*/  BSSY B1, `(.L_x_941) ;  /* 0x000002a000017945 */ /* 0x000fe20003800000 */
[----:B01----:R-:W-:Y:S01]  /*10600*/  IMAD.WIDE.U32 R2, R9, UR4, R22 ;  /* 0x0000000409027c25 */ /* 0x003fe2000f8e0016 */
[----:B------:R-:W-:-:S03]  /*10610*/  UIMAD UR4, UR6, UR10, URZ ;  /* 0x0000000a060472a4 */ /* 0x000fc6000f8e023f */
[----:B------:R-:W-:Y:S01]  /*10620*/  IMAD R9, R9, UR5, R0 ;  /* 0x0000000509097c24 */ /* 0x000fe2000f8e0200 */
[----:B------:R-:W-:Y:S01]  /*10630*/  UIMAD UR4, UR39, UR11, UR4 ;  /* 0x0000000b270472a4 */ /* 0x000fe2000f8e0204 */
[----:B------:R-:W-:Y:S02]  /*10640*/  IMAD.U32 R5, RZ, RZ, UR10 ;  /* 0x0000000aff057e24 */ /* 0x000fe4000f8e00ff */
[----:B------:R-:W-:Y:S01]  /*10650*/  IMAD.IADD R3, R3, 0x1, R9 ;  /* 0x0000000103037824 */ /* 0x000fe200078e0209 */
[----:B------:R-:W-:Y:S01]  /*10660*/  ULDC.64 UR10, c[0x0][0xae8] ;  /* 0x0002ba00000a7ab9 */ /* 0x000fe20000000a00 */
[----:B------:R-:W-:Y:S02]  /*10670*/  IMAD R7, R154, -0xc0, R7 ;  /* 0xffffff409a077824 */ /* 0x000fe400078e0207 */
[----:B------:R-:W-:-:S03]  /*10680*/  IMAD.WIDE.U32 R2, R5, UR39, R2 ;  /* 0x0000002705027c25 */ /* 0x000fc6000f8e0002 */
[CC--:B------:R-:W-:Y:S01]  /*10690*/  ISETP.GE.AND P0, PT, R152.reuse, R7.reuse, PT ;  /* 0x000000079800720c */ /* 0x0c0fe20003f06270 */
[----:B------:R-:W-:Y:S01]  /*106a0*/  VIADD R3, R3, UR4 ;  /* 0x0000000403037c36 */ /* 0x000fe20008000000 */
[----:B------:R-:W-:Y:S01]  /*106b0*/  UIMAD UR4, UR7, UR10, URZ ;  /* 0x0000000a070472a4 */ /* 0x000fe2000f8e023f */
[----:B------:R-:W-:Y:S02]  /*106c0*/  VIADD R0, R152, 0x60 ;  /* 0x0000006098007836 */ /* 0x000fe40000000000 */
[----:B------:R-:W-:Y:S01]  /*106d0*/  IMAD.U32 R5, RZ, RZ, UR10 ;  /* 0x0000000aff057e24 */ /* 0x000fe2000f8e00ff */
[----:B------:R-:W-:Y:S01]  /*106e0*/  UIMAD UR4, UR8, UR11, UR4 ;  /* 0x0000000b080472a4 */ /* 0x000fe2000f8e0204 */
[----:B------:R-:W-:Y:S01]  /*106f0*/  IMAD.MOV.U32 R6, RZ, RZ, R152 ;  /* 0x000000ffff067224 */ /* 0x000fe200078e0098 */
[----:B------:R-:W-:Y:S01]  /*10700*/  ISETP.GE.AND P1, PT, R0, R7, PT ;  /* 0x000000070000720c */ /* 0x000fe20003f26270 */
[----:B------:R-:W-:Y:S01]  /*10710*/  IMAD.WIDE.U32 R4, R5, UR8, R2 ;  /* 0x0000000805047c25 */ /* 0x000fe2000f8e0002 */
[----:B------:R-:W-:-:S03]  /*10720*/  SHF.R.S32.HI R7, RZ, 0x1f, R152 ;  /* 0x0000001fff077819 */ /* 0x000fc60000011498 */
[----:B------:R-:W-:Y:S02]  /*10730*/  VIADD R11, R5, UR4 ;  /* 0x00000004050b7c36 */ /* 0x000fe40008000000 */
[----:B------:R-:W-:Y:S01]  /*10740*/  IMAD.WIDE R6, R154, 0xc0, R6 ;  /* 0x000000c09a067825 */ /* 0x000fe200078e0206 */
[----:B------:R-:W-:Y:S06]  /*10750*/  @P0 BRA `(.L_x_942) ;  /* 0x00000000004c0947 */ /* 0x000fec0003800000 */
        /* <DEDUP_REMOVED lines=19> */
.L_x_942:
[----:B------:R-:W-:Y:S05]  /*10890*/  BSYNC B1 ;  /* 0x0000000000017941 */ /* 0x000fea0003800000 */
.L_x_941:
        /* <DEDUP_REMOVED lines=22> */
.L_x_937:
[----:B------:R-:W-:Y:S05]  /*10a00*/  BSYNC B0 ;  /* 0x0000000000007941 */ /* 0x000fea0003800000 */
.L_x_932:
[----:B------:R-:W-:Y:S02]  /*10a10*/  ULDC UR4, c[0x0][0xc14] ;  /* 0x0003050000047ab9 */ /* 0x000fe40000000800 */
[----:B------:R-:W-:-:S06]  /*10a20*/  UISETP.GE.AND UP0, UPT, UR49, UR4, UPT ;  /* 0x000000043100728c */ /* 0x000fcc000bf06270 */
[----:B------:R-:W-:-:S13]  /*10a30*/  PLOP3.LUT P0, PT, PT, PT, UP0, 0x80, 0x0 ;  /* 0x000000000000781c */ /* 0x000fda0003f0f008 */
[----:B------:R-:W-:Y:S05]  /*10a40*/  @!P0 BRA `(.L_x_943) ;  /* 0xffffff0000c88947 */ /* 0x000fea000383ffff */
[----:B------:R-:W-:Y:S05]  /*10a50*/  EXIT ;  /* 0x000000000000794d */ /* 0x000fea0003800000 */
.L_x_846:
[----:B------:R-:W-:-:S08]  /*10a60*/  NOP ;  /* 0x0000000000007918 */ /* 0x000fd00000000000 */
[----:B------:R-:W0:-:S00]  /*10a70*/  USETMAXREG.DEALLOC.CTAPOOL 0x20 ;  /* 0x00000020000079c8 */ /* 0x000e0000080e0500 */
[----:B0-----:R-:W-:Y:S01]  /*10a80*/  LOP3.LUT R2, R0, 0x3, RZ, 0xc0, !PT ;  /* 0x0000000300027812 */ /* 0x001fe200078ec0ff */
[----:B------:R-:W-:Y:S01]  /*10a90*/  IMAD.MOV.U32 R4, RZ, RZ, RZ ;  /* 0x000000ffff047224 */ /* 0x000fe200078e00ff */
[----:B------:R-:W-:-:S04]  /*10aa0*/  LOP3.LUT R18, R18, 0xfffffffd, RZ, 0xc0, !PT ;  /* 0xfffffffd12127812 */ /* 0x000fc800078ec0ff */
[----:B------:R-:W0:Y:S02]  /*10ab0*/  SHFL.IDX PT, R2, R2, RZ, 0x1f ;  /* 0x00001fff02027589 */ /* 0x000e2400000e0000 */
[----:B0-----:R-:W-:-:S13]  /*10ac0*/  ISETP.NE.AND P0, PT, R2, RZ, PT ;  /* 0x000000ff0200720c */ /* 0x001fda0003f05270 */
[----:B------:R-:W-:Y:S01]  /*10ad0*/  @P0 LOP3.LUT R18, R18, 0x2, RZ, 0xfc, !PT ;  /* 0x0000000212120812 */ /* 0x000fe200078efcff */
[----:B------:R-:W-:Y:S06]  /*10ae0*/  @!P0 BRA `(.L_x_944) ;  /* 0x0000000000248947 */ /* 0x000fec0003800000 */
[----:B------:R-:W0:Y:S08]  /*10af0*/  S2UR UR5, SR_CgaCtaId ;  /* 0x00000000000579c3 */ /* 0x000e300000008800 */
[----:B------:R-:W-:Y:S06]  /*10b00*/  BAR.SYNC.DEFER_BLOCKING 0x5, 0x200 ;  /* 0x0148000000007b1d */ /* 0x000fec0000010000 */
[----:B------:R-:W-:-:S02]  /*10b10*/  UMOV UR4, 0x400 ;  /* 0x0000040000047882 */ /* 0x000fc40000000000 */
[----:B0-----:R-:W-:-:S09]  /*10b20*/  ULEA UR4, UR5, UR4, 0x18 ;  /* 0x0000000405047291 */ /* 0x001fd2000f8ec03f */
[----:B------:R-:W0:Y:S02]  /*10b30*/  LDS.128 R24, [UR4+0x19cd0] ;  /* 0x019cd004ff187984 */ /* 0x000e240008000c00 */
[----:B0-----:R-:W-:Y:S02]  /*10b40*/  R2UR UR45, R27 ;  /* 0x000000001b2d72ca */ /* 0x001fe400000e0000 */
[----:B------:R-:W-:Y:S01]  /*10b50*/  R2UR UR38, R26 ;  /* 0x000000001a2672ca */ /* 0x000fe200000e0000 */
[----:B------:R-:W-:Y:S06]  /*10b60*/  BAR.ARV 0x4, 0x200 ;  /* 0x0108000000007b1d */ /* 0x000fec0000002000 */
[----:B------:R-:W-:Y:S08]  /*10b70*/  BRA `(.L_x_945) ;  /* 0x0000000800b07947 */ /* 0x000ff00003800000 */
.L_x_944:
[----:B------:R-:W0:Y:S01]  /*10b80*/  S2R R2, SR_TID.X ;  /* 0x0000000000027919 */ /* 0x000e220000002100 */
        /* <DEDUP_REMOVED lines=40> */
.L_x_950:
        /* <DEDUP_REMOVED lines=14> */
.L_x_949:
[----:B------:R-:W-:Y:S05]  /*10ef0*/  BSYNC B0 ;  /* 0x0000000000007941 */ /* 0x000fea0003800000 */
.L_x_948:
        /* <DEDUP_REMOVED lines=21> */
.L_x_946:
[----:B------:R-:W-:Y:S01]  /*11050*/  IMAD.IADD R14, R6, 0x1, -R3 ;  /* 0x00000001060e7824 */ /* 0x000fe200078e0a03 */
[----:B------:R-:W-:-:S03]  /*11060*/  ULDC.64 UR4, c[0x0][0xc68] ;  /* 0x00031a0000047ab9 */ /* 0x000fc60000000a00 */
[----:B------:R-:W-:-:S05]  /*11070*/  IMAD R2, R10, R9, R14 ;  /* 0x000000090a027224 */ /* 0x000fca00078e020e */
[----:B------:R-:W-:-:S13]  /*11080*/  ISETP.GT.AND P0, PT, R2, R7, PT ;  /* 0x000000070200720c */ /* 0x000fda0003f04270 */
[----:B------:R-:W-:Y:S02]  /*11090*/  VOTEU.ANY UR7, UPT, !P0 ;  /* 0x0000000000077886 */ /* 0x000fe400040e0100 */
[----:B------:R-:W-:-:S04]  /*110a0*/  UPOPC UR6, UR7 ;  /* 0x00000007000672bf */ /* 0x000fc80008000000 */
[----:B------:R-:W-:-:S04]  /*110b0*/  UIADD3 UR45, UR6, UR45, URZ ;  /* 0x0000002d062d7290 */ /* 0x000fc8000fffe03f */
[----:B------:R-:W-:-:S06]  /*110c0*/  UIMAD.WIDE UR4, UR45, 0x4, UR4 ;  /* 0x000000042d0478a5 */ /* 0x000fcc000f8e0204 */
[----:B------:R-:W-:Y:S02]  /*110d0*/  IMAD.U32 R2, RZ, RZ, UR4 ;  /* 0x00000004ff027e24 */ /* 0x000fe4000f8e00ff */
[----:B------:R-:W-:-:S05]  /*110e0*/  IMAD.U32 R3, RZ, RZ, UR5 ;  /* 0x00000005ff037e24 */ /* 0x000fca000f8e00ff */
[----:B------:R-:W2:Y:S01]  /*110f0*/  LDG.E R8, desc[UR46][R2.64] ;  /* 0x0000002e02087981 */ /* 0x000ea2000c1e1900 */
[----:B------:R-:W-:Y:S01]  /*11100*/  IMAD.U32 R15, RZ, RZ, UR6 ;  /* 0x00000006ff0f7e24 */ /* 0x000fe2000f8e00ff */
[----:B------:R-:W-:-:S04]  /*11110*/  ISETP.NE.AND P0, PT, RZ, UR7, PT ;  /* 0x00000007ff007c0c */ /* 0x000fc8000bf05270 */
[----:B------:R-:W2:Y:S02]  /*11120*/  SHFL.IDX PT, R4, R4, R15, 0x1f ;  /* 0x00001f0f04047589 */ /* 0x000ea400000e0000 */
[----:B--2---:R-:W-:-:S05]  /*11130*/  IMAD R6, R4, R8, RZ ;  /* 0x0000000804067224 */ /* 0x004fca00078e02ff */
[----:B------:R-:W-:-:S04]  /*11140*/  IABS R11, R6 ;  /* 0x00000006000b7213 */ /* 0x000fc80000000000 */
[----:B------:R-:W0:Y:S08]  /*11150*/  I2F.RP R12, R11 ;  /* 0x0000000b000c7306 */ /* 0x000e300000209400 */
[----:B0-----:R-:W0:Y:S02]  /*11160*/  MUFU.RCP R12, R12 ;  /* 0x0000000c000c7308 */ /* 0x001e240000001000 */
[----:B0-----:R-:W-:-:S06]  /*11170*/  VIADD R13, R12, 0xffffffe ;  /* 0x0ffffffe0c0d7836 */ /* 0x001fcc0000000000 */
[----:B------:R-:W0:Y:S02]  /*11180*/  F2I.FTZ.U32.TRUNC.NTZ R3, R13 ;  /* 0x0000000d00037305 */ /* 0x000e24000021f000 */
[----:B0-----:R-:W-:Y:S01]  /*11190*/  IMAD.MOV R16, RZ, RZ, -R3 ;  /* 0x000000ffff107224 */ /* 0x001fe200078e0a03 */
[----:B------:R-:W-:Y:S06]  /*111a0*/  @!P0 BRA `(.L_x_951) ;  /* 0x00000000000c8947 */ /* 0x000fec0003800000 */
[----:B------:R-:W-:-:S06]  /*111b0*/  UIADD3 UR4, UR6, -0x1, URZ ;  /* 0xffffffff06047890 */ /* 0x000fcc000fffe03f */
[----:B------:R-:W-:-:S05]  /*111c0*/  IMAD.U32 R13, RZ, RZ, UR4 ;  /* 0x00000004ff0d7e24 */ /* 0x000fca000f8e00ff */
[----:B------:R0:W1:Y:S02]  /*111d0*/  SHFL.IDX PT, R24, R10, R13, 0x1f ;  /* 0x00001f0d0a187589 */ /* 0x00006400000e0000 */
.L_x_951:
[----:B-1----:R-:W-:Y:S01]  /*111e0*/  IMAD R24, R24, R9, R14 ;  /* 0x0000000918187224 */ /* 0x002fe200078e020e */
[----:B0-----:R-:W-:Y:S01]  /*111f0*/  IABS R10, R6 ;  /* 0x00000006000a7213 */ /* 0x001fe20000000000 */
[----:B------:R-:W-:Y:S02]  /*11200*/  IMAD R13, R16, R11, RZ ;  /* 0x0000000b100d7224 */ /* 0x000fe400078e02ff */
[----:B------:R-:W-:Y:S02]  /*11210*/  IMAD.IADD R7, R7, 0x1, -R24 ;  /* 0x0000000107077824 */ /* 0x000fe400078e0a18 */
[----:B------:R-:W-:Y:S02]  /*11220*/  IMAD.MOV.U32 R2, RZ, RZ, RZ ;  /* 0x000000ffff027224 */ /* 0x000fe400078e00ff */
[----:B------:R-:W-:Y:S02]  /*11230*/  IMAD.MOV R10, RZ, RZ, -R10 ;  /* 0x000000ffff0a7224 */ /* 0x000fe400078e0a0a */
[----:B------:R-:W-:Y:S01]  /*11240*/  IMAD.HI.U32 R2, R3, R13, R2 ;  /* 0x0000000d03027227 */ /* 0x000fe200078e0002 */
[----:B------:R-:W-:-:S05]  /*11250*/  IABS R3, R7 ;  /* 0x0000000700037213 */ /* 0x000fca0000000000 */
        /* <DEDUP_REMOVED lines=12> */
[----:B------:R-:W-:Y:S02]  /*11320*/  IMAD R10, R8, R2, RZ ;  /* 0x00000002080a7224 */ /* 0x000fe400078e02ff */
[----:B------:R-:W-:Y:S02]  /*11330*/  IMAD.MOV R2, RZ, RZ, -R2 ;  /* 0x000000ffff027224 */ /* 0x000fe400078e0a02 */
[----:B------:R-:W-:Y:S02]  /*11340*/  IMAD.MOV R3, RZ, RZ, -R10 ;  /* 0x000000ffff037224 */ /* 0x000fe400078e0a0a */
[----:B------:R-:W-:Y:S02]  /*11350*/  IMAD R13, R6, R2, R7 ;  /* 0x00000002060d7224 */ /* 0x000fe400078e0207 */
[----:B------:R-:W-:Y:S01]  /*11360*/  IMAD.MOV.U32 R2, RZ, RZ, RZ ;  /* 0x000000ffff027224 */ /* 0x000fe200078e00ff */
[----:B------:R-:W-:Y:S02]  /*11370*/  VIADDMNMX R8, R3, R9, R8, PT ;  /* 0x0000000903087246 */ /* 0x000fe40003800108 */
[----:B------:R-:W-:-:S02]  /*11380*/  IABS R6, R13 ;  /* 0x0000000d00067213 */ /* 0x000fc40000000000 */
[----:B------:R-:W-:-:S04]  /*11390*/  IABS R9, R8 ;  /* 0x0000000800097213 */ /* 0x000fc80000000000 */
[----:B------:R-:W0:Y:S08]  /*113a0*/  I2F.RP R11, R9 ;  /* 0x00000009000b7306 */ /* 0x000e300000209400 */
[----:B0-----:R-:W0:Y:S02]  /*113b0*/  MUFU.RCP R11, R11 ;  /* 0x0000000b000b7308 */ /* 0x001e240000001000 */
[----:B0-----:R-:W-:-:S06]  /*113c0*/  VIADD R3, R11, 0xffffffe ;  /* 0x0ffffffe0b037836 */ /* 0x001fcc0000000000 */
[----:B------:R-:W0:Y:S02]  /*113d0*/  F2I.FTZ.U32.TRUNC.NTZ R3, R3 ;  /* 0x0000000300037305 */ /* 0x000e24000021f000 */
[----:B0-----:R-:W-:-:S04]  /*113e0*/  IMAD.MOV R12, RZ, RZ, -R3 ;  /* 0x000000ffff0c7224 */ /* 0x001fc800078e0a03 */
[----:B------:R-:W-:Y:S01]  /*113f0*/  IMAD R7, R12, R9, RZ ;  /* 0x000000090c077224 */ /* 0x000fe200078e02ff */
[----:B------:R-:W-:-:S03]  /*11400*/  IABS R12, R8 ;  /* 0x00000008000c7213 */ /* 0x000fc60000000000 */
[----:B------:R-:W-:Y:S01]  /*11410*/  IMAD.HI.U32 R2, R3, R7, R2 ;  /* 0x0000000703027227 */ /* 0x000fe200078e0002 */
[----:B------:R-:W-:-:S03]  /*11420*/  LOP3.LUT R3, R13, R8, RZ, 0x3c, !PT ;  /* 0x000000080d037212 */ /* 0x000fc600078e3cff */
[----:B------:R-:W-:Y:S01]  /*11430*/  IMAD.MOV.U32 R7, RZ, RZ, R6 ;  /* 0x000000ffff077224 */ /* 0x000fe200078e0006 */
[----:B------:R-:W-:Y:S01]  /*11440*/  ISETP.GE.AND P2, PT, R3, RZ, PT ;  /* 0x000000ff0300720c */ /* 0x000fe20003f46270 */
[----:B------:R-:W-:Y:S02]  /*11450*/  IMAD.MOV R6, RZ, RZ, -R12 ;  /* 0x000000ffff067224 */ /* 0x000fe400078e0a0c */
[----:B------:R-:W-:-:S04]  /*11460*/  IMAD.HI.U32 R2, R2, R7, RZ ;  /* 0x0000000702027227 */ /* 0x000fc800078e00ff */
[----:B------:R-:W-:Y:S02]  /*11470*/  IMAD R6, R2, R6, R7 ;  /* 0x0000000602067224 */ /* 0x000fe400078e0207 */
[----:B------:R-:W-:-:S03]  /*11480*/  IMAD.IADD R3, R13, 0x1, R10 ;  /* 0x000000010d037824 */ /* 0x000fc600078e020a */
[----:B------:R-:W-:-:S13]  /*11490*/  ISETP.GT.U32.AND P1, PT, R9, R6, PT ;  /* 0x000000060900720c */ /* 0x000fda0003f24070 */
[----:B------:R-:W-:Y:S02]  /*114a0*/  @!P1 IMAD.IADD R6, R6, 0x1, -R9 ;  /* 0x0000000106069824 */ /* 0x000fe400078e0a09 */
[----:B------:R-:W-:Y:S01]  /*114b0*/  @!P1 VIADD R2, R2, 0x1 ;  /* 0x0000000102029836 */ /* 0x000fe20000000000 */
[----:B------:R-:W-:Y:S02]  /*114c0*/  ISETP.NE.AND P1, PT, R8, RZ, PT ;  /* 0x000000ff0800720c */ /* 0x000fe40003f25270 */
[----:B------:R-:W-:Y:S01]  /*114d0*/  ISETP.GE.U32.AND P0, PT, R6, R9, PT ;  /* 0x000000090600720c */ /* 0x000fe20003f06070 */
[----:B------:R-:W-:-:S12]  /*114e0*/  IMAD.MOV R6, RZ, RZ, -R8 ;  /* 0x000000ffff067224 */ /* 0x000fd800078e0a08 */
[----:B------:R-:W-:-:S04]  /*114f0*/  @P0 VIADD R2, R2, 0x1 ;  /* 0x0000000102020836 */ /* 0x000fc80000000000 */
[----:B------:R-:W-:Y:S01]  /*11500*/  @!P2 IMAD.MOV R2, RZ, RZ, -R2 ;  /* 0x000000ffff02a224 */ /* 0x000fe200078e0a02 */
[----:B------:R-:W-:-:S04]  /*11510*/  @!P1 LOP3.LUT R2, RZ, R8, RZ, 0x33, !PT ;  /* 0x00000008ff029212 */ /* 0x000fc800078e33ff */
[----:B------:R-:W-:Y:S01]  /*11520*/  LOP3.LUT R25, RZ, R2, RZ, 0x33, !PT ;  /* 0x00000002ff197212 */ /* 0x000fe200078e33ff */
[----:B------:R-:W-:-:S04]  /*11530*/  IMAD R3, R2, R6, R3 ;  /* 0x0000000602037224 */ /* 0x000fc800078e0203 */
[----:B------:R-:W-:Y:S01]  /*11540*/  IMAD.IADD R25, R4, 0x1, R25 ;  /* 0x0000000104197824 */ /* 0x000fe200078e0219 */
[----:B------:R-:W-:Y:S01]  /*11550*/  R2UR UR38, R3 ;  /* 0x00000000032672ca */ /* 0x000fe200000e0000 */
[----:B------:R-:W-:-:S14]  /*11560*/  BRA `(.L_x_952) ;  /* 0x00000000000c7947 */ /* 0x000fdc0003800000 */
.L_x_947:
[----:B------:R-:W-:Y:S01]  /*11570*/  IMAD.MOV.U32 R24, RZ, RZ, R7 ;  /* 0x000000ffff187224 */ /* 0x000fe200078e0007 */
[----:B------:R-:W-:Y:S01]  /*11580*/  UMOV UR38, URZ ;  /* 0x0000003f00267c82 */ /* 0x000fe20008000000 */
[----:B------:R-:W-:-:S07]  /*11590*/  IMAD.MOV.U32 R25, RZ, RZ, RZ ;  /* 0x000000ffff197224 */ /* 0x000fce00078e00ff */
.L_x_952:
[----:B------:R-:W-:Y:S01]  /*115a0*/  ISETP.NE.AND P0, PT, R5, RZ, PT ;  /* 0x000000ff0500720c */ /* 0x000fe20003f05270 */
[----:B------:R-:W-:Y:S02]  /*115b0*/  IMAD.U32 R6, RZ, RZ, UR38 ;  /* 0x00000026ff067e24 */ /* 0x000fe4000f8e00ff */
[----:B------:R-:W-:Y:S02]  /*115c0*/  IMAD.U32 R7, RZ, RZ, UR45 ;  /* 0x0000002dff077e24 */ /* 0x000fe4000f8e00ff */
[----:B------:R-:W-:Y:S02]  /*115d0*/  IMAD.MOV.U32 R4, RZ, RZ, R24 ;  /* 0x000000ffff047224 */ /* 0x000fe400078e0018 */
[----:B------:R-:W-:-:S06]  /*115e0*/  IMAD.MOV.U32 R5, RZ, RZ, R25 ;  /* 0x000000ffff057224 */ /* 0x000fcc00078e0019 */
[----:B------:R-:W0:Y:S01]  /*115f0*/  @!P0 S2R R3, SR_CgaCtaId ;  /* 0x0000000000038919 */ /* 0x000e220000008800 */
[----:B------:R-:W-:-:S04]  /*11600*/  @!P0 MOV R2, 0x400 ;  /* 0x0000040000028802 */ /* 0x000fc80000000f00 */
[----:B0-----:R-:W-:-:S05]  /*11610*/  @!P0 LEA R2, R3, R2, 0x18 ;  /* 0x0000000203028211 */ /* 0x001fca00078ec0ff */
[----:B------:R0:W-:Y:S01]  /*11620*/  @!P0 STS.128 [R2+0x19cd0], R4 ;  /* 0x019cd00402008388 */ /* 0x0001e20000000c00 */
[----:B------:R-:W-:Y:S06]  /*11630*/  BAR.ARV 0x5, 0x200 ;  /* 0x0148000000007b1d */ /* 0x000fec0000002000 */
.L_x_945:
[----:B------:R-:W-:Y:S01]  /*11640*/  ULDC UR4, c[0x0][0xc14] ;  /* 0x0003050000047ab9 */ /* 0x000fe20000000800 */
[----:B------:R1:W-:Y:S01]  /*11650*/  STL [R1+0x4], RZ ;  /* 0x000004ff01007387 */ /* 0x0003e20000100800 */
[----:B------:R-:W-:Y:S01]  /*11660*/  UISETP.GE.AND UP0, UPT, UR45, UR4, UPT ;  /* 0x000000042d00728c */ /* 0x000fe2000bf06270 */
[----:B------:R-:W-:Y:S02]  /*11670*/  IMAD.MOV.U32 R19, RZ, RZ, 0x1 ;  /* 0x00000001ff137424 */ /* 0x000fe400078e00ff */
[----:B------:R-:W-:-:S03]  /*11680*/  IMAD.MOV.U32 R17, RZ, RZ, RZ ;  /* 0x000000ffff117224 */ /* 0x000fc600078e00ff */
[----:B------:R-:W-:-:S13]  /*11690*/  PLOP3.LUT P0, PT, PT, PT, UP0, 0x80, 0x0 ;  /* 0x000000000000781c */ /* 0x000fda0003f0f008 */
[----:B-1----:R-:W-:Y:S05]  /*116a0*/  @P0 BRA `(.L_x_953) ;  /* 0x0000003c00ac0947 */ /* 0x002fea0003800000 */
[----:B------:R-:W1:Y:S01]  /*116b0*/  S2R R8, SR_TID.X ;  /* 0x0000000000087919 */ /* 0x000e620000002100 */
[----:B------:R-:W-:Y:S01]  /*116c0*/  IMAD.SHL.U32 R9, R0, 0x800, RZ ;  /* 0x0000080000097824 */ /* 0x000fe200078e00ff */
[----:B------:R-:W-:Y:S01]  /*116d0*/  ULOP3.LUT UR41, UR42, 0x1, URZ, 0xfc, !UPT ;  /* 0x000000012a297892 */ /* 0x000fe2000f8efc3f */
[----:B------:R-:W-:Y:S01]  /*116e0*/  IMAD.MOV.U32 R29, RZ, RZ, 0x40 ;  /* 0x00000040ff1d7424 */ /* 0x000fe200078e00ff */
[----:B0-----:R-:W0:Y:S01]  /*116f0*/  S2R R6, SR_TID.X ;  /* 0x0000000000067919 */ /* 0x001e220000002100 */
[----:B------:R-:W-:Y:S01]  /*11700*/  IMAD.MOV.U32 R19, RZ, RZ, 0x1 ;  /* 0x00000001ff137424 */ /* 0x000fe200078e00ff */
[----:B------:R-:W-:Y:S01]  /*11710*/  ULOP3.LUT UR44, UR42, 0x2, URZ, 0xfc, !UPT ;  /* 0x000000022a2c7892 */ /* 0x000fe2000f8efc3f */
[----:B------:R-:W-:Y:S01]  /*11720*/  IMAD.MOV.U32 R17, RZ, RZ, RZ ;  /* 0x000000ffff117224 */ /* 0x000fe200078e00ff */
[----:B------:R-:W-:Y:S01]  /*11730*/  ULDC UR43, c[0x0][0xc] ;  /* 0x00000300002b7ab9 */ /* 0x000fe20000000800 */
[----:B------:R-:W-:Y:S01]  /*11740*/  ULDC.64 UR48, c[0x0][0x198] ;  /* 0x0000660000307ab9 */ /* 0x000fe20000000a00 */
[----:B-1----:R-:W-:Y:S01]  /*11750*/  SHF.R.U32.HI R4, RZ, 0x1, R8 ;  /* 0x00000001ff047819 */ /* 0x002fe20000011608 */
[C---:B------:R-:W-:Y:S01]  /*11760*/  IMAD.SHL.U32 R2, R8.reuse, 0x20, RZ ;  /* 0x0000002008027824 */ /* 0x040fe200078e00ff */
[C---:B------:R-:W-:Y:S01]  /*11770*/  LOP3.LUT P0, RZ, R8.reuse, 0x4, RZ, 0xc0, !PT ;  /* 0x0000000408ff7812 */ /* 0x040fe2000780c0ff */
[----:B------:R-:W-:Y:S01]  /*11780*/  IMAD.SHL.U32 R0, R8, 0x80, RZ ;  /* 0x0000008008007824 */ /* 0x000fe200078e00ff */
[----:B------:R-:W-:-:S02]  /*11790*/  LOP3.LUT R5, R4, 0x20, RZ, 0xc0, !PT ;  /* 0x0000002004057812 */ /* 0x000fc400078ec0ff */
[----:B0-----:R-:W-:Y:S02]  /*117a0*/  LOP3.LUT R6, R6, 0x7f, RZ, 0xc0, !PT ;  /* 0x0000007f06067812 */ /* 0x001fe400078ec0ff */
[----:B------:R-:W-:Y:S02]  /*117b0*/  LOP3.LUT R3, R2, 0x80, RZ, 0xc0, !PT ;  /* 0x0000008002037812 */ /* 0x000fe400078ec0ff */
[----:B------:R-:W-:Y:S01]  /*117c0*/  LOP3.LUT R7, R5, 0x10, R8, 0xf8, !PT ;  /* 0x0000001005077812 */ /* 0x000fe200078ef808 */
[----:B------:R-:W-:Y:S01]  /*117d0*/  IMAD.SHL.U32 R5, R6, 0x10, RZ ;  /* 0x0000001006057824 */ /* 0x000fe200078e00ff */
[----:B------:R-:W-:Y:S01]  /*117e0*/  LOP3.LUT R3, R3, 0x10, R4, 0xf8, !PT ;  /* 0x0000001003037812 */ /* 0x000fe200078ef804 */
[----:B------:R-:W-:Y:S01]  /*117f0*/  IMAD.SHL.U32 R6, R8, 0x4, RZ ;  /* 0x0000000408067824 */ /* 0x000fe200078e00ff */
[----:B------:R-:W-:Y:S01]  /*11800*/  LOP3.LUT R2, R2, 0x360, RZ, 0xc0, !PT ;  /* 0x0000036002027812 */ /* 0x000fe200078ec0ff */
[----:B------:R-:W-:Y:S01]  /*11810*/  IMAD.SHL.U32 R4, R8, 0x10, RZ ;  /* 0x0000001008047824 */ /* 0x000fe200078e00ff */
[----:B------:R-:W-:-:S02]  /*11820*/  LOP3.LUT R7, R7, 0x380, R0, 0xf8, !PT ;  /* 0x0000038007077812 */ /* 0x000fc400078ef800 */
[----:B------:R-:W-:Y:S02]  /*11830*/  LOP3.LUT R2, R2, 0x400, R5, 0xf8, !PT ;  /* 0x0000040002027812 */ /* 0x000fe400078ef805 */
[----:B------:R-:W-:Y:S02]  /*11840*/  LOP3.LUT R3, R3, 0x10, R6, 0x78, !PT ;  /* 0x0000001003037812 */ /* 0x000fe400078e7806 */
[----:B------:R-:W-:Y:S02]  /*11850*/  LOP3.LUT R0, R0, 0x400, RZ, 0xc0, !PT ;  /* 0x0000040000007812 */ /* 0x000fe400078ec0ff */
[----:B------:R-:W-:Y:S02]  /*11860*/  LOP3.LUT R2, R2, R3, RZ, 0xfc, !PT ;  /* 0x0000000302027212 */ /* 0x000fe400078efcff */
[----:B------:R-:W-:Y:S02]  /*11870*/  LOP3.LUT R0, R0, 0x800, R9, 0xf8, !PT ;  /* 0x0000080000007812 */ /* 0x000fe400078ef809 */
[----:B------:R-:W-:Y:S01]  /*11880*/  LOP3.LUT R7, R7, 0x70, R4, 0x78, !PT ;  /* 0x0000007007077812 */ /* 0x000fe200078e7804 */
[----:B------:R0:W-:Y:S01]  /*11890*/  STL [R1], R2 ;  /* 0x0000000201007387 */ /* 0x0001e20000100800 */
[----:B------:R-:W-:-:S02]  /*118a0*/  SEL R29, R29, 0xffffffc0, !P0 ;  /* 0xffffffc01d1d7807 */ /* 0x000fc40004000000 */
[----:B------:R-:W-:Y:S01]  /*118b0*/  LOP3.LUT R28, R0, R7, RZ, 0xfc, !PT ;  /* 0x00000007001c7212 */ /* 0x000fe200078efcff */
[----:B------:R0:W-:Y:S06]  /*118c0*/  STL [R1+0x4], RZ ;  /* 0x000004ff01007387 */ /* 0x0001ec0000100800 */
.L_x_1023:
[----:B------:R-:W-:Y:S01]  /*118d0*/  ULDC.64 UR4, c[0x0][0xa28] ;  /* 0x00028a0000047ab9 */ /* 0x000fe20000000a00 */
[----:B------:R-:W-:Y:S01]  /*118e0*/  ULDC.64 UR8, c[0x0][0xa00] ;  /* 0x0002800000087ab9 */ /* 0x000fe20000000a00 */
[----:B------:R-:W-:Y:S01]  /*118f0*/  UISETP.NE.U32.AND UP0, UPT, UR4, URZ, UPT ;  /* 0x0000003f0400728c */ /* 0x000fe2000bf05070 */
[----:B------:R-:W-:Y:S01]  /*11900*/  ISETP.NE.U32.AND P0, PT, RZ, UR8, PT ;  /* 0x00000008ff007c0c */ /* 0x000fe2000bf05070 */
[----:B------:R-:W-:Y:S01]  /*11910*/  ULDC.64 UR6, c[0x0][0xa00] ;  /* 0x0002800000067ab9 */ /* 0x000fe20000000a00 */
[----:B------:R-:W-:Y:S01]  /*11920*/  ULDC.64 UR10, c[0x0][0xa18] ;  /* 0x00028600000a7ab9 */ /* 0x000fe20000000a00 */
[----:B------:R-:W-:Y:S01]  /*11930*/  UISETP.NE.AND.EX UP0, UPT, UR5, URZ, UPT, UP0 ;  /* 0x0000003f0500728c */ /* 0x000fe2000bf05300 */
[----:B------:R-:W-:Y:S01]  /*11940*/  ISETP.NE.AND.EX P0, PT, RZ, UR9, PT, P0 ;  /* 0x00000009ff007c0c */ /* 0x000fe2000bf05300 */
[----:B------:R-:W-:Y:S01]  /*11950*/  UIMAD.WIDE UR6, UR45, 0x4, UR6 ;  /* 0x000000042d0678a5 */ /* 0x000fe2000f8e0206 */
[----:B------:R-:W-:Y:S01]  /*11960*/  IMAD.MOV.U32 R27, RZ, RZ, RZ ;  /* 0x000000ffff1b7224 */ /* 0x000fe200078e00ff */
[----:B------:R-:W-:Y:S01]  /*11970*/  ULDC.64 UR4, c[0x0][0xa08] ;  /* 0x0002820000047ab9 */ /* 0x000fe20000000a00 */
[----:B------:R-:W-:Y:S01]  /*11980*/  UISETP.NE.U32.AND UP1, UPT, UR10, URZ, UPT ;  /* 0x0000003f0a00728c */ /* 0x000fe2000bf25070 */
[----:B------:R-:W-:Y:S01]  /*11990*/  ISETP.NE.U32.AND P1, PT, RZ, UR4, PT ;  /* 0x00000004ff007c0c */ /* 0x000fe2000bf25070 */
[----:B------:R-:W-:Y:S01]  /*119a0*/  ULDC.64 UR8, c[0x0][0xa08] ;  /* 0x0002820000087ab9 */ /* 0x000fe20000000a00 */
[----:B0-----:R-:W-:Y:S01]  /*119b0*/  IMAD.U32 R2, RZ, RZ, UR6 ;  /* 0x00000006ff027e24 */ /* 0x001fe2000f8e00ff */
[----:B------:R-:W-:Y:S01]  /*119c0*/  UIMAD.WIDE UR8, UR45, 0x4, UR8 ;  /* 0x000000042d0878a5 */ /* 0x000fe2000f8e0208 */
[----:B------:R-:W-:Y:S01]  /*119d0*/  ISETP.NE.AND.EX P1, PT, RZ, UR5, PT, P1 ;  /* 0x00000005ff007c0c */ /* 0x000fe2000bf25310 */
[----:B------:R-:W-:Y:S01]  /*119e0*/  IMAD.U32 R3, RZ, RZ, UR7 ;  /* 0x00000007ff037e24 */ /* 0x000fe2000f8e00ff */
[----:B------:R-:W-:Y:S01]  /*119f0*/  UISETP.NE.AND.EX UP1, UPT, UR11, URZ, UPT, UP1 ;  /* 0x0000003f0b00728c */ /* 0x000fe2000bf25310 */
[----:B-1----:R-:W0:Y:S01]  /*11a00*/  LDC R4, c[0x0][0x288] ;  /* 0x0000a200ff047b82 */ /* 0x002e220000000800 */
[----:B------:R-:W-:Y:S01]  /*11a10*/  @UP0 ULDC.64 UR4, c[0x0][0xa28] ;  /* 0x00028a0000040ab9 */ /* 0x000fe20000000a00 */
[----:B------:R-:W-:Y:S01]  /*11a20*/  IMAD.MOV.U32 R23, RZ, RZ, RZ ;  /* 0x000000ffff177224 */ /* 0x000fe200078e00ff */
[----:B------:R1:W5:Y:S01]  /*11a30*/  @P0 LDG.E R27, desc[UR46][R2.64] ;  /* 0x0000002e021b0981 */ /* 0x000362000c1e1900 */
[----:B------:R-:W-:Y:S01]  /*11a40*/  PLOP3.LUT P2, PT, PT, PT, UP0, 0x80, 0x0 ;  /* 0x000000000000781c */ /* 0x000fe20003f4f008 */
[----:B------:R-:W-:Y:S01]  /*11a50*/  @UP0 UIMAD.WIDE UR4, UR45, 0x4, UR4 ;  /* 0x000000042d0408a5 */ /* 0x000fe2000f8e0204 */
[----:B------:R-:W-:Y:S01]  /*11a60*/  PLOP3.LUT P3, PT, PT, PT, UP1, 0x80, 0x0 ;  /* 0x000000000000781c */ /* 0x000fe20003f6f018 */
[----:B------:R-:W-:-:S03]  /*11a70*/  IMAD.MOV.U32 R0, RZ, RZ, RZ ;  /* 0x000000ffff007224 */ /* 0x000fc600078e00ff */
[----:B------:R-:W-:Y:S01]  /*11a80*/  @UP1 ULDC.64 UR10, c[0x0][0xa18] ;  /* 0x00028600000a1ab9 */ /* 0x000fe20000000a00 */
[----:B-1----:R-:W-:Y:S02]  /*11a90*/  IMAD.U32 R2, RZ, RZ, UR8 ;  /* 0x00000008ff027e24 */ /* 0x002fe4000f8e00ff */
[----:B------:R-:W-:-:S05]  /*11aa0*/  IMAD.U32 R3, RZ, RZ, UR9 ;  /* 0x00000009ff037e24 */ /* 0x000fca000f8e00ff */
[----:B------:R1:W5:Y:S02]  /*11ab0*/  @P1 LDG.E R23, desc[UR46][R2.64] ;  /* 0x0000002e02171981 */ /* 0x000364000c1e1900 */
[----:B-1----:R-:W-:Y:S02]  /*11ac0*/  IMAD.U32 R2, RZ, RZ, UR4 ;  /* 0x00000004ff027e24 */ /* 0x002fe4000f8e00ff */
[----:B------:R-:W-:Y:S01]  /*11ad0*/  IMAD.U32 R3, RZ, RZ, UR5 ;  /* 0x00000005ff037e24 */ /* 0x000fe2000f8e00ff */
[----:B------:R-:W-:-:S03]  /*11ae0*/  @UP1 UIMAD.WIDE UR4, UR45, 0x4, UR10 ;  /* 0x000000042d0418a5 */ /* 0x000fc6000f8e020a */
[----:B------:R-:W-:Y:S01]  /*11af0*/  ULDC.64 UR10, c[0x0][0xa20] ;  /* 0x00028800000a7ab9 */ /* 0x000fe20000000a00 */
[----:B------:R1:W5:Y:S02]  /*11b00*/  @P2 LDG.E R0, desc[UR46][R2.64] ;  /* 0x0000002e02002981 */ /* 0x000364000c1e1900 */
[----:B-1----:R-:W-:Y:S02]  /*11b10*/  IMAD.U32 R2, RZ, RZ, UR4 ;  /* 0x00000004ff027e24 */ /* 0x002fe4000f8e00ff */
[----:B------:R-:W-:Y:S01]  /*11b20*/  IMAD.U32 R3, RZ, RZ, UR5 ;  /* 0x00000005ff037e24 */ /* 0x000fe2000f8e00ff */
[----:B------:R-:W-:-:S04]  /*11b30*/  ULDC.64 UR4, c[0x0][0x3f8] ;  /* 0x0000fe0000047ab9 */ /* 0x000fc80000000a00 */
[----:B0-----:R0:W5:Y:S01]  /*11b40*/  @P3 LDG.E R4, desc[UR46][R2.64] ;  /* 0x0000002e02043981 */ /* 0x001162000c1e1900 */
[----:B------:R-:W-:Y:S01]  /*11b50*/  UISETP.NE.U32.AND UP0, UPT, UR4, URZ, UPT ;  /* 0x0000003f0400728c */ /* 0x000fe2000bf05070 */
[----:B------:R-:W-:Y:S02]  /*11b60*/  ISETP.NE.U32.AND P2, PT, RZ, UR10, PT ;  /* 0x0000000aff007c0c */ /* 0x000fe4000bf45070 */
[----:B------:R-:W-:Y:S01]  /*11b70*/  ULDC UR4, c[0x0][0x404] ;  /* 0x0001010000047ab9 */ /* 0x000fe20000000800 */
[----:B------:R-:W-:Y:S01]  /*11b80*/  UISETP.NE.AND.EX UP0, UPT, UR5, URZ, UPT, UP0 ;  /* 0x0000003f0500728c */ /* 0x000fe2000bf05300 */
[----:B------:R-:W-:Y:S02]  /*11b90*/  ISETP.NE.AND.EX P2, PT, RZ, UR11, PT, P2 ;  /* 0x0000000bff007c0c */ /* 0x000fe4000bf45320 */
[----:B------:R-:W-:Y:S01]  /*11ba0*/  ULDC UR5, c[0x0][0x2e0] ;  /* 0x0000b80000057ab9 */ /* 0x000fe20000000800 */
[----:B------:R-:W-:-:S04]  /*11bb0*/  USEL UR4, UR4, 0x1, UP0 ;  /* 0x0000000104047887 */ /* 0x000fc80008000000 */
[----:B------:R-:W-:Y:S01]  /*11bc0*/  UIMAD UR4, UR4, UR5, URZ ;  /* 0x00000005040472a4 */ /* 0x000fe2000f8e023f */
[----:B0-----:R-:W-:Y:S11]  /*11bd0*/  @P3 BRA `(.L_x_954) ;  /* 0x0000000000203947 */ /* 0x001ff60003800000 */
[----:B------:R-:W-:Y:S05]  /*11be0*/  @!P0 BRA `(.L_x_954) ;  /* 0x00000000001c8947 */ /* 0x000fea0003800000 */
[----:B------:R-:W-:Y:S02]  /*11bf0*/  IMAD.U32 R5, RZ, RZ, UR7 ;  /* 0x00000007ff057e24 */ /* 0x000fe4000f8e00ff */
[----:B------:R-:W-:Y:S02]  /*11c00*/  IMAD.U32 R2, RZ, RZ, UR6 ;  /* 0x00000006ff027e24 */ /* 0x000fe4000f8e00ff */
[----:B-----5:R-:W-:Y:S02]  /*11c10*/  IMAD.U32 R4, RZ, RZ, UR6 ;  /* 0x00000006ff047e24 */ /* 0x020fe4000f8e00ff */
[----:B------:R-:W-:-:S03]  /*11c20*/  IMAD.U32 R3, RZ, RZ, UR7 ;  /* 0x00000007ff037e24 */ /* 0x000fc6000f8e00ff */
[----:B------:R-:W2:Y:S04]  /*11c30*/  LDG.E R5, desc[UR46][R4.64] ;  /* 0x0000002e04057981 */ /* 0x000ea8000c1e1900 */
[----:B------:R-:W2:Y:S02]  /*11c40*/  LDG.E R2, desc[UR46][R2.64+0x4] ;  /* 0x0000042e02027981 */ /* 0x000ea4000c1e1900 */
[----:B--2---:R-:W-:-:S07]  /*11c50*/  IMAD.IADD R4, R2, 0x1, -R5 ;  /* 0x0000000102047824 */ /* 0x004fce00078e0a05 */
.L_x_954:
[----:B------:R-:W-:Y:S02]  /*11c60*/  IMAD.U32 R5, RZ, RZ, UR4 ;  /* 0x00000004ff057e24 */ /* 0x000fe4000f8e00ff */
[----:B-----5:R-:W-:Y:S01]  /*11c70*/  IMAD.IADD R23, R23, 0x1, R0 ;  /* 0x0000000117177824 */ /* 0x020fe200078e0200 */
[----:B------:R-:W-:Y:S06]  /*11c80*/  @!P2 BRA `(.L_x_955) ;  /* 0x000000000018a947 */ /* 0x000fec0003800000 */
[----:B------:R-:W-:Y:S02]  /*11c90*/  ULDC.64 UR4, c[0x0][0xa20] ;  /* 0x0002880000047ab9 */ /* 0x000fe40000000a00 */
[----:B------:R-:W-:-:S06]  /*11ca0*/  UIMAD.WIDE UR4, UR45, 0x4, UR4 ;  /* 0x000000042d0478a5 */ /* 0x000fcc000f8e0204 */
[----:B------:R-:W-:Y:S02]  /*11cb0*/  IMAD.U32 R2, RZ, RZ, UR4 ;  /* 0x00000004ff027e24 */ /* 0x000fe4000f8e00ff */
[----:B------:R-:W-:-:S05]  /*11cc0*/  IMAD.U32 R3, RZ, RZ, UR5 ;  /* 0x00000005ff037e24 */ /* 0x000fca000f8e00ff */
[----:B------:R0:W5:Y:S01]  /*11cd0*/  LDG.E R5, desc[UR46][R2.64] ;  /* 0x0000002e02057981 */ /* 0x000162000c1e1900 */
[----:B------:R-:W-:Y:S05]  /*11ce0*/  BRA `(.L_x_956) ;  /* 0x0000000000187947 */ /* 0x000fea0003800000 */
.L_x_955:
[----:B------:R-:W-:Y:S05]  /*11cf0*/  @!P1 BRA `(.L_x_956) ;  /* 0x0000000000149947 */ /* 0x000fea0003800000 */
[----:B------:R-:W-:Y:S02]  /*11d00*/  IMAD.U32 R2, RZ, RZ, UR8 ;  /* 0x00000008ff027e24 */ /* 0x000fe4000f8e00ff */
[----:B------:R-:W-:-:S05]  /*11d10*/  IMAD.U32 R3, RZ, RZ, UR9 ;  /* 0x00000009ff037e24 */ /* 0x000fca000f8e00ff */
[----:B------:R-:W2:Y:S04]  /*11d20*/  LDG.E R6, desc[UR46][R2.64] ;  /* 0x0000002e02067981 */ /* 0x000ea8000c1e1900 */
[----:B------:R-:W2:Y:S02]  /*11d30*/  LDG.E R5, desc[UR46][R2.64+0x4] ;  /* 0x0000042e02057981 */ /* 0x000ea4000c1e1900 */
[----:B--2---:R-:W-:-:S07]  /*11d40*/  IMAD.IADD R5, R5, 0x1, -R6 ;  /* 0x0000000105057824 */ /* 0x004fce00078e0a06 */
.L_x_956:
[----:B0-----:R-:W0:Y:S01]  /*11d50*/  LDC.64 R2, c[0x0][0x9e0] ;  /* 0x00027800ff027b82 */ /* 0x001e220000000a00 */
[----:B-----5:R-:W-:Y:S02]  /*11d60*/  IMAD.IADD R0, R5, 0x1, -R0 ;  /* 0x0000000105007824 */ /* 0x020fe400078e0a00 */
[----:B------:R-:W-:-:S05]  /*11d70*/  IMAD R5, R25, 0xc0, RZ ;  /* 0x000000c019057824 */ /* 0x000fca00078e02ff */
[----:B------:R-:W-:-:S05]  /*11d80*/  IADD3 R5, -R4, 0xc0, R5 ;  /* 0x000000c004057810 */ /* 0x000fca0007ffe105 */
[----:B------:R-:W-:Y:S01]  /*11d90*/  IMAD.IADD R9, R0, 0x1, R5 ;  /* 0x0000000100097824 */ /* 0x000fe200078e0205 */
[----:B0-----:R-:W-:-:S03]  /*11da0*/  ISETP.GE.AND P1, PT, R3, 0x1, PT ;  /* 0x000000010300780c */ /* 0x001fc60003f26270 */
[----:B------:R-:W-:-:S10]  /*11db0*/  IMAD.IADD R2, R9, 0x1, R2 ;  /* 0x0000000109027824 */ /* 0x000fd400078e0202 */
[----:B------:R-:W-:Y:S05]  /*11dc0*/  @!P1 BRA `(.L_x_957) ;  /* 0x0000000000409947 */ /* 0x000fea0003800000 */
[C---:B------:R-:W-:Y:S01]  /*11dd0*/  ISETP.GT.AND P0, PT, R9.reuse, RZ, PT ;  /* 0x000000ff0900720c */ /* 0x040fe20003f04270 */
[----:B------:R-:W-:-:S12]  /*11de0*/  VIADD R5, R9, 0xffffffff ;  /* 0xffffffff09057836 */ /* 0x000fd80000000000 */
        /* <DEDUP_REMOVED lines=8> */
.L_x_958:
[----:B------:R-:W-:-:S13]  /*11e70*/  ISETP.NE.AND P0, PT, R3, 0x1, PT ;  /* 0x000000010300780c */ /* 0x000fda0003f05270 */
[----:B------:R-:W0:Y:S02]  /*11e80*/  @P0 LDC.64 R6, c[0x0][0x9e8] ;  /* 0x00027a00ff060b82 */ /* 0x000e240000000a00 */
[----:B0-----:R-:W-:-:S05]  /*11e90*/  @P0 IMAD.HI.U32 R6, R5, R6, RZ ;  /* 0x0000000605060227 */ /* 0x001fca00078e00ff */
[----:B------:R-:W-:-:S07]  /*11ea0*/  @P0 SHF.R.U32.HI R5, RZ, R7, R6 ;  /* 0x00000007ff050219 */ /* 0x000fce0000011606 */
.L_x_959:
[----:B------:R-:W-:-:S05]  /*11eb0*/  IMAD R5, R5, R3, R3 ;  /* 0x0000000305057224 */ /* 0x000fca00078e0203 */
[----:B------:R-:W-:-:S07]  /*11ec0*/  VIMNMX R2, R2, R5, PT ;  /* 0x0000000502027248 */ /* 0x000fce0003fe0100 */
.L_x_957:
[----:B------:R-:W-:Y:S01]  /*11ed0*/  VIADD R2, R2, 0x7f ;  /* 0x0000007f02027836 */ /* 0x000fe20000000000 */
[----:B------:R-:W-:Y:S01]  /*11ee0*/  ULDC UR4, c[0x0][0x9dc] ;  /* 0x0002770000047ab9 */ /* 0x000fe20000000800 */
[----:B------:R-:W-:-:S03]  /*11ef0*/  IMAD R7, R25, 0xc0, -R4 ;  /* 0x000000c019077824 */ /* 0x000fc600078e0a04 */
[----:B------:R-:W-:Y:S01]  /*11f00*/  SHF.R.S32.HI R5, RZ, 0x1f, R2 ;  /* 0x0000001fff057819 */ /* 0x000fe20000011402 */
[----:B------:R-:W-:-:S03]  /*11f10*/  IMAD.IADD R7, R0, 0x1, R7 ;  /* 0x0000000100077824 */ /* 0x000fc600078e0207 */
[----:B------:R-:W-:Y:S01]  /*11f20*/  LEA.HI R6, R5, R2, RZ, 0x7 ;  /* 0x0000000205067211 */ /* 0x000fe200078f38ff */
[----:B------:R-:W-:Y:S02]  /*11f30*/  VIADD R2, R0, 0x7f ;  /* 0x0000007f00027836 */ /* 0x000fe40000000000 */
[----:B------:R-:W-:Y:S01]  /*11f40*/  VIADD R0, R7, -UR4 ;  /* 0x8000000407007c36 */ /* 0x000fe20008000000 */
[----:B------:R-:W-:Y:S02]  /*11f50*/  SHF.R.S32.HI R6, RZ, 0x7, R6 ;  /* 0x00000007ff067819 */ /* 0x000fe40000011406 */
[----:B------:R-:W-:-:S04]  /*11f60*/  SHF.R.S32.HI R5, RZ, 0x1f, R2 ;  /* 0x0000001fff057819 */ /* 0x000fc80000011402 */
[----:B------:R-:W-:-:S04]  /*11f70*/  LEA.HI R5, R5, R2, RZ, 0x7 ;  /* 0x0000000205057211 */ /* 0x000fc800078f38ff */
[----:B------:R-:W-:-:S04]  /*11f80*/  SHF.R.S32.HI R5, RZ, 0x7, R5 ;  /* 0x00000007ff057819 */ /* 0x000fc80000011405 */
[----:B------:R-:W-:Y:S01]  /*11f90*/  VIMNMX R26, R5, R6, PT ;  /* 0x00000006051a7248 */ /* 0x000fe20003fe0100 */
[----:B------:R-:W-:Y:S06]  /*11fa0*/  @!P1 BRA `(.L_x_960) ;  /* 0x00000000003c9947 */ /* 0x000fec0003800000 */
        /* <DEDUP_REMOVED lines=9> */
.L_x_961:
[----:B------:R-:W-:-:S13]  /*12040*/  ISETP.NE.AND P0, PT, R3, 0x1, PT ;  /* 0x000000010300780c */ /* 0x000fda0003f05270 */
[----:B------:R-:W0:Y:S02]  /*12050*/  @P0 LDC.64 R4, c[0x0][0x9e8] ;  /* 0x00027a00ff040b82 */ /* 0x000e240000000a00 */
[----:B0-----:R-:W-:-:S05]  /*12060*/  @P0 IMAD.HI.U32 R4, R7, R4, RZ ;  /* 0x0000000407040227 */ /* 0x001fca00078e00ff */
[----:B------:R-:W-:-:S07]  /*12070*/  @P0 SHF.R.U32.HI R7, RZ, R5, R4 ;  /* 0x00000005ff070219 */ /* 0x000fce0000011604 */
.L_x_962:
[----:B------:R-:W-:-:S05]  /*12080*/  IMAD R3, R7, R3, RZ ;  /* 0x0000000307037224 */ /* 0x000fca00078e02ff */
[----:B------:R-:W-:-:S07]  /*12090*/  VIMNMX R0, R0, R3, !PT ;  /* 0x0000000300007248 */ /* 0x000fce0007fe0100 */
.L_x_960:
[----:B------:R-:W-:Y:S01]  /*120a0*/  SHF.R.S32.HI R3, RZ, 0x1f, R0 ;  /* 0x0000001fff037819 */ /* 0x000fe20000011400 */
[----:B------:R-:W-:Y:S03]  /*120b0*/  BSSY B6, `(.L_x_963) ;  /* 0x000028a000067945 */ /* 0x000fe60003800000 */
[----:B------:R-:W-:-:S04]  /*120c0*/  LEA.HI R3, R3, R0, RZ, 0x7 ;  /* 0x0000000003037211 */ /* 0x000fc800078f38ff */
[----:B------:R-:W-:-:S04]  /*120d0*/  SHF.R.S32.HI R3, RZ, 0x7, R3 ;  /* 0x00000007ff037819 */ /* 0x000fc80000011403 */
[----:B------:R-:W-:-:S04]  /*120e0*/  VIMNMX R22, RZ, R3, !PT ;  /* 0x00000003ff167248 */ /* 0x000fc80007fe0100 */
[----:B------:R-:W-:-:S13]  /*120f0*/  ISETP.GT.AND P0, PT, R26, R22, PT ;  /* 0x000000161a00720c */ /* 0x000fda0003f04270 */
        /* <DEDUP_REMOVED lines=18> */
.L_x_964:
        /* <DEDUP_REMOVED lines=10> */
[----:B------:R-:W-:Y:S01]  /*122c0*/  ULDC.64 UR4, c[0x4][0x8] ;  /* 0x0100020000047ab9 */ /* 0x000fe20000000a00 */
[----:B------:R-:W-:Y:S02]  /*122d0*/  IMAD.U32 R4, RZ, RZ, UR6 ;  /* 0x00000006ff047e24 */ /* 0x000fe4000f8e00ff */
[----:B------:R-:W0:Y:S01]  /*122e0*/  LDC.64 R2, c[0x4][R2] ;  /* 0x0100000002027b82 */ /* 0x000e220000000a00 */
[----:B------:R-:W-:Y:S02]  /*122f0*/  IMAD.U32 R5, RZ, RZ, UR7 ;  /* 0x00000007ff057e24 */ /* 0x000fe4000f8e00ff */
        /* <DEDUP_REMOVED lines=8> */
[----:B0-----:R-:W-:Y:S05]  /*12380*/  CALL.ABS.NOINC R2 ;  /* 0x0000000002007343 */ /* 0x001fea0003c00000 */
.L_x_966:
        /* <DEDUP_REMOVED lines=22> */
.L_x_967:
        /* <DEDUP_REMOVED lines=20> */
.L_x_968:
[----:B------:R-:W-:-:S13]  /*12630*/  LOP3.LUT P6, RZ, R16, 0x9f, RZ, 0xc0, !PT ;  /* 0x0000009f10ff7812 */ /* 0x000fda00078cc0ff */
        /* <DEDUP_REMOVED lines=17> */
.L_x_969:
[----:B------:R-:W-:Y:S01]  /*12750*/  ULDC.64 UR4, c[0x0][0x9f8] ;  /* 0x00027e0000047ab9 */ /* 0x000fe20000000a00 */
[----:B------:R-:W-:Y:S01]  /*12760*/  IMAD.U32 R20, RZ, RZ, UR45 ;  /* 0x0000002dff147e24 */ /* 0x000fe2000f8e00ff */
[----:B------:R-:W-:Y:S01]  /*12770*/  UISETP.NE.U32.AND UP0, UPT, UR4, URZ, UPT ;  /* 0x0000003f0400728c */ /* 0x000fe2000bf05070 */
[----:B------:R-:W0:Y:S01]  /*12780*/  LDC R0, c[0x0][0x428] ;  /* 0x00010a00ff007b82 */ /* 0x000e220000000800 */
[----:B------:R-:W1:Y:S01]  /*12790*/  S2R R4, SR_TID.X ;  /* 0x0000000000047919 */ /* 0x000e620000002100 */
[----:B------:R-:W-:Y:S01]  /*127a0*/  IMAD.U32 R16, RZ, RZ, UR38 ;  /* 0x00000026ff107e24 */ /* 0x000fe2000f8e00ff */
[----:B------:R-:W-:Y:S01]  /*127b0*/  UISETP.NE.AND.EX UP0, UPT, UR5, URZ, UPT, UP0 ;  /* 0x0000003f0500728c */ /* 0x000fe2000bf05300 */
[----:B------:R-:W-:Y:S01]  /*127c0*/  IMAD R25, R25, 0xc0, R27 ;  /* 0x000000c019197824 */ /* 0x000fe200078e021b */
[----:B------:R-:W-:-:S04]  /*127d0*/  ULDC.64 UR6, c[0x0][0xa08] ;  /* 0x0002820000067ab9 */ /* 0x000fc80000000a00 */
[----:B------:R-:W-:-:S05]  /*127e0*/  PLOP3.LUT P0, PT, PT, PT, UP0, 0x80, 0x0 ;  /* 0x000000000000781c */ /* 0x000fca0003f0f008 */
[----:B------:R-:W-:Y:S02]  /*127f0*/  @UP0 ULDC.64 UR4, c[0x0][0x9f8] ;  /* 0x00027e0000040ab9 */ /* 0x000fe40000000a00 */
[----:B------:R-:W-:-:S06]  /*12800*/  @UP0 UIMAD.WIDE UR4, UR45, 0x4, UR4 ;  /* 0x000000042d0408a5 */ /* 0x000fcc000f8e0204 */
[----:B------:R-:W-:Y:S02]  /*12810*/  IMAD.U32 R2, RZ, RZ, UR4 ;  /* 0x00000004ff027e24 */ /* 0x000fe4000f8e00ff */
[----:B------:R-:W-:Y:S01]  /*12820*/  IMAD.U32 R3, RZ, RZ, UR5 ;  /* 0x00000005ff037e24 */ /* 0x000fe2000f8e00ff */
[----:B------:R-:W-:-:S04]  /*12830*/  ULDC.64 UR4, c[0x0][0xa00] ;  /* 0x0002800000047ab9 */ /* 0x000fc80000000a00 */
[----:B------:R2:W3:Y:S01]  /*12840*/  @P0 LDG.E R20, desc[UR46][R2.64] ;  /* 0x0000002e02140981 */ /* 0x0004e2000c1e1900 */
[----:B0-----:R-:W-:Y:S01]  /*12850*/  ISETP.NE.AND P0, PT, R0, 0x1, PT ;  /* 0x000000010000780c */ /* 0x001fe20003f05270 */
[----:B------:R-:W-:Y:S01]  /*12860*/  UMOV UR36, URZ ;  /* 0x0000003f00247c82 */ /* 0x000fe20008000000 */
[----:B------:R-:W-:Y:S01]  /*12870*/  R2UR UR37, R25 ;  /* 0x00000000192572ca */ /* 0x000fe200000e0000 */
[----:B------:R-:W-:Y:S01]  /*12880*/  UMOV UR8, 0x20 ;  /* 0x0000002000087882 */ /* 0x000fe20000000000 */
[----:B-1----:R-:W-:Y:S01]  /*12890*/  LOP3.LUT R10, R4, 0x7f, RZ, 0xc0, !PT ;  /* 0x0000007f040a7812 */ /* 0x002fe200078ec0ff */
[----:B------:R-:W-:Y:S01]  /*128a0*/  UMOV UR10, UR38 ;  /* 0x00000026000a7c82 */ /* 0x000fe20008000000 */
[----:B------:R-:W-:Y:S01]  /*128b0*/  UMOV UR12, 0x40 ;  /* 0x00000040000c7882 */ /* 0x000fe20000000000 */
[----:B------:R-:W-:Y:S01]  /*128c0*/  UMOV UR14, UR38 ;  /* 0x00000026000e7c82 */ /* 0x000fe20008000000 */
[----:B------:R-:W-:Y:S01]  /*128d0*/  ISETP.NE.AND P1, PT, R10, RZ, PT ;  /* 0x000000ff0a00720c */ /* 0x000fe20003f25270 */
[----:B--2---:R-:W0:Y:S01]  /*128e0*/  LDC.64 R2, c[0x0][0x3f8] ;  /* 0x0000fe00ff027b82 */ /* 0x004e220000000a00 */
[----:B------:R-:W-:-:S04]  /*128f0*/  SHF.R.U32.HI R4, RZ, 0x5, R4 ;  /* 0x00000005ff047819 */ /* 0x000fc80000011604 */
[----:B------:R-:W-:Y:S01]  /*12900*/  LOP3.LUT R4, R4, 0x3, RZ, 0xc0, !PT ;  /* 0x0000000304047812 */ /* 0x000fe200078ec0ff */
[----:B------:R-:W-:Y:S01]  /*12910*/  UMOV UR9, UR37 ;  /* 0x0000002500097c82 */ /* 0x000fe20008000000 */
[----:B------:R-:W-:Y:S01]  /*12920*/  UMOV UR13, UR37 ;  /* 0x00000025000d7c82 */ /* 0x000fe20008000000 */
[----:B------:R-:W1:Y:S04]  /*12930*/  @P0 LDC R0, c[0x0][0x42c] ;  /* 0x00010b00ff000b82 */ /* 0x000e680000000800 */
[----:B------:R-:W-:-:S04]  /*12940*/  VOTEU.ALL UP1, P1 ;  /* 0x00000000003f7886 */ /* 0x000fc80000820000 */
[----:B------:R-:W2:Y:S01]  /*12950*/  @P0 LDC R5, c[0x0][0x430] ;  /* 0x00010c00ff050b82 */ /* 0x000ea20000000800 */
[----:B-1----:R-:W-:-:S05]  /*12960*/  @P0 IMAD.HI.U32 R0, R0, UR38, RZ ;  /* 0x0000002600000c27 */ /* 0x002fca000f8e00ff */
[----:B--2---:R-:W-:Y:S02]  /*12970*/  @P0 SHF.R.U32.HI R16, RZ, R5, R0 ;  /* 0x00000005ff100219 */ /* 0x004fe40000011600 */
[----:B------:R-:W-:Y:S01]  /*12980*/  ISETP.NE.U32.AND P0, PT, RZ, UR4, PT ;  /* 0x00000004ff007c0c */ /* 0x000fe2000bf05070 */
[----:B------:R-:W-:-:S03]  /*12990*/  @!UP1 UIADD3 UR4, UP0, UR48, 0x270, URZ ;  /* 0x0000027030049890 */ /* 0x000fc6000ff1e03f */
[----:B------:R-:W-:Y:S01]  /*129a0*/  ISETP.NE.AND.EX P0, PT, RZ, UR5, PT, P0 ;  /* 0x00000005ff007c0c */ /* 0x000fe2000bf05300 */
[----:B------:R-:W-:-:S03]  /*129b0*/  @!UP1 UIADD3.X UR5, URZ, UR49, URZ, UP0, !UPT ;  /* 0x000000313f059290 */ /* 0x000fc600087fe43f */
[----:B------:R-:W-:Y:S02]  /*129c0*/  SEL R6, RZ, UR45, P0 ;  /* 0x0000002dff067c07 */ /* 0x000fe40008000000 */
[----:B0-----:R-:W-:Y:S01]  /*129d0*/  LOP3.LUT P0, RZ, R2, UR6, RZ, 0xfc, !PT ;  /* 0x0000000602ff7c12 */ /* 0x001fe2000f80fcff */
[----:B------:R-:W-:Y:S01]  /*129e0*/  UMOV UR6, 0xffffffff ;  /* 0xffffffff00067882 */ /* 0x000fe20000000000 */
[----:B------:R-:W-:Y:S02]  /*129f0*/  R2UR UR39, R6 ;  /* 0x00000000062772ca */ /* 0x000fe400000e0000 */
[----:B------:R-:W-:-:S11]  /*12a00*/  LOP3.LUT P0, RZ, R3, UR7, RZ, 0xfc, P0 ;  /* 0x0000000703ff7c12 */ /* 0x000fd6000800fcff */
[----:B------:R-:W-:Y:S01]  /*12a10*/  UMOV UR11, UR39 ;  /* 0x00000027000b7c82 */ /* 0x000fe20008000000 */
[----:B------:R-:W-:Y:S01]  /*12a20*/  UMOV UR15, UR39 ;  /* 0x00000027000f7c82 */ /* 0x000fe20008000000 */
[----:B------:R0:W-:Y:S01]  /*12a30*/  @!UP1 UTMAPF.L2.4D [UR36], [UR4] ;  /* 0x00000024040095b8 */ /* 0x0001e20008018000 */
[----:B------:R0:W-:Y:S01]  /*12a40*/  @!UP1 UTMAPF.L2.4D [UR8], [UR4] ;  /* 0x00000008040095b8 */ /* 0x0001e20008018000 */
[----:B------:R0:W-:Y:S01]  /*12a50*/  @!UP1 UTMAPF.L2.4D [UR12], [UR4] ;  /* 0x0000000c040095b8 */ /* 0x0001e20008018000 */
[----:B---3--:R-:W-:Y:S02]  /*12a60*/  SHF.R.S32.HI R21, RZ, 0x1f, R20 ;  /* 0x0000001fff157819 */ /* 0x008fe40000011414 */
[----:B------:R-:W-:Y:S01]  /*12a70*/  SEL R0, R20, RZ, !P0 ;  /* 0x000000ff14007207 */ /* 0x000fe20004000000 */
[----:B0-----:R-:W-:Y:S06]  /*12a80*/  BRA.DIV UR6, `(.L_x_970) ;  /* 0x00000032068c7947 */ /* 0x001fec000b800000 */
[----:B------:R0:W1:Y:S02]  /*12a90*/  SHFL.IDX PT, R14, R4, RZ, 0x1f ;  /* 0x00001fff040e7589 */ /* 0x00006400000e0000 */
.L_x_1042:
[----:B-1----:R-:W-:Y:S02]  /*12aa0*/  ISETP.NE.AND P0, PT, R14, RZ, PT ;  /* 0x000000ff0e00720c */ /* 0x002fe40003f05270 */
[----:B------:R-:W-:-:S11]  /*12ab0*/  PLOP3.LUT P6, PT, PT, PT, PT, 0x8, 0x0 ;  /* 0x000000000000781c */ /* 0x000fd60003fce170 */
[----:B------:R-:W-:Y:S05]  /*12ac0*/  @P0 BRA `(.L_x_971) ;  /* 0x0000000800080947 */ /* 0x000fea0003800000 */
[----:B------:R-:W-:Y:S01]  /*12ad0*/  UMOV UR4, 0xffffffff ;  /* 0xffffffff00047882 */ /* 0x000fe20000000000 */
[----:B------:R-:W-:Y:S02]  /*12ae0*/  VIADD R7, R26, 0xffffffff ;  /* 0xffffffff1a077836 */ /* 0x000fe40000000000 */
[----:B------:R-:W-:Y:S05]  /*12af0*/  BRA.DIV UR4, `(.L_x_972) ;  /* 0x0000003204907947 */ /* 0x000fea000b800000 */
[----:B------:R-:W-:-:S13]  /*12b00*/  ELECT P6, URZ, PT ;  /* 0x00000000003f782f */ /* 0x000fda00038c0000 */
.L_x_1045:
        /* <DEDUP_REMOVED lines=22> */
.L_x_974:
[----:B------:R-:W-:Y:S02]  /*12c70*/  LEA R5, R17, UR40, 0x3 ;  /* 0x0000002811057c11 */ /* 0x000fe4000f8e18ff */
[----:B-1----:R-:W-:Y:S02]  /*12c80*/  SHF.L.U32 R2, R19, 0x1f, RZ ;  /* 0x0000001f13027819 */ /* 0x002fe400000006ff */
[----:B------:R-:W-:Y:S02]  /*12c90*/  ISETP.NE.AND P0, PT, R10, RZ, PT ;  /* 0x000000ff0a00720c */ /* 0x000fe40003f05270 */
[----:B------:R-:W1:Y:S02]  /*12ca0*/  SYNCS.PHASECHK.TRANS64.TRYWAIT P2, [R5+URZ+0x19c80], R2 ;  /* 0x019c8002050075a7 */ /* 0x000e64000804017f */
[----:B-1----:R-:W-:Y:S09]  /*12cb0*/  @!P2 BRA `(.L_x_975) ;  /* 0x000000300040a947 */ /* 0x002ff20003800000 */
.L_x_1046:
        /* <DEDUP_REMOVED lines=8> */
.L_x_976:
[----:B0-----:R-:W-:Y:S01]  /*12d40*/  IMAD.U32 R4, RZ, RZ, UR40 ;  /* 0x00000028ff047e24 */ /* 0x001fe2000f8e00ff */
[----:B------:R-:W-:Y:S01]  /*12d50*/  R2UR UR9, R5 ;  /* 0x00000000050972ca */ /* 0x000fe200000e0000 */
[----:B------:R-:W-:Y:S01]  /*12d60*/  IMAD R7, R7, 0x80, R23 ;  /* 0x0000008007077824 */ /* 0x000fe200078e0217 */
[----:B------:R-:W-:Y:S01]  /*12d70*/  UIADD3 UR4, UP0, UR48, 0x470, URZ ;  /* 0x0000047030047890 */ /* 0x000fe2000ff1e03f */
[----:B------:R-:W-:Y:S01]  /*12d80*/  IMAD R3, R17, 0x3000, R4 ;  /* 0x0000300011037824 */ /* 0x000fe200078e0204 */
        /* <DEDUP_REMOVED lines=23> */
.L_x_1047:
        /* <DEDUP_REMOVED lines=8> */
.L_x_978:
        /* <DEDUP_REMOVED lines=24> */
.L_x_973:
        /* <DEDUP_REMOVED lines=10> */
[----:B01----:R-:W-:Y:S01]  /*131a0*/  @P0 IMAD.MOV.U32 R2, RZ, RZ, 0x4800 ;  /* 0x00004800ff020424 */ /* 0x003fe200078e00ff */
[C---:B------:R-:W-:Y:S01]  /*131b0*/  @P0 R2UR UR13, R6.reuse ;  /* 0x00000000060d02ca */ /* 0x040fe200000e0000 */
[----:B------:R-:W-:Y:S01]  /*131c0*/  UMOV UR6, 0x0 ;  /* 0x0000000000067882 */ /* 0x000fe20000000000 */
[C---:B------:R-:W-:Y:S01]  /*131d0*/  @P0 R2UR UR27, R25.reuse ;  /* 0x00000000191b02ca */ /* 0x040fe200000e0000 */
[----:B------:R-:W-:Y:S01]  /*131e0*/  UMOV UR7, 0x12f00000 ;  /* 0x12f0000000077882 */ /* 0x000fe20000000000 */
[C---:B------:R-:W-:Y:S01]  /*131f0*/  @P0 R2UR UR29, R6.reuse ;  /* 0x00000000061d02ca */ /* 0x040fe200000e0000 */
        /* <DEDUP_REMOVED lines=15> */
.L_x_971:
[----:B------:R-:W2:Y:S01]  /*132f0*/  LDL.LU R3, [R1+0x4] ;  /* 0x0000040001037983 */ /* 0x000ea20000300800 */
[----:B------:R-:W-:Y:S01]  /*13300*/  BSSY B0, `(.L_x_979) ;  /* 0x000000b000007945 */ /* 0x000fe20003800000 */
[----:B--2---:R-:W-:-:S05]  /*13310*/  VIADD R3, R3, 0x1 ;  /* 0x0000000103037836 */ /* 0x004fca0000000000 */
[----:B------:R-:W-:Y:S01]  /*13320*/  LEA.HI R2, R3, R3, RZ, 0x1 ;  /* 0x0000000303027211 */ /* 0x000fe200078f08ff */
[----:B------:R1:W-:Y:S03]  /*13330*/  STL [R1+0x4], R3 ;  /* 0x0000040301007387 */ /* 0x0003e60000100800 */
[----:B------:R-:W-:-:S05]  /*13340*/  LOP3.LUT R2, R2, 0xfffffffe, RZ, 0xc0, !PT ;  /* 0xfffffffe02027812 */ /* 0x000fca00078ec0ff */
[----:B------:R-:W-:-:S05]  /*13350*/  IMAD.IADD R2, R3, 0x1, -R2 ;  /* 0x0000000103027824 */ /* 0x000fca00078e0a02 */
[----:B-1----:R-:W-:Y:S01]  /*13360*/  SHF.L.U32 R3, R2, 0x1f, RZ ;  /* 0x0000001f02037819 */ /* 0x002fe200000006ff */
[----:B------:R-:W-:-:S03]  /*13370*/  VIADD R2, R26, 0xfffffffe ;  /* 0xfffffffe1a027836 */ /* 0x000fc60000000000 */
[----:B------:R-:W1:Y:S02]  /*13380*/  SYNCS.PHASECHK.TRANS64.TRYWAIT P0, [UR40+0x19c20], R3 ;  /* 0x019c2003ff0075a7 */ /* 0x000e640008000168 */
[----:B------:R-:W-:Y:S01]  /*13390*/  ISETP.GE.AND P2, PT, R2, R22, PT ;  /* 0x000000160200720c */ /* 0x000fe20003f46270 */
[----:B-1----:R-:W-:-:S12]  /*133a0*/  @!P0 BRA `(.L_x_980) ;  /* 0x0000002800ac8947 */ /* 0x002fd80003800000 */
.L_x_1048:
[----:B------:R-:W-:Y:S05]  /*133b0*/  BSYNC B0 ;  /* 0x0000000000007941 */ /* 0x000fea0003800000 */
.L_x_979:
[----:B------:R-:W-:Y:S05]  /*133c0*/  @!P2 BRA `(.L_x_981) ;  /* 0x0000000c00e8a947 */ /* 0x000fea0003800000 */
[----:B0-----:R-:W-:Y:S02]  /*133d0*/  IMAD.MOV.U32 R3, RZ, RZ, R17 ;  /* 0x000000ffff037224 */ /* 0x001fe400078e0011 */
[----:B------:R-:W-:-:S07]  /*133e0*/  IMAD.MOV.U32 R8, RZ, RZ, R19 ;  /* 0x000000ffff087224 */ /* 0x000fce00078e0013 */
.L_x_1005:
        /* <DEDUP_REMOVED lines=9> */
[----:B------:R-:W-:Y:S01]  /*13480*/  IMAD.MOV.U32 R10, RZ, RZ, R2 ;  /* 0x000000ffff0a7224 */ /* 0x000fe200078e0002 */
[----:B------:R-:W-:-:S04]  /*13490*/  ISETP.NE.U32.AND P0, PT, RZ, UR4, PT ;  /* 0x00000004ff007c0c */ /* 0x000fc8000bf05070 */
[----:B------:R-:W-:-:S13]  /*134a0*/  ISETP.NE.AND.EX P0, PT, RZ, UR5, PT, P0 ;  /* 0x00000005ff007c0c */ /* 0x000fda000bf05300 */
[----:B------:R-:W-:Y:S05]  /*134b0*/  @!P0 BRA `(.L_x_984) ;  /* 0x0000000000488947 */ /* 0x000fea0003800000 */
[----:B------:R-:W0:Y:S01]  /*134c0*/  LDC R9, c[0x0][0x41c] ;  /* 0x00010700ff097b82 */ /* 0x000e220000000800 */
[----:B------:R-:W-:Y:S01]  /*134d0*/  IMAD.MOV.U32 R11, RZ, RZ, R2 ;  /* 0x000000ffff0b7224 */ /* 0x000fe200078e0002 */
[----:B------:R-:W-:Y:S02]  /*134e0*/  ULDC.64 UR6, c[0x0][0x408] ;  /* 0x0001020000067ab9 */ /* 0x000fe40000000a00 */
[----:B------:R-:W-:-:S04]  /*134f0*/  IMAD R7, R21, UR6, RZ ;  /* 0x0000000615077c24 */ /* 0x000fc8000f8e02ff */
[----:B------:R-:W-:Y:S01]  /*13500*/  IMAD R7, R20, UR7, R7 ;  /* 0x0000000714077c24 */ /* 0x000fe2000f8e0207 */
[----:B0-----:R-:W-:-:S13]  /*13510*/  ISETP.NE.AND P0, PT, R9, 0x1, PT ;  /* 0x000000010900780c */ /* 0x001fda0003f05270 */
[----:B------:R-:W0:Y:S02]  /*13520*/  @P0 LDC.64 R4, c[0x0][0x420] ;  /* 0x00010800ff040b82 */ /* 0x000e240000000a00 */
        /* <DEDUP_REMOVED lines=11> */
.L_x_984:
[----:B------:R-:W1:Y:S01]  /*135e0*/  S2R R4, SR_TID.X ;  /* 0x0000000000047919 */ /* 0x000e620000002100 */
[----:B0-----:R-:W-:Y:S01]  /*135f0*/  LEA R7, R17, UR40, 0x3 ;  /* 0x0000002811077c11 */ /* 0x001fe2000f8e18ff */
[----:B------:R-:W-:Y:S01]  /*13600*/  BSSY B1, `(.L_x_985) ;  /* 0x0000006000017945 */ /* 0x000fe20003800000 */
[----:B-1----:R-:W-:Y:S02]  /*13610*/  LOP3.LUT R5, R4, 0x7f, RZ, 0xc0, !PT ;  /* 0x0000007f04057812 */ /* 0x002fe400078ec0ff */
[----:B------:R-:W-:Y:S02]  /*13620*/  SHF.L.U32 R4, R19, 0x1f, RZ ;  /* 0x0000001f13047819 */ /* 0x000fe400000006ff */
[----:B------:R-:W-:Y:S02]  /*13630*/  ISETP.NE.AND P2, PT, R5, RZ, PT ;  /* 0x000000ff0500720c */ /* 0x000fe40003f45270 */
[----:B------:R-:W0:Y:S02]  /*13640*/  SYNCS.PHASECHK.TRANS64.TRYWAIT P0, [R7+URZ+0x19c80], R4 ;  /* 0x019c8004070075a7 */ /* 0x000e24000800017f */
[----:B0-----:R-:W-:Y:S09]  /*13650*/  @!P0 BRA `(.L_x_986) ;  /* 0x0000002800188947 */ /* 0x001ff20003800000 */
.L_x_1049:
[----:B------:R-:W-:Y:S05]  /*13660*/  BSYNC B1 ;  /* 0x0000000000017941 */ /* 0x000fea0003800000 */
.L_x_985:
[----:B------:R-:W-:Y:S04]  /*13670*/  BSSY B1, `(.L_x_987) ;  /* 0x0000009000017945 */ /* 0x000fe80003800000 */
[----:B------:R-:W-:Y:S05]  /*13680*/  @P2 BRA `(.L_x_988) ;  /* 0x00000000001c2947 */ /* 0x000fea0003800000 */
[----:B------:R-:W1:Y:S01]  /*13690*/  S2R R5, SR_TID.X ;  /* 0x0000000000057919 */ /* 0x000e620000002100 */
[----:B------:R-:W-:-:S04]  /*136a0*/  IMAD.MOV.U32 R6, RZ, RZ, 0x3000 ;  /* 0x00003000ff067424 */ /* 0x000fc800078e00ff */
[----:B------:R2:W-:Y:S01]  /*136b0*/  SYNCS.ARRIVE.TRANS64 RZ, [R7+URZ+0x19c70], R6 ;  /* 0x019c700607ff79a7 */ /* 0x0005e2000800003f */
[----:B-1----:R-:W-:-:S04]  /*136c0*/  LOP3.LUT R5, R5, 0x1f, RZ, 0xc0, !PT ;  /* 0x0000001f05057812 */ /* 0x002fc800078ec0ff */
[----:B------:R-:W-:-:S13]  /*136d0*/  ISETP.NE.AND P0, PT, R5, RZ, PT ;  /* 0x000000ff0500720c */ /* 0x000fda0003f05270 */
[----:B--2---:R-:W-:Y:S05]  /*136e0*/  @!P0 BRA `(.L_x_988) ;  /* 0x0000000000048947 */ /* 0x004fea0003800000 */
[----:B------:R-:W-:Y:S01]  /*136f0*/  BPT.TRAP 0x1 ;  /* 0x000000040000795c */ /* 0x000fe20000300000 */
.L_x_988:
[----:B------:R-:W-:Y:S05]  /*13700*/  BSYNC B1 ;  /* 0x0000000000017941 */ /* 0x000fea0003800000 */
.L_x_987:
[----:B------:R-:W-:Y:S01]  /*13710*/  IMAD.MOV.U32 R12, RZ, RZ, RZ ;  /* 0x000000ffff0c7224 */ /* 0x000fe200078e00ff */
[----:B------:R-:W-:Y:S01]  /*13720*/  R2UR UR12, R16 ;  /* 0x00000000100c72ca */ /* 0x000fe200000e0000 */
[----:B------:R-:W-:Y:S01]  /*13730*/  IMAD.U32 R6, RZ, RZ, UR40 ;  /* 0x00000028ff067e24 */ /* 0x000fe2000f8e00ff */
[----:B------:R-:W-:Y:S01]  /*13740*/  UIADD3 UR4, UP0, UR48, 0x470, URZ ;  /* 0x0000047030047890 */ /* 0x000fe2000ff1e03f */
[----:B------:R-:W-:Y:S01]  /*13750*/  IMAD R9, R10, 0x80, R23 ;  /* 0x000000800a097824 */ /* 0x000fe200078e0217 */
[----:B------:R-:W-:Y:S01]  /*13760*/  R2UR UR10, R12 ;  /* 0x000000000c0a72ca */ /* 0x000fe200000e0000 */
[----:B------:R-:W-:Y:S01]  /*13770*/  IMAD R6, R17, 0x3000, R6 ;  /* 0x0000300011067824 */ /* 0x000fe200078e0206 */
[----:B------:R-:W-:Y:S01]  /*13780*/  PLOP3.LUT P0, PT, PT, PT, PT, 0x80, 0x0 ;  /* 0x000000000000781c */ /* 0x000fe20003f0f070 */
[----:B------:R-:W-:Y:S01]  /*13790*/  VIADD R5, R7, 0x19c70 ;  /* 0x00019c7007057836 */ /* 0x000fe20000000000 */
[----:B------:R-:W-:Y:S01]  /*137a0*/  UIADD3.X UR5, URZ, UR49, URZ, UP0, !UPT ;  /* 0x000000313f057290 */ /* 0x000fe200087fe43f */
[----:B------:R-:W-:Y:S01]  /*137b0*/  VIADD R10, R6, 0x9000 ;  /* 0x00009000060a7836 */ /* 0x000fe20000000000 */
[----:B------:R-:W-:Y:S01]  /*137c0*/  UMOV UR6, 0x0 ;  /* 0x0000000000067882 */ /* 0x000fe20000000000 */
[----:B------:R-:W-:-:S09]  /*137d0*/  UMOV UR7, 0x14f00000 ;  /* 0x14f0000000077882 */ /* 0x000fd20000000000 */
.L_x_989:
        /* <DEDUP_REMOVED lines=16> */
.L_x_990:
        /* <DEDUP_REMOVED lines=16> */
.L_x_991:
        /* <DEDUP_REMOVED lines=12> */
.L_x_1050:
[----:B------:R-:W-:Y:S05]  /*13aa0*/  BSYNC B1 ;  /* 0x0000000000017941 */ /* 0x000fea0003800000 */
.L_x_992:
[----:B------:R-:W-:Y:S01]  /*13ab0*/  BSSY B1, `(.L_x_994) ;  /* 0x000000b000017945 */ /* 0x000fe20003800000 */
[----:B01----:R-:W-:Y:S02]  /*13ac0*/  IMAD.MOV.U32 R4, RZ, RZ, 0x0 ;  /* 0x00000000ff047424 */ /* 0x003fe400078e00ff */
[----:B------:R-:W-:Y:S01]  /*13ad0*/  IMAD.MOV.U32 R5, RZ, RZ, 0x14f00000 ;  /* 0x14f00000ff057424 */ /* 0x000fe200078e00ff */
[----:B------:R-:W-:Y:S06]  /*13ae0*/  @P2 BRA `(.L_x_995) ;  /* 0x00000000001c2947 */ /* 0x000fec0003800000 */
[----:B------:R-:W0:Y:S01]  /*13af0*/  S2R R13, SR_TID.X ;  /* 0x00000000000d7919 */ /* 0x000e220000002100 */
[----:B------:R-:W-:-:S04]  /*13b00*/  IMAD.MOV.U32 R14, RZ, RZ, 0x3000 ;  /* 0x00003000ff0e7424 */ /* 0x000fc800078e00ff */
[----:B------:R1:W-:Y:S01]  /*13b10*/  SYNCS.ARRIVE.TRANS64 RZ, [R7+URZ+0x19c30], R14 ;  /* 0x019c300e07ff79a7 */ /* 0x0003e2000800003f */
[----:B0-----:R-:W-:-:S04]  /*13b20*/  LOP3.LUT R13, R13, 0x1f, RZ, 0xc0, !PT ;  /* 0x0000001f0d0d7812 */ /* 0x001fc800078ec0ff */
[----:B------:R-:W-:-:S13]  /*13b30*/  ISETP.NE.AND P0, PT, R13, RZ, PT ;  /* 0x000000ff0d00720c */ /* 0x000fda0003f05270 */
[----:B-1----:R-:W-:Y:S05]  /*13b40*/  @!P0 BRA `(.L_x_995) ;  /* 0x0000000000048947 */ /* 0x002fea0003800000 */
[----:B------:R-:W-:Y:S01]  /*13b50*/  BPT.TRAP 0x1 ;  /* 0x000000040000795c */ /* 0x000fe20000300000 */
.L_x_995:
[----:B------:R-:W-:Y:S05]  /*13b60*/  BSYNC B1 ;  /* 0x0000000000017941 */ /* 0x000fea0003800000 */
.L_x_994:
[----:B------:R-:W-:Y:S01]  /*13b70*/  R2UR UR6, R4 ;  /* 0x00000000040672ca */ /* 0x000fe200000e0000 */
[----:B------:R-:W-:Y:S01]  /*13b80*/  UIADD3 UR4, UP0, UR48, 0x370, URZ ;  /* 0x0000037030047890 */ /* 0x000fe2000ff1e03f */
[----:B------:R-:W-:Y:S01]  /*13b90*/  R2UR UR7, R5 ;  /* 0x00000000050772ca */ /* 0x000fe200000e0000 */
[----:B------:R-:W-:Y:S01]  /*13ba0*/  VIADD R7, R7, 0x19c30 ;  /* 0x00019c3007077836 */ /* 0x000fe20000000000 */
[----:B------:R-:W-:Y:S01]  /*13bb0*/  R2UR UR12, R16 ;  /* 0x00000000100c72ca */ /* 0x000fe200000e0000 */
[----:B------:R-:W-:Y:S01]  /*13bc0*/  UIADD3.X UR5, URZ, UR49, URZ, UP0, !UPT ;  /* 0x000000313f057290 */ /* 0x000fe200087fe43f */
[----:B------:R-:W-:Y:S01]  /*13bd0*/  R2UR UR10, R12 ;  /* 0x000000000c0a72ca */ /* 0x000fe200000e0000 */
[----:B------:R-:W-:Y:S01]  /*13be0*/  VIADD R12, R6, 0x13800 ;  /* 0x00013800060c7836 */ /* 0x000fe20000000000 */
[----:B------:R-:W-:-:S13]  /*13bf0*/  PLOP3.LUT P0, PT, PT, PT, PT, 0x80, 0x0 ;  /* 0x000000000000781c */ /* 0x000fda0003f0f070 */
.L_x_996:
        /* <DEDUP_REMOVED lines=9> */
[----:B------:R-:W-:Y:S02]  /*13c90*/  R2UR UR6, R4 ;  /* 0x00000000040672ca */ /* 0x000fe400000e0000 */
[----:B------:R-:W-:Y:S02]  /*13ca0*/  R2UR UR7, R5 ;  /* 0x00000000050772ca */ /* 0x000fe400000e0000 */
[----:B------:R-:W-:Y:S02]  /*13cb0*/  R2UR UR12, R16 ;  /* 0x00000000100c72ca */ /* 0x000fe400000e0000 */
[----:B------:R-:W-:Y:S01]  /*13cc0*/  R2UR UR10, R10 ;  /* 0x000000000a0a72ca */ /* 0x000fe200000e0000 */
[----:B------:R-:W-:Y:S01]  /*13cd0*/  VIADD R10, R6, 0x14800 ;  /* 0x00014800060a7836 */ /* 0x000fe20000000000 */
[----:B------:R-:W-:-:S13]  /*13ce0*/  PLOP3.LUT P0, PT, PT, PT, PT, 0x80, 0x0 ;  /* 0x000000000000781c */ /* 0x000fda0003f0f070 */
.L_x_997:
        /* <DEDUP_REMOVED lines=15> */
.L_x_998:
        /* <DEDUP_REMOVED lines=9> */
.L_x_983:
[----:B------:R-:W-:Y:S05]  /*13e70*/  BSYNC B0 ;  /* 0x0000000000007941 */ /* 0x000fea0003800000 */
.L_x_982:
[----:B------:R-:W-:-:S06]  /*13e80*/  UISETP.NE.AND UP0, UPT, UR41, 0x3, UPT ;  /* 0x000000032900788c */ /* 0x000fcc000bf05270 */
[----:B------:R-:W-:-:S13]  /*13e90*/  PLOP3.LUT P0, PT, PT, PT, UP0, 0x80, 0x0 ;  /* 0x000000000000781c */ /* 0x000fda0003f0f008 */
[----:B------:R-:W-:Y:S05]  /*13ea0*/  @!P0 BRA `(.L_x_999) ;  /* 0x0000000000048947 */ /* 0x000fea0003800000 */
[----:B------:R-:W-:Y:S01]  /*13eb0*/  BPT.TRAP 0x1 ;  /* 0x000000040000795c */ /* 0x000fe20000300000 */
.L_x_999:
[----:B------:R-:W-:Y:S01]  /*13ec0*/  LOP3.LUT R5, R8, 0x1, RZ, 0x3c, !PT ;  /* 0x0000000108057812 */ /* 0x000fe200078e3cff */
[----:B------:R-:W-:Y:S01]  /*13ed0*/  IMAD.U32 R4, RZ, RZ, UR44 ;  /* 0x0000002cff047e24 */ /* 0x000fe2000f8e00ff */
[----:B------:R-:W-:Y:S01]  /*13ee0*/  LEA R12, R3, UR40, 0x3 ;  /* 0x00000028030c7c11 */ /* 0x000fe2000f8e18ff */
[----:B------:R-:W-:Y:S01]  /*13ef0*/  BSSY B0, `(.L_x_1000) ;  /* 0x0000005000007945 */ /* 0x000fe20003800000 */
[----:B------:R-:W-:Y:S02]  /*13f00*/  SHF.L.U32 R5, R5, 0x1f, RZ ;  /* 0x0000001f05057819 */ /* 0x000fe400000006ff */
[----:B------:R-:W-:Y:S02]  /*13f10*/  ISETP.NE.AND P0, PT, R4, 0x3, PT ;  /* 0x000000030400780c */ /* 0x000fe40003f05270 */
[----:B------:R-:W0:Y:S02]  /*13f20*/  SYNCS.PHASECHK.TRANS64.TRYWAIT P2, [R12+URZ+0x19c70], R5 ;  /* 0x019c70050c0075a7 */ /* 0x000e24000804017f */
[----:B0-----:R-:W-:Y:S09]  /*13f30*/  @!P2 BRA `(.L_x_1001) ;  /* 0x000000200008a947 */ /* 0x001ff20003800000 */
.L_x_1051:
[----:B------:R-:W-:Y:S05]  /*13f40*/  BSYNC B0 ;  /* 0x0000000000007941 */ /* 0x000fea0003800000 */
.L_x_1000:
[----:B------:R-:W-:Y:S05]  /*13f50*/  @!P0 BRA `(.L_x_1002) ;  /* 0x0000000000048947 */ /* 0x000fea0003800000 */
[----:B------:R-:W-:Y:S01]  /*13f60*/  BPT.TRAP 0x1 ;  /* 0x000000040000795c */ /* 0x000fe20000300000 */
.L_x_1002:
[----:B0-----:R-:W-:Y:S01]  /*13f70*/  SHF.L.U32 R5, R8, 0x1f, RZ ;  /* 0x0000001f08057819 */ /* 0x001fe200000006ff */
[----:B------:R-:W-:-:S03]  /*13f80*/  IMAD R11, R3, 0x3000, RZ ;  /* 0x00003000030b7824 */ /* 0x000fc600078e02ff */
[----:B------:R-:W0:Y:S02]  /*13f90*/  SYNCS.PHASECHK.TRANS64.TRYWAIT P2, [R12+URZ+0x19c60], R5 ;  /* 0x019c60050c0075a7 */ /* 0x000e24000804017f */
[----:B0-----:R-:W-:Y:S05]  /*13fa0*/  @!P2 BRA `(.L_x_1003) ;  /* 0x000000200000a947 */ /* 0x001fea0003800000 */
.L_x_1052:
[----:B------:R-:W2:Y:S01]  /*13fb0*/  LDL R3, [R1] ;  /* 0x0000000001037983 */ /* 0x000ea20000100800 */
[----:B------:R-:W-:Y:S05]  /*13fc0*/  WARPSYNC.ALL ;  /* 0x0000000000007948 */ /* 0x000fea0003800000 */
[----:B------:R-:W-:-:S05]  /*13fd0*/  LOP3.LUT R13, R11, R28, RZ, 0xfc, !PT ;  /* 0x0000001c0b0d7212 */ /* 0x000fca00078efcff */
[----:B------:R-:W-:Y:S01]  /*13fe0*/  VIADD R13, R13, UR40 ;  /* 0x000000280d0d7c36 */ /* 0x000fe20008000000 */
[----:B--2---:R-:W-:-:S05]  /*13ff0*/  LOP3.LUT R3, R11, R3, RZ, 0xfc, !PT ;  /* 0x000000030b037212 */ /* 0x004fca00078efcff */
[----:B0-----:R-:W0:Y:S02]  /*14000*/  LDSM.16.MT88.4 R4, [R3+UR40+0x9000] ;  /* 0x009000280304783b */ /* 0x001e240008004200 */
        /* <DEDUP_REMOVED lines=44> */
.L_x_1004:
[----:B-1----:R-:W-:Y:S01]  /*142d0*/  SYNCS.ARRIVE.TRANS64.A1T0 RZ, [R12+URZ+0x19c50], RZ ;  /* 0x019c50ff0cff79a7 */ /* 0x002fe2000810003f */
[----:B------:R-:W-:Y:S01]  /*142e0*/  BAR.SYNC.DEFER_BLOCKING 0x2, 0x80 ;  /* 0x0082000000007b1d */ /* 0x000fe20000010000 */
[----:B------:R-:W-:Y:S01]  /*142f0*/  ISETP.GT.AND P0, PT, R2, R22, PT ;  /* 0x000000160200720c */ /* 0x000fe20003f04270 */
[----:B------:R-:W-:Y:S02]  /*14300*/  @!P1 VIADD R3, R12, 0x19c80 ;  /* 0x00019c800c039836 */ /* 0x000fe40000000000 */
[----:B------:R-:W-:Y:S02]  /*14310*/  VIADD R2, R2, 0xffffffff ;  /* 0xffffffff02027836 */ /* 0x000fe40000000000 */
[----:B0-----:R-:W-:Y:S01]  /*14320*/  IMAD.MOV.U32 R8, RZ, RZ, R19 ;  /* 0x000000ffff087224 */ /* 0x001fe200078e0013 */
[----:B------:R-:W-:-:S04]  /*14330*/  @!P1 PRMT R3, RZ, 0x654, R3 ;  /* 0x00000654ff039816 */ /* 0x000fc80000000003 */
[----:B------:R0:W-:Y:S02]  /*14340*/  @!P1 SYNCS.ARRIVE.TRANS64.RED.A1T0 RZ, [R3+URZ], RZ ;  /* 0x000000ff03ff99a7 */ /* 0x0001e4000810043f */
[----:B0-----:R-:W-:Y:S01]  /*14350*/  IMAD.MOV.U32 R3, RZ, RZ, R17 ;  /* 0x000000ffff037224 */ /* 0x001fe200078e0011 */
[----:B------:R-:W-:Y:S06]  /*14360*/  @P0 BRA `(.L_x_1005) ;  /* 0xfffffff000200947 */ /* 0x000fec000383ffff */
.L_x_981:
[----:B------:R-:W-:Y:S04]  /*14370*/  BSSY B0, `(.L_x_1006) ;  /* 0x000000e000007945 */ /* 0x000fe80003800000 */
[----:B------:R-:W-:Y:S05]  /*14380*/  @P1 BRA `(.L_x_1007) ;  /* 0x0000000000301947 */ /* 0x000fea0003800000 */
[----:B------:R-:W1:Y:S01]  /*14390*/  S2R R7, SR_LANEID ;  /* 0x0000000000077919 */ /* 0x000e620000000000 */
[----:B------:R-:W-:Y:S01]  /*143a0*/  VOTEU.ANY UR4, UPT, PT ;  /* 0x0000000000047886 */ /* 0x000fe200038e0100 */
[----:B0-----:R-:W0:Y:S01]  /*143b0*/  LDC.64 R2, c[0x0][0xc38] ;  /* 0x00030e00ff027b82 */ /* 0x001e220000000a00 */
[----:B------:R-:W1:Y:S08]  /*143c0*/  FLO.U32 R0, UR4 ;  /* 0x0000000400007d00 */ /* 0x000e7000080e0000 */
[----:B------:R-:W0:Y:S01]  /*143d0*/  POPC R5, UR4 ;  /* 0x0000000400057d09 */ /* 0x000e220008000000 */
[----:B-1----:R-:W-:-:S13]  /*143e0*/  ISETP.EQ.U32.AND P0, PT, R0, R7, PT ;  /* 0x000000070000720c */ /* 0x002fda0003f02070 */
[----:B0-----:R-:W2:Y:S01]  /*143f0*/  @P0 ATOMG.E.ADD.STRONG.GPU PT, R3, desc[UR46][R2.64], R5 ;  /* 0x00000005020309a8 */ /* 0x001ea200081ee1ee */
[----:B------:R-:W0:Y:S02]  /*14400*/  S2R R4, SR_LTMASK ;  /* 0x0000000000047919 */ /* 0x000e240000003900 */
[----:B0-----:R-:W-:-:S04]  /*14410*/  LOP3.LUT R4, R4, UR4, RZ, 0xc0, !PT ;  /* 0x0000000404047c12 */ /* 0x001fc8000f8ec0ff */
[----:B------:R-:W0:Y:S01]  /*14420*/  POPC R7, R4 ;  /* 0x0000000400077309 */ /* 0x000e220000000000 */
[----:B--2---:R-:W0:Y:S02]  /*14430*/  SHFL.IDX PT, R0, R3, R0, 0x1f ;  /* 0x00001f0003007589 */ /* 0x004e2400000e0000 */
[----:B0-----:R-:W-:-:S07]  /*14440*/  IADD3 R24, R0, UR43, R7 ;  /* 0x0000002b00187c10 */ /* 0x001fce000fffe007 */
.L_x_1007:
[----:B------:R-:W-:Y:S05]  /*14450*/  BSYNC B0 ;  /* 0x0000000000007941 */ /* 0x000fea0003800000 */
.L_x_1006:
[----:B------:R-:W-:-:S06]  /*14460*/  UISETP.NE.AND UP0, UPT, UR41, 0x3, UPT ;  /* 0x000000032900788c */ /* 0x000fcc000bf05270 */
[----:B------:R-:W-:-:S13]  /*14470*/  PLOP3.LUT P0, PT, PT, PT, UP0, 0x80, 0x0 ;  /* 0x000000000000781c */ /* 0x000fda0003f0f008 */
[----:B------:R-:W-:Y:S05]  /*14480*/  @!P0 BRA `(.L_x_1008) ;  /* 0x0000000000048947 */ /* 0x000fea0003800000 */
[----:B------:R-:W-:Y:S01]  /*14490*/  BPT.TRAP 0x1 ;  /* 0x000000040000795c */ /* 0x000fe20000300000 */
.L_x_1008:
[----:B0-----:R-:W-:Y:S01]  /*144a0*/  LOP3.LUT R3, R19, 0x1, RZ, 0x3c, !PT ;  /* 0x0000000113037812 */ /* 0x001fe200078e3cff */
[----:B------:R-:W-:Y:S01]  /*144b0*/  IMAD.U32 R0, RZ, RZ, UR44 ;  /* 0x0000002cff007e24 */ /* 0x000fe2000f8e00ff */
[----:B------:R-:W-:Y:S01]  /*144c0*/  LEA R2, R17, UR40, 0x3 ;  /* 0x0000002811027c11 */ /* 0x000fe2000f8e18ff */
[----:B------:R-:W-:Y:S01]  /*144d0*/  BSSY B0, `(.L_x_1009) ;  /* 0x0000005000007945 */ /* 0x000fe20003800000 */
[----:B------:R-:W-:Y:S02]  /*144e0*/  SHF.L.U32 R3, R3, 0x1f, RZ ;  /* 0x0000001f03037819 */ /* 0x000fe400000006ff */
[----:B------:R-:W-:Y:S02]  /*144f0*/  ISETP.NE.AND P2, PT, R0, 0x3, PT ;  /* 0x000000030000780c */ /* 0x000fe40003f45270 */
[----:B------:R-:W0:Y:S02]  /*14500*/  SYNCS.PHASECHK.TRANS64.TRYWAIT P0, [R2+URZ+0x19c70], R3 ;  /* 0x019c7003020075a7 */ /* 0x000e24000800017f */
[----:B0-----:R-:W-:Y:S09]  /*14510*/  @!P0 BRA `(.L_x_1010) ;  /* 0x0000001800b88947 */ /* 0x001ff20003800000 */
.L_x_1053:
[----:B------:R-:W-:Y:S05]  /*14520*/  BSYNC B0 ;  /* 0x0000000000007941 */ /* 0x000fea0003800000 */
.L_x_1009:
[----:B------:R-:W-:Y:S05]  /*14530*/  @!P2 BRA `(.L_x_1011) ;  /* 0x000000000004a947 */ /* 0x000fea0003800000 */
[----:B------:R-:W-:Y:S01]  /*14540*/  BPT.TRAP 0x1 ;  /* 0x000000040000795c */ /* 0x000fe20000300000 */
.L_x_1011:
[----:B------:R-:W2:Y:S01]  /*14550*/  LDL R0, [R1] ;  /* 0x0000000001007983 */ /* 0x000ea20000100800 */
[----:B------:R-:W-:Y:S01]  /*14560*/  SHF.L.U32 R5, R19, 0x1f, RZ ;  /* 0x0000001f13057819 */ /* 0x000fe200000006ff */
[----:B0-----:R-:W-:-:S03]  /*14570*/  IMAD R3, R17, 0x3000, RZ ;  /* 0x0000300011037824 */ /* 0x001fc600078e02ff */
[----:B------:R-:W0:Y:S02]  /*14580*/  SYNCS.PHASECHK.TRANS64.TRYWAIT P0, [R2+URZ+0x19c60], R5 ;  /* 0x019c6005020075a7 */ /* 0x000e24000800017f */
[----:B--2---:R-:W-:Y:S01]  /*14590*/  LOP3.LUT R0, R3, R0, RZ, 0xfc, !PT ;  /* 0x0000000003007212 */ /* 0x004fe200078efcff */
[----:B0-----:R-:W-:Y:S06]  /*145a0*/  @!P0 BRA `(.L_x_1012) ;  /* 0x0000001800a88947 */ /* 0x001fec0003800000 */
.L_x_1054:
        /* <DEDUP_REMOVED lines=48> */
.L_x_1013:
[----:B-1----:R-:W-:Y:S01]  /*148b0*/  SYNCS.ARRIVE.TRANS64.A1T0 RZ, [R2+URZ+0x19c50], RZ ;  /* 0x019c50ff02ff79a7 */ /* 0x002fe2000810003f */
[----:B------:R-:W-:Y:S02]  /*148c0*/  @!P1 VIADD R0, R2, 0x19c80 ;  /* 0x00019c8002009836 */ /* 0x000fe40000000000 */
[----:B------:R-:W-:-:S03]  /*148d0*/  VIADD R17, R17, 0x1 ;  /* 0x0000000111117836 */ /* 0x000fc60000000000 */
[----:B------:R-:W-:Y:S01]  /*148e0*/  @!P1 PRMT R0, RZ, 0x654, R0 ;  /* 0x00000654ff009816 */ /* 0x000fe20000000000 */
[----:B------:R-:W-:Y:S01]  /*148f0*/  BAR.SYNC.DEFER_BLOCKING 0x2, 0x80 ;  /* 0x0082000000007b1d */ /* 0x000fe20000010000 */
[----:B------:R-:W-:-:S04]  /*14900*/  ISETP.NE.AND P0, PT, R17, 0x2, PT ;  /* 0x000000021100780c */ /* 0x000fc80003f05270 */
[----:B------:R-:W-:Y:S01]  /*14910*/  SEL R17, R17, RZ, P0 ;  /* 0x000000ff11117207 */ /* 0x000fe20000000000 */
[----:B------:R1:W-:Y:S02]  /*14920*/  @!P1 SYNCS.ARRIVE.TRANS64.RED.A1T0 RZ, [R0+URZ], RZ ;  /* 0x000000ff00ff99a7 */ /* 0x0003e4000810043f */
[----:B-1----:R-:W-:-:S04]  /*14930*/  SEL R0, RZ, 0x1, P0 ;  /* 0x00000001ff007807 */ /* 0x002fc80000000000 */
[----:B------:R-:W-:-:S07]  /*14940*/  LOP3.LUT R19, R19, R0, RZ, 0x3c, !PT ;  /* 0x0000000013137212 */ /* 0x000fce00078e3cff */
.L_x_965:
[----:B------:R-:W-:Y:S05]  /*14950*/  BSYNC B6 ;  /* 0x0000000000067941 */ /* 0x000fea0003800000 */
.L_x_963:
[----:B------:R-:W-:-:S13]  /*14960*/  LOP3.LUT P0, RZ, R18, 0x2, RZ, 0xc0, !PT ;  /* 0x0000000212ff7812 */ /* 0x000fda000780c0ff */
        /* <DEDUP_REMOVED lines=10> */
.L_x_1014:
[----:B------:R-:W1:Y:S01]  /*14a10*/  S2R R0, SR_TID.X ;  /* 0x0000000000007919 */ /* 0x000e620000002100 */
[----:B------:R-:W-:Y:S01]  /*14a20*/  ULDC UR4, c[0x0][0xc14] ;  /* 0x0003050000047ab9 */ /* 0x000fe20000000800 */
[----:B-1----:R-:W-:Y:S01]  /*14a30*/  LOP3.LUT R7, R0, 0x1f, RZ, 0xc0, !PT ;  /* 0x0000001f00077812 */ /* 0x002fe200078ec0ff */
[----:B------:R-:W-:-:S03]  /*14a40*/  IMAD.MOV.U32 R0, RZ, RZ, RZ ;  /* 0x000000ffff007224 */ /* 0x000fc600078e00ff */
[C---:B------:R-:W-:Y:S01]  /*14a50*/  ISETP.NE.AND P0, PT, R7.reuse, 0x1f, PT ;  /* 0x0000001f0700780c */ /* 0x040fe20003f05270 */
[----:B------:R-:W-:-:S05]  /*14a60*/  VIADD R5, R7, UR45 ;  /* 0x0000002d07057c36 */ /* 0x000fca0008000000 */
[----:B------:R-:W-:Y:S01]  /*14a70*/  ISETP.GE.OR P1, PT, R5, UR4, !P0 ;  /* 0x0000000405007c0c */ /* 0x000fe2000c726670 */
[----:B------:R-:W-:-:S12]  /*14a80*/  ULDC UR4, c[0x0][0xc14] ;  /* 0x0003050000047ab9 */ /* 0x000fd80000000800 */
[----:B0-----:R-:W0:Y:S02]  /*14a90*/  @!P1 LDC.64 R2, c[0x0][0xc58] ;  /* 0x00031600ff029b82 */ /* 0x001e240000000a00 */
        /* <DEDUP_REMOVED lines=16> */
[----:B------:R-:W-:Y:S02]  /*14ba0*/  IMAD.IADD R3, R4, 0x1, R3 ;  /* 0x0000000104037824 */ /* 0x000fe400078e0203 */
[----:B------:R-:W-:Y:S04]  /*14bb0*/  SHFL.IDX PT, R4, R24, 0x1, 0x1f ;  /* 0x00201f0018047f89 */ /* 0x000fe800000e0000 */
[----:B------:R-:W1:Y:S02]  /*14bc0*/  SHFL.UP PT, R2, R3, 0x8, RZ ;  /* 0x0500000003027989 */ /* 0x000e6400000e00ff */
[----:B-1----:R-:W-:-:S05]  /*14bd0*/  SEL R2, R2, RZ, P4 ;  /* 0x000000ff02027207 */ /* 0x002fca0002000000 */
[----:B------:R-:W-:-:S05]  /*14be0*/  IMAD.IADD R2, R3, 0x1, R2 ;  /* 0x0000000103027824 */ /* 0x000fca00078e0202 */
[----:B------:R-:W1:Y:S02]  /*14bf0*/  SHFL.UP PT, R5, R2, 0x10, RZ ;  /* 0x0600000002057989 */ /* 0x000e6400000e00ff */
[----:B-1----:R-:W-:-:S05]  /*14c00*/  SEL R5, R5, RZ, P5 ;  /* 0x000000ff05057207 */ /* 0x002fca0002800000 */
[----:B------:R-:W-:Y:S02]  /*14c10*/  IMAD.IADD R7, R2, 0x1, R5 ;  /* 0x0000000102077824 */ /* 0x000fe400078e0205 */
[----:B------:R-:W-:Y:S04]  /*14c20*/  SHFL.IDX PT, R5, R24, RZ, 0x1f ;  /* 0x00001fff18057589 */ /* 0x000fe800000e0000 */
[----:B------:R-:W0:Y:S02]  /*14c30*/  SHFL.IDX PT, R9, R7, 0x1f, 0x1f ;  /* 0x03e01f0007097f89 */ /* 0x000e2400000e0000 */
[----:B0-----:R-:W-:-:S04]  /*14c40*/  IMAD R9, R9, R6, RZ ;  /* 0x0000000609097224 */ /* 0x001fc800078e02ff */
[----:B------:R-:W-:-:S05]  /*14c50*/  IMAD.IADD R4, R4, 0x1, R9 ;  /* 0x0000000104047824 */ /* 0x000fca00078e0209 */
[----:B------:R-:W-:-:S13]  /*14c60*/  ISETP.GT.AND P6, PT, R4, R5, PT ;  /* 0x000000050400720c */ /* 0x000fda0003fc4270 */
[----:B------:R-:W-:Y:S05]  /*14c70*/  @P6 BRA `(.L_x_1016) ;  /* 0x0000000000986947 */ /* 0x000fea0003800000 */
.L_x_1020:
        /* <DEDUP_REMOVED lines=14> */
.L_x_1019:
[----:B------:R-:W-:Y:S05]  /*14d60*/  BSYNC B0 ;  /* 0x0000000000007941 */ /* 0x000fea0003800000 */
.L_x_1018:
        /* <DEDUP_REMOVED lines=21> */
[----:B------:R-:W-:Y:S02]  /*14ec0*/  IMAD.MOV.U32 R7, RZ, RZ, R9 ;  /* 0x000000ffff077224 */ /* 0x000fe400078e0009 */
[----:B------:R-:W-:-:S07]  /*14ed0*/  IMAD.MOV.U32 R9, RZ, RZ, R3 ;  /* 0x000000ffff097224 */ /* 0x000fce00078e0003 */
.L_x_1016:
        /* <DEDUP_REMOVED lines=12> */
[----:B------:R-:W-:Y:S01]  /*14fa0*/  ISETP.NE.AND P0, PT, RZ, UR7, PT ;  /* 0x00000007ff007c0c */ /* 0x000fe2000bf05270 */
[----:B------:R-:W-:-:S03]  /*14fb0*/  IMAD.MOV.U32 R24, RZ, RZ, RZ ;  /* 0x000000ffff187224 */ /* 0x000fc600078e00ff */
        /* <DEDUP_REMOVED lines=10> */
[----:B------:R-:W-:-:S06]  /*15060*/  IMAD.U32 R24, RZ, RZ, UR4 ;  /* 0x00000004ff187e24 */ /* 0x000fcc000f8e00ff */
[----:B------:R0:W1:Y:S02]  /*15070*/  SHFL.IDX PT, R24, R7, R24, 0x1f ;  /* 0x00001f1807187589 */ /* 0x00006400000e0000 */
.L_x_1021:
[----:B0-----:R-:W-:Y:S02]  /*15080*/  IMAD R7, R15, R8, RZ ;  /* 0x000000080f077224 */ /* 0x001fe400078e02ff */
[----:B------:R-:W-:Y:S02]  /*15090*/  IMAD.MOV.U32 R2, RZ, RZ, RZ ;  /* 0x000000ffff027224 */ /* 0x000fe400078e00ff */
[----:B-1----:R-:W-:Y:S02]  /*150a0*/  IMAD R24, R24, R6, R11 ;  /* 0x0000000618187224 */ /* 0x002fe400078e020b */
[----:B------:R-:W-:-:S04]  /*150b0*/  IMAD.HI.U32 R3, R3, R7, R2 ;  /* 0x0000000703037227 */ /* 0x000fc800078e0002 */
[----:B------:R-:W-:Y:S01]  /*150c0*/  IMAD.IADD R7, R5, 0x1, -R24 ;  /* 0x0000000105077824 */ /* 0x000fe200078e0a18 */
[----:B------:R-:W-:-:S04]  /*150d0*/  IABS R5, R4 ;  /* 0x0000000400057213 */ /* 0x000fc80000000000 */
[----:B------:R-:W-:Y:S01]  /*150e0*/  IABS R2, R7 ;  /* 0x0000000700027213 */ /* 0x000fe20000000000 */
[----:B------:R-:W-:-:S04]  /*150f0*/  IMAD.MOV R5, RZ, RZ, -R5 ;  /* 0x000000ffff057224 */ /* 0x000fc800078e0a05 */
        /* <DEDUP_REMOVED lines=10> */
[----:B------:R-:W-:-:S04]  /*151a0*/  IMAD.MOV.U32 R2, RZ, RZ, R3 ;  /* 0x000000ffff027224 */ /* 0x000fc800078e0003 */
[----:B------:R-:W-:Y:S01]  /*151b0*/  @!P2 IMAD.MOV R2, RZ, RZ, -R2 ;  /* 0x000000ffff02a224 */ /* 0x000fe200078e0a02 */
[----:B------:R-:W-:-:S05]  /*151c0*/  @!P1 LOP3.LUT R2, RZ, R4, RZ, 0x33, !PT ;  /* 0x00000004ff029212 */ /* 0x000fca00078e33ff */
[----:B------:R-:W-:Y:S02]  /*151d0*/  IMAD R5, R9, R2, RZ ;  /* 0x0000000209057224 */ /* 0x000fe400078e02ff */
[----:B------:R-:W-:Y:S02]  /*151e0*/  IMAD.MOV R2, RZ, RZ, -R2 ;  /* 0x000000ffff027224 */ /* 0x000fe400078e0a02 */
[----:B------:R-:W-:Y:S02]  /*151f0*/  IMAD.MOV R3, RZ, RZ, -R5 ;  /* 0x000000ffff037224 */ /* 0x000fe400078e0a05 */
[----:B------:R-:W-:Y:S02]  /*15200*/  IMAD R4, R4, R2, R7 ;  /* 0x0000000204047224 */ /* 0x000fe400078e0207 */
[----:B------:R-:W-:Y:S01]  /*15210*/  IMAD.MOV.U32 R2, RZ, RZ, RZ ;  /* 0x000000ffff027224 */ /* 0x000fe200078e00ff */
[----:B------:R-:W-:Y:S01]  /*15220*/  VIADDMNMX R6, R3, R6, R9, PT ;  /* 0x0000000603067246 */ /* 0x000fe20003800109 */
[----:B------:R-:W-:-:S03]  /*15230*/  IMAD.IADD R5, R4, 0x1, R5 ;  /* 0x0000000104057824 */ /* 0x000fc600078e0205 */
[----:B------:R-:W-:-:S04]  /*15240*/  IABS R8, R6 ;  /* 0x0000000600087213 */ /* 0x000fc80000000000 */
[----:B------:R-:W0:Y:S08]  /*15250*/  I2F.RP R9, R8 ;  /* 0x0000000800097306 */ /* 0x000e300000209400 */
[----:B0-----:R-:W0:Y:S02]  /*15260*/  MUFU.RCP R9, R9 ;  /* 0x0000000900097308 */ /* 0x001e240000001000 */
[----:B0-----:R-:W-:Y:S01]  /*15270*/  VIADD R3, R9, 0xffffffe ;  /* 0x0ffffffe09037836 */ /* 0x001fe20000000000 */
[----:B------:R-:W-:-:S05]  /*15280*/  IABS R9, R6 ;  /* 0x0000000600097213 */ /* 0x000fca0000000000 */
[----:B------:R-:W0:Y:S02]  /*15290*/  F2I.FTZ.U32.TRUNC.NTZ R3, R3 ;  /* 0x0000000300037305 */ /* 0x000e24000021f000 */
[----:B0-----:R-:W-:-:S04]  /*152a0*/  IMAD.MOV R7, RZ, RZ, -R3 ;  /* 0x000000ffff077224 */ /* 0x001fc800078e0a03 */
[----:B------:R-:W-:-:S04]  /*152b0*/  IMAD R7, R7, R8, RZ ;  /* 0x0000000807077224 */ /* 0x000fc800078e02ff */
[----:B------:R-:W-:Y:S01]  /*152c0*/  IMAD.HI.U32 R2, R3, R7, R2 ;  /* 0x0000000703027227 */ /* 0x000fe200078e0002 */
[----:B------:R-:W-:-:S03]  /*152d0*/  IABS R7, R4 ;  /* 0x0000000400077213 */ /* 0x000fc60000000000 */
        /* <DEDUP_REMOVED lines=9> */
[----:B------:R-:W-:Y:S01]  /*15370*/  ISETP.GE.AND P2, PT, R3, RZ, PT ;  /* 0x000000ff0300720c */ /* 0x000fe20003f46270 */
[----:B------:R-:W-:-:S06]  /*15380*/  IMAD.MOV R3, RZ, RZ, -R6 ;  /* 0x000000ffff037224 */ /* 0x000fcc00078e0a06 */
[----:B------:R-:W-:-:S06]  /*15390*/  @P0 VIADD R2, R2, 0x1 ;  /* 0x0000000102020836 */ /* 0x000fcc0000000000 */
[----:B------:R-:W-:Y:S01]  /*153a0*/  @!P2 IMAD.MOV R2, RZ, RZ, -R2 ;  /* 0x000000ffff02a224 */ /* 0x000fe200078e0a02 */
[----:B------:R-:W-:-:S04]  /*153b0*/  @!P1 LOP3.LUT R2, RZ, R6, RZ, 0x33, !PT ;  /* 0x00000006ff029212 */ /* 0x000fc800078e33ff */
[----:B------:R-:W-:Y:S01]  /*153c0*/  LOP3.LUT R25, RZ, R2, RZ, 0x33, !PT ;  /* 0x00000002ff197212 */ /* 0x000fe200078e33ff */
[----:B------:R-:W-:-:S04]  /*153d0*/  IMAD R3, R2, R3, R5 ;  /* 0x0000000302037224 */ /* 0x000fc800078e0205 */
[----:B------:R-:W-:Y:S01]  /*153e0*/  IMAD.IADD R25, R0, 0x1, R25 ;  /* 0x0000000100197824 */ /* 0x000fe200078e0219 */
[----:B------:R-:W-:Y:S01]  /*153f0*/  R2UR UR38, R3 ;  /* 0x00000000032672ca */ /* 0x000fe200000e0000 */
[----:B------:R-:W-:-:S14]  /*15400*/  BRA `(.L_x_1022) ;  /* 0x0000000000107947 */ /* 0x000fdc0003800000 */
.L_x_1017:
[----:B------:R-:W-:Y:S01]  /*15410*/  IMAD.MOV.U32 R24, RZ, RZ, R5 ;  /* 0x000000ffff187224 */ /* 0x000fe200078e0005 */
[----:B------:R-:W-:Y:S01]  /*15420*/  ULDC UR45, c[0x0][0xc14] ;  /* 0x00030500002d7ab9 */ /* 0x000fe20000000800 */
[----:B------:R-:W-:Y:S01]  /*15430*/  IMAD.MOV.U32 R25, RZ, RZ, RZ ;  /* 0x000000ffff197224 */ /* 0x000fe200078e00ff */
[----:B------:R-:W-:-:S06]  /*15440*/  UMOV UR38, URZ ;  /* 0x0000003f00267c82 */ /* 0x000fcc0008000000 */
.L_x_1022:
[----:B------:R-:W0:Y:S01]  /*15450*/  S2R R0, SR_TID.X ;  /* 0x0000000000007919 */ /* 0x000e220000002100 */
[----:B------:R-:W-:Y:S02]  /*15460*/  IMAD.U32 R6, RZ, RZ, UR38 ;  /* 0x00000026ff067e24 */ /* 0x000fe4000f8e00ff */
[----:B------:R-:W-:Y:S01]  /*15470*/  IMAD.U32 R7, RZ, RZ, UR45 ;  /* 0x0000002dff077e24 */ /* 0x000fe2000f8e00ff */
[----:B------:R-:W-:Y:S01]  /*15480*/  BAR.SYNC.DEFER_BLOCKING 0x4, 0x200 ;  /* 0x0108000000007b1d */ /* 0x000fe20000010000 */
[----:B------:R-:W-:Y:S02]  /*15490*/  IMAD.MOV.U32 R4, RZ, RZ, R24 ;  /* 0x000000ffff047224 */ /* 0x000fe400078e0018 */
[----:B------:R-:W-:Y:S01]  /*154a0*/  IMAD.MOV.U32 R5, RZ, RZ, R25 ;  /* 0x000000ffff057224 */ /* 0x000fe200078e0019 */
[----:B0-----:R-:W-:-:S04]  /*154b0*/  LOP3.LUT R0, R0, 0x1f, RZ, 0xc0, !PT ;  /* 0x0000001f00007812 */ /* 0x001fc800078ec0ff */
[----:B------:R-:W-:-:S13]  /*154c0*/  ISETP.NE.AND P0, PT, R0, RZ, PT ;  /* 0x000000ff0000720c */ /* 0x000fda0003f05270 */
[----:B------:R-:W0:Y:S01]  /*154d0*/  @!P0 S2R R3, SR_CgaCtaId ;  /* 0x0000000000038919 */ /* 0x000e220000008800 */
[----:B------:R-:W-:-:S04]  /*154e0*/  @!P0 MOV R0, 0x400 ;  /* 0x0000040000008802 */ /* 0x000fc80000000f00 */
[----:B0-----:R-:W-:-:S05]  /*154f0*/  @!P0 LEA R0, R3, R0, 0x18 ;  /* 0x0000000003008211 */ /* 0x001fca00078ec0ff */
[----:B------:R1:W-:Y:S01]  /*15500*/  @!P0 STS.128 [R0+0x19cd0], R4 ;  /* 0x019cd00400008388 */ /* 0x0003e20000000c00 */
[----:B------:R-:W-:Y:S06]  /*15510*/  BAR.ARV 0x5, 0x200 ;  /* 0x0148000000007b1d */ /* 0x000fec0000002000 */
.L_x_1015:
[----:B------:R-:W-:Y:S02]  /*15520*/  ULDC UR4, c[0x0][0xc14] ;  /* 0x0003050000047ab9 */ /* 0x000fe40000000800 */
[----:B------:R-:W-:-:S06]  /*15530*/  UISETP.GE.AND UP0, UPT, UR45, UR4, UPT ;  /* 0x000000042d00728c */ /* 0x000fcc000bf06270 */
[----:B------:R-:W-:-:S13]  /*15540*/  PLOP3.LUT P0, PT, PT, PT, UP0, 0x80, 0x0 ;  /* 0x000000000000781c */ /* 0x000fda0003f0f008 */
[----:B------:R-:W-:Y:S05]  /*15550*/  @!P0 BRA `(.L_x_1023) ;  /* 0xffffffc000dc8947 */ /* 0x000fea000383ffff */
.L_x_953:
[----:B-1----:R-:W2:Y:S01]  /*15560*/  LDL.LU R0, [R1+0x4] ;  /* 0x0000040001007983 */ /* 0x002ea20000300800 */
[----:B------:R-:W-:Y:S01]  /*15570*/  BSSY B0, `(.L_x_1024) ;  /* 0x000000b000007945 */ /* 0x000fe20003800000 */
[----:B0-----:R-:W0:Y:S01]  /*15580*/  S2R R5, SR_CgaCtaId ;  /* 0x0000000000057919 */ /* 0x001e220000008800 */
[----:B--2---:R-:W-:-:S05]  /*15590*/  VIADD R0, R0, 0x1 ;  /* 0x0000000100007836 */ /* 0x004fca0000000000 */
[----:B------:R-:W-:-:S04]  /*155a0*/  LEA.HI R2, R0, R0, RZ, 0x1 ;  /* 0x0000000000027211 */ /* 0x000fc800078f08ff */
[----:B------:R-:W-:Y:S02]  /*155b0*/  LOP3.LUT R3, R2, 0xfffffffe, RZ, 0xc0, !PT ;  /* 0xfffffffe02037812 */ /* 0x000fe400078ec0ff */
[----:B------:R-:W-:-:S03]  /*155c0*/  MOV R2, 0x400 ;  /* 0x0000040000027802 */ /* 0x000fc60000000f00 */
[----:B------:R-:W-:Y:S01]  /*155d0*/  IMAD.IADD R0, R0, 0x1, -R3 ;  /* 0x0000000100007824 */ /* 0x000fe200078e0a03 */
[----:B0-----:R-:W-:-:S04]  /*155e0*/  LEA R8, R5, R2, 0x18 ;  /* 0x0000000205087211 */ /* 0x001fc800078ec0ff */
[----:B------:R-:W-:-:S04]  /*155f0*/  SHF.L.U32 R0, R0, 0x1f, RZ ;  /* 0x0000001f00007819 */ /* 0x000fc800000006ff */
[----:B------:R-:W0:Y:S02]  /*15600*/  SYNCS.PHASECHK.TRANS64.TRYWAIT P0, [R8+URZ+0x19c20], R0 ;  /* 0x019c2000080075a7 */ /* 0x000e24000800017f */
[----:B0-----:R-:W-:Y:S05]  /*15610*/  @!P0 BRA `(.L_x_1025) ;  /* 0x0000000800a08947 */ /* 0x001fea0003800000 */
.L_x_1055:
[----:B------:R-:W-:Y:S05]  /*15620*/  BSYNC B0 ;  /* 0x0000000000007941 */ /* 0x000fea0003800000 */
.L_x_1024:
[----:B------:R-:W-:-:S03]  /*15630*/  UMOV UR4, 0xffffffff ;  /* 0xffffffff00047882 */ /* 0x000fc60000000000 */
[----:B------:R-:W-:Y:S05]  /*15640*/  BRA.DIV UR4, `(.L_x_1026) ;  /* 0x0000000a04a87947 */ /* 0x000fea000b800000 */
[----:B0-----:R-:W0:Y:S02]  /*15650*/  S2R R0, SR_TID.X ;  /* 0x0000000000007919 */ /* 0x001e240000002100 */
[----:B0-----:R-:W-:-:S04]  /*15660*/  SHF.R.U32.HI R0, RZ, 0x5, R0 ;  /* 0x00000005ff007819 */ /* 0x001fc80000011600 */
[----:B------:R-:W-:-:S05]  /*15670*/  LOP3.LUT R0, R0, 0x3, RZ, 0xc0, !PT ;  /* 0x0000000300007812 */ /* 0x000fca00078ec0ff */
[----:B------:R0:W1:Y:S02]  /*15680*/  SHFL.IDX PT, R14, R0, RZ, 0x1f ;  /* 0x00001fff000e7589 */ /* 0x00006400000e0000 */
.L_x_1058:
[----:B-1----:R-:W-:Y:S01]  /*15690*/  ISETP.NE.AND P0, PT, R14, RZ, PT ;  /* 0x000000ff0e00720c */ /* 0x002fe20003f05270 */
[----:B------:R-:W-:-:S12]  /*156a0*/  BSSY B0, `(.L_x_1027) ;  /* 0x000002b000007945 */ /* 0x000fd80003800000 */
[----:B------:R-:W-:Y:S05]  /*156b0*/  @P0 BRA `(.L_x_1028) ;  /* 0x0000000000a40947 */ /* 0x000fea0003800000 */
[----:B------:R-:W-:-:S03]  /*156c0*/  UMOV UR4, 0xffffffff ;  /* 0xffffffff00047882 */ /* 0x000fc60000000000 */
[----:B------:R-:W-:Y:S05]  /*156d0*/  BRA.DIV UR4, `(.L_x_1029) ;  /* 0x0000000a04b87947 */ /* 0x000fea000b800000 */
[----:B------:R-:W-:-:S13]  /*156e0*/  ELECT P6, URZ, PT ;  /* 0x00000000003f782f */ /* 0x000fda00038c0000 */
.L_x_1061:
[----:B------:R-:W-:Y:S05]  /*156f0*/  @!P6 BRA `(.L_x_1028) ;  /* 0x000000000094e947 */ /* 0x000fea0003800000 */
[----:B------:R-:W-:-:S06]  /*15700*/  ULOP3.LUT UR4, UR42, 0x2, URZ, 0xfc, !UPT ;  /* 0x000000022a047892 */ /* 0x000fcc000f8efc3f */
[----:B0-----:R-:W-:-:S05]  /*15710*/  IMAD.U32 R0, RZ, RZ, UR4 ;  /* 0x00000004ff007e24 */ /* 0x001fca000f8e00ff */
[----:B------:R-:W-:-:S13]  /*15720*/  ISETP.NE.AND P0, PT, R0, 0x3, PT ;  /* 0x000000030000780c */ /* 0x000fda0003f05270 */
[----:B------:R-:W-:Y:S05]  /*15730*/  @!P0 BRA `(.L_x_1030) ;  /* 0x0000000000048947 */ /* 0x000fea0003800000 */
[----:B------:R-:W-:Y:S01]  /*15740*/  BPT.TRAP 0x1 ;  /* 0x000000040000795c */ /* 0x000fe20000300000 */
.L_x_1030:
        /* <DEDUP_REMOVED lines=12> */
.L_x_1062:
[----:B------:R-:W1:Y:S02]  /*15810*/  SYNCS.PHASECHK.TRANS64.TRYWAIT P1, [R7+URZ], R0 ;  /* 0x00000000070075a7 */ /* 0x000e64000802017f */
[----:B-1----:R-:W-:Y:S05]  /*15820*/  @!P1 BRA `(.L_x_1032) ;  /* 0x0000000800989947 */ /* 0x002fea0003800000 */
.L_x_1063:
[----:B------:R-:W-:Y:S05]  /*15830*/  @!P0 BRA `(.L_x_1033) ;  /* 0x0000000000048947 */ /* 0x000fea0003800000 */
[----:B------:R-:W-:Y:S01]  /*15840*/  BPT.TRAP 0x1 ;  /* 0x000000040000795c */ /* 0x000fe20000300000 */
.L_x_1033:
[----:B------:R-:W-:-:S04]  /*15850*/  IMAD R2, R17, 0x8, R8 ;  /* 0x0000000811027824 */ /* 0x000fc800078e0208 */
[----:B------:R-:W2:Y:S02]  /*15860*/  SYNCS.PHASECHK.TRANS64.TRYWAIT P1, [R2+URZ+0x19c60], R3 ;  /* 0x019c6003020075a7 */ /* 0x000ea4000802017f */
[----:B--2---:R-:W-:Y:S05]  /*15870*/  @!P1 BRA `(.L_x_1034) ;  /* 0x0000000800989947 */ /* 0x004fea0003800000 */
.L_x_1064:
[----:B------:R-:W-:Y:S05]  /*15880*/  @!P0 BRA `(.L_x_1035) ;  /* 0x0000000000048947 */ /* 0x000fea0003800000 */
[----:B------:R-:W-:Y:S01]  /*15890*/  BPT.TRAP 0x1 ;  /* 0x000000040000795c */ /* 0x000fe20000300000 */
.L_x_1035:
[----:B------:R-:W-:-:S04]  /*158a0*/  IMAD R5, R5, 0x8, R8 ;  /* 0x0000000805057824 */ /* 0x000fc800078e0208 */
[----:B------:R-:W3:Y:S02]  /*158b0*/  SYNCS.PHASECHK.TRANS64.TRYWAIT P1, [R5+URZ+0x19c60], R0 ;  /* 0x019c6000050075a7 */ /* 0x000ee4000802017f */
[----:B---3--:R-:W-:Y:S05]  /*158c0*/  @!P1 BRA `(.L_x_1036) ;  /* 0x0000000800989947 */ /* 0x008fea0003800000 */
.L_x_1065:
[----:B------:R-:W-:Y:S05]  /*158d0*/  @!P0 BRA `(.L_x_1037) ;  /* 0x0000000000048947 */ /* 0x000fea0003800000 */
[----:B------:R-:W-:Y:S01]  /*158e0*/  BPT.TRAP 0x1 ;  /* 0x000000040000795c */ /* 0x000fe20000300000 */
.L_x_1037:
[----:B------:R-:W4:Y:S02]  /*158f0*/  SYNCS.PHASECHK.TRANS64.TRYWAIT P0, [R2+URZ+0x19c80], R3 ;  /* 0x019c8003020075a7 */ /* 0x000f24000800017f */
[----:B----4-:R-:W-:Y:S05]  /*15900*/  @!P0 BRA `(.L_x_1038) ;  /* 0x00000008009c8947 */ /* 0x010fea0003800000 */
.L_x_1039:
[----:B------:R0:W0:Y:S02]  /*15910*/  SYNCS.PHASECHK.TRANS64.TRYWAIT P0, [R5+URZ+0x19c80], R0 ;  /* 0x019c8000050075a7 */ /* 0x000024000800017f */
[----:B0-----:R-:W-:Y:S05]  /*15920*/  @!P0 NANOSLEEP.SYNCS 0x989680 ;  /* 0x009896800000895d */ /* 0x001fea0003900000 */
[----:B------:R-:W0:Y:S02]  /*15930*/  @!P0 SYNCS.PHASECHK.TRANS64 P0, [R5+URZ+0x19c80], R0 ;  /* 0x019c8000050085a7 */ /* 0x000e24000800007f */
[----:B0-----:R-:W-:Y:S05]  /*15940*/  @!P0 BRA `(.L_x_1039) ;  /* 0xfffffffc00f08947 */ /* 0x001fea000383ffff */
.L_x_1028:
[----:B------:R-:W-:Y:S05]  /*15950*/  BSYNC B0 ;  /* 0x0000000000007941 */ /* 0x000fea0003800000 */
.L_x_1027:
[----:B------:R-:W-:Y:S05]  /*15960*/  EXIT ;  /* 0x000000000000794d */ /* 0x000fea0003800000 */
.L_x_859:
[----:B0-----:R-:W-:-:S04]  /*15970*/  IMAD.U32 R3, RZ, RZ, UR45 ;  /* 0x0000002dff037e24 */ /* 0x001fc8000f8e00ff */
[----:B------:R0:W1:Y:S03]  /*15980*/  SYNCS.PHASECHK.TRANS64.TRYWAIT P1, [R3+URZ+0x19c00], R6 ;  /* 0x019c0006030075a7 */ /* 0x000066000802017f */
[----:B-1----:R-:W-:Y:S05]  /*15990*/  @!P1 NANOSLEEP.SYNCS 0x989680 ;  /* 0x009896800000995d */ /* 0x002fea0003900000 */
[----:B------:R-:W1:Y:S02]  /*159a0*/  @!P1 SYNCS.PHASECHK.TRANS64 P1, [R3+URZ+0x19c00], R6 ;  /* 0x019c0006030095a7 */ /* 0x000e64000802007f */
[----:B-1----:R-:W-:Y:S05]  /*159b0*/  @!P1 BRA `(.L_x_859) ;  /* 0xfffffffc00ec9947 */ /* 0x002fea000383ffff */
[----:B------:R-:W-:Y:S05]  /*159c0*/  BRA `(.L_x_1040) ;  /* 0xfffffec000c47947 */ /* 0x000fea000383ffff */
.L_x_863:
[----:B0-----:R0:W2:Y:S02]  /*159d0*/  SYNCS.PHASECHK.TRANS64.TRYWAIT P2, [R5+URZ+0x19c30], R2 ;  /* 0x019c3002050075a7 */ /* 0x0010a4000804017f */
[----:B--2---:R-:W-:Y:S05]  /*159e0*/  @!P2 NANOSLEEP.SYNCS 0x989680 ;  /* 0x009896800000a95d */ /* 0x004fea0003900000 */
[----:B------:R-:W2:Y:S02]  /*159f0*/  @!P2 SYNCS.PHASECHK.TRANS64 P2, [R5+URZ+0x19c30], R2 ;  /* 0x019c30020500a5a7 */ /* 0x000ea4000804007f */
[----:B--2---:R-:W-:Y:S05]  /*15a00*/  @!P2 BRA `(.L_x_863) ;  /* 0xfffffffc00f0a947 */ /* 0x004fea000383ffff */
[----:B------:R-:W-:Y:S05]  /*15a10*/  BRA `(.L_x_862) ;  /* 0xfffffec000e87947 */ /* 0x000fea000383ffff */
.L_x_879:
[----:B-1----:R-:W-:-:S04]  /*15a20*/  IMAD.U32 R15, RZ, RZ, UR24 ;  /* 0x00000018ff0f7e24 */ /* 0x002fc8000f8e00ff */
[----:B------:R1:W2:Y:S03]  /*15a30*/  SYNCS.PHASECHK.TRANS64.TRYWAIT P2, [R15+URZ+0x19c30], R12 ;  /* 0x019c300c0f0075a7 */ /* 0x0002a6000804017f */
[----:B--2---:R-:W-:Y:S05]  /*15a40*/  @!P2 NANOSLEEP.SYNCS 0x989680 ;  /* 0x009896800000a95d */ /* 0x004fea0003900000 */
[----:B------:R-:W2:Y:S02]  /*15a50*/  @!P2 SYNCS.PHASECHK.TRANS64 P2, [R15+URZ+0x19c30], R12 ;  /* 0x019c300c0f00a5a7 */ /* 0x000ea4000804007f */
[----:B--2---:R-:W-:Y:S05]  /*15a60*/  @!P2 BRA `(.L_x_879) ;  /* 0xfffffffc00eca947 */ /* 0x004fea000383ffff */
[----:B------:R-:W-:Y:S05]  /*15a70*/  BRA `(.L_x_878) ;  /* 0xfffffefc00187947 */ /* 0x000fea000383ffff */
.L_x_883:
[----:B-1----:R-:W-:-:S04]  /*15a80*/  IMAD.U32 R15, RZ, RZ, UR11 ;  /* 0x0000000bff0f7e24 */ /* 0x002fc8000f8e00ff */
[----:B------:R1:W2:Y:S03]  /*15a90*/  SYNCS.PHASECHK.TRANS64.TRYWAIT P2, [R15+URZ+0x19c50], R12 ;  /* 0x019c500c0f0075a7 */ /* 0x0002a6000804017f */
[----:B--2---:R-:W-:Y:S05]  /*15aa0*/  @!P2 NANOSLEEP.SYNCS 0x989680 ;  /* 0x009896800000a95d */ /* 0x004fea0003900000 */
[----:B------:R-:W2:Y:S02]  /*15ab0*/  @!P2 SYNCS.PHASECHK.TRANS64 P2, [R15+URZ+0x19c50], R12 ;  /* 0x019c500c0f00a5a7 */ /* 0x000ea4000804007f */
[----:B--2---:R-:W-:Y:S05]  /*15ac0*/  @!P2 BRA `(.L_x_883) ;  /* 0xfffffffc00eca947 */ /* 0x004fea000383ffff */
[----:B------:R-:W-:Y:S05]  /*15ad0*/  BRA `(.L_x_882) ;  /* 0xfffffefc00687947 */ /* 0x000fea000383ffff */
.L_x_901:
[----:B-1----:R-:W-:-:S04]  /*15ae0*/  IMAD.U32 R11, RZ, RZ, UR6 ;  /* 0x00000006ff0b7e24 */ /* 0x002fc8000f8e00ff */
[----:B------:R1:W2:Y:S03]  /*15af0*/  SYNCS.PHASECHK.TRANS64.TRYWAIT P2, [R11+URZ+0x19c30], R8 ;  /* 0x019c30080b0075a7 */ /* 0x0002a6000804017f */
[----:B--2---:R-:W-:Y:S05]  /*15b00*/  @!P2 NANOSLEEP.SYNCS 0x989680 ;  /* 0x009896800000a95d */ /* 0x004fea0003900000 */
[----:B------:R-:W2:Y:S02]  /*15b10*/  @!P2 SYNCS.PHASECHK.TRANS64 P2, [R11+URZ+0x19c30], R8 ;  /* 0x019c30080b00a5a7 */ /* 0x000ea4000804007f */
[----:B--2---:R-:W-:Y:S05]  /*15b20*/  @!P2 BRA `(.L_x_901) ;  /* 0xfffffffc00eca947 */ /* 0x004fea000383ffff */
[----:B------:R-:W-:Y:S05]  /*15b30*/  BRA `(.L_x_900) ;  /* 0xffffff3000647947 */ /* 0x000fea000383ffff */
.L_x_905:
[----:B-1----:R-:W-:-:S04]  /*15b40*/  IMAD.U32 R11, RZ, RZ, UR14 ;  /* 0x0000000eff0b7e24 */ /* 0x002fc8000f8e00ff */
[----:B------:R1:W2:Y:S03]  /*15b50*/  SYNCS.PHASECHK.TRANS64.TRYWAIT P2, [R11+URZ+0x19c50], R8 ;  /* 0x019c50080b0075a7 */ /* 0x0002a6000804017f */
[----:B--2---:R-:W-:Y:S05]  /*15b60*/  @!P2 NANOSLEEP.SYNCS 0x989680 ;  /* 0x009896800000a95d */ /* 0x004fea0003900000 */
[----:B------:R-:W2:Y:S02]  /*15b70*/  @!P2 SYNCS.PHASECHK.TRANS64 P2, [R11+URZ+0x19c50], R8 ;  /* 0x019c50080b00a5a7 */ /* 0x000ea4000804007f */
[----:B--2---:R-:W-:Y:S05]  /*15b80*/  @!P2 BRA `(.L_x_905) ;  /* 0xfffffffc00eca947 */ /* 0x004fea000383ffff */
[----:B------:R-:W-:Y:S05]  /*15b90*/  BRA `(.L_x_904) ;  /* 0xffffff3000b47947 */ /* 0x000fea000383ffff */
.L_x_912:
[----:B-1----:R-:W-:-:S04]  /*15ba0*/  IMAD.U32 R15, RZ, RZ, UR23 ;  /* 0x00000017ff0f7e24 */ /* 0x002fc8000f8e00ff */
[----:B------:R1:W2:Y:S03]  /*15bb0*/  SYNCS.PHASECHK.TRANS64.TRYWAIT P2, [R15+URZ+0x19c30], R8 ;  /* 0x019c30080f0075a7 */ /* 0x0002a6000804017f */
[----:B--2---:R-:W-:Y:S05]  /*15bc0*/  @!P2 NANOSLEEP.SYNCS 0x989680 ;  /* 0x009896800000a95d */ /* 0x004fea0003900000 */
[----:B------:R-:W2:Y:S02]  /*15bd0*/  @!P2 SYNCS.PHASECHK.TRANS64 P2, [R15+URZ+0x19c30], R8 ;  /* 0x019c30080f00a5a7 */ /* 0x000ea4000804007f */
[----:B--2---:R-:W-:Y:S05]  /*15be0*/  @!P2 BRA `(.L_x_912) ;  /* 0xfffffffc00eca947 */ /* 0x004fea000383ffff */
[----:B------:R-:W-:Y:S05]  /*15bf0*/  BRA `(.L_x_911) ;  /* 0xffffff54004c7947 */ /* 0x000fea000383ffff */
.L_x_916:
[----:B-1----:R-:W-:-:S04]  /*15c00*/  IMAD.U32 R15, RZ, RZ, UR11 ;  /* 0x0000000bff0f7e24 */ /* 0x002fc8000f8e00ff */
[----:B------:R1:W2:Y:S03]  /*15c10*/  SYNCS.PHASECHK.TRANS64.TRYWAIT P2, [R15+URZ+0x19c50], R8 ;  /* 0x019c50080f0075a7 */ /* 0x0002a6000804017f */
[----:B--2---:R-:W-:Y:S05]  /*15c20*/  @!P2 NANOSLEEP.SYNCS 0x989680 ;  /* 0x009896800000a95d */ /* 0x004fea0003900000 */
[----:B------:R-:W2:Y:S02]  /*15c30*/  @!P2 SYNCS.PHASECHK.TRANS64 P2, [R15+URZ+0x19c50], R8 ;  /* 0x019c50080f00a5a7 */ /* 0x000ea4000804007f */
[----:B--2---:R-:W-:Y:S05]  /*15c40*/  @!P2 BRA `(.L_x_916) ;  /* 0xfffffffc00eca947 */ /* 0x004fea000383ffff */
[----:B------:R-:W-:Y:S05]  /*15c50*/  BRA `(.L_x_915) ;  /* 0xffffff54009c7947 */ /* 0x000fea000383ffff */
.L_x_930:
[----:B-1----:R-:W-:-:S04]  /*15c60*/  IMAD.U32 R5, RZ, RZ, UR11 ;  /* 0x0000000bff057e24 */ /* 0x002fc8000f8e00ff */
[----:B------:R1:W2:Y:S03]  /*15c70*/  SYNCS.PHASECHK.TRANS64.TRYWAIT P1, [R5+URZ+0x19c50], R0 ;  /* 0x019c5000050075a7 */ /* 0x0002a6000802017f */
[----:B--2---:R-:W-:Y:S05]  /*15c80*/  @!P1 NANOSLEEP.SYNCS 0x989680 ;  /* 0x009896800000995d */ /* 0x004fea0003900000 */
[----:B------:R-:W2:Y:S02]  /*15c90*/  @!P1 SYNCS.PHASECHK.TRANS64 P1, [R5+URZ+0x19c50], R0 ;  /* 0x019c5000050095a7 */ /* 0x000ea4000802007f */
[----:B--2---:R-:W-:Y:S05]  /*15ca0*/  @!P1 BRA `(.L_x_930) ;  /* 0xfffffffc00ec9947 */ /* 0x004fea000383ffff */
[----:B------:R-:W-:Y:S05]  /*15cb0*/  BRA `(.L_x_929) ;  /* 0xffffff8400e47947 */ /* 0x000fea000383ffff */
.L_x_970:
[----:B------:R-:W-:Y:S02]  /*15cc0*/  IMAD.MOV.U32 R13, RZ, RZ, R4 ;  /* 0x000000ffff0d7224 */ /* 0x000fe400078e0004 */
[----:B------:R-:W-:Y:S02]  /*15cd0*/  IMAD.MOV.U32 R12, RZ, RZ, RZ ;  /* 0x000000ffff0c7224 */ /* 0x000fe400078e00ff */
[----:B------:R-:W-:Y:S02]  /*15ce0*/  IMAD.MOV.U32 R11, RZ, RZ, 0x1f ;  /* 0x0000001fff0b7424 */ /* 0x000fe400078e00ff */
[----:B------:R-:W-:-:S07]  /*15cf0*/  IMAD.MOV.U32 R15, RZ, RZ, -0x1 ;  /* 0xffffffffff0f7424 */ /* 0x000fce00078e00ff */
[----:B------:R-:W-:Y:S05]  /*15d00*/  WARPSYNC.COLLECTIVE R15, `(.L_x_1041) ;  /* 0x000000000f087348 */ /* 0x000fea0003c00000 */
[----:B------:R0:W1:Y:S02]  /*15d10*/  SHFL.IDX P6, R14, R13, R12, R11 ;  /* 0x0000000c0d0e7389 */ /* 0x00006400000c000b */
[----:B01----:R-:W-:Y:S01]  /*15d20*/  ENDCOLLECTIVE ;  /* 0x000000000000791b */ /* 0x003fe20003800000 */
.L_x_1041:
[----:B------:R-:W-:Y:S05]  /*15d30*/  BRA `(.L_x_1042) ;  /* 0xffffffcc00587947 */ /* 0x000fea000383ffff */
.L_x_972:
[----:B------:R-:W-:Y:S01]  /*15d40*/  BSSY B0, `(.L_x_1043) ;  /* 0x0000006000007945 */ /* 0x000fe20003800000 */
[----:B------:R-:W-:-:S07]  /*15d50*/  IMAD.MOV.U32 R15, RZ, RZ, -0x1 ;  /* 0xffffffffff0f7424 */ /* 0x000fce00078e00ff */
[----:B0-----:R-:W-:Y:S05]  /*15d60*/  WARPSYNC.COLLECTIVE R15, `(.L_x_1044) ;  /* 0x000000000f0c7348 */ /* 0x001fea0003c00000 */
[----:B------:R-:W-:Y:S02]  /*15d70*/  ELECT P6, UR62, PT ;  /* 0x00000000003e782f */ /* 0x000fe400038c0000 */
[----:B------:R-:W-:Y:S01]  /*15d80*/  MOV R14, UR62 ;  /* 0x0000003e000e7c02 */ /* 0x000fe20008000f00 */
[----:B0-----:R-:W-:Y:S10]  /*15d90*/  ENDCOLLECTIVE ;  /* 0x000000000000791b */ /* 0x001ff40003800000 */
.L_x_1044:
[----:B------:R-:W-:Y:S05]  /*15da0*/  BSYNC B0 ;  /* 0x0000000000007941 */ /* 0x000fea0003800000 */
.L_x_1043:
[----:B------:R-:W-:Y:S05]  /*15db0*/  BRA `(.L_x_1045) ;  /* 0xffffffcc00547947 */ /* 0x000fea000383ffff */
.L_x_975:
[----:B-1----:R1:W2:Y:S02]  /*15dc0*/  SYNCS.PHASECHK.TRANS64.TRYWAIT P2, [R5+URZ+0x19c80], R2 ;  /* 0x019c8002050075a7 */ /* 0x0022a4000804017f */
[----:B--2---:R-:W-:Y:S05]  /*15dd0*/  @!P2 NANOSLEEP.SYNCS 0x989680 ;  /* 0x009896800000a95d */ /* 0x004fea0003900000 */
[----:B------:R-:W2:Y:S02]  /*15de0*/  @!P2 SYNCS.PHASECHK.TRANS64 P2, [R5+URZ+0x19c80], R2 ;  /* 0x019c80020500a5a7 */ /* 0x000ea4000804007f */
[----:B--2---:R-:W-:Y:S05]  /*15df0*/  @!P2 BRA `(.L_x_975) ;  /* 0xfffffffc00f0a947 */ /* 0x004fea000383ffff */
[----:B------:R-:W-:Y:S05]  /*15e00*/  BRA `(.L_x_1046) ;  /* 0xffffffcc00ac7947 */ /* 0x000fea000383ffff */
.L_x_977:
[----:B0-----:R0:W2:Y:S02]  /*15e10*/  SYNCS.PHASECHK.TRANS64.TRYWAIT P2, [R5+URZ+0x19c40], R2 ;  /* 0x019c4002050075a7 */ /* 0x0010a4000804017f */
[----:B--2---:R-:W-:Y:S05]  /*15e20*/  @!P2 NANOSLEEP.SYNCS 0x989680 ;  /* 0x009896800000a95d */ /* 0x004fea0003900000 */
[----:B------:R-:W2:Y:S02]  /*15e30*/  @!P2 SYNCS.PHASECHK.TRANS64 P2, [R5+URZ+0x19c40], R2 ;  /* 0x019c40020500a5a7 */ /* 0x000ea4000804007f */
[----:B--2---:R-:W-:Y:S05]  /*15e40*/  @!P2 BRA `(.L_x_977) ;  /* 0xfffffffc00f0a947 */ /* 0x004fea000383ffff */
[----:B------:R-:W-:Y:S05]  /*15e50*/  BRA `(.L_x_1047) ;  /* 0xffffffd000287947 */ /* 0x000fea000383ffff */
.L_x_980:
[----:B0-----:R-:W-:-:S04]  /*15e60*/  IMAD.U32 R4, RZ, RZ, UR40 ;  /* 0x00000028ff047e24 */ /* 0x001fc8000f8e00ff */
[----:B------:R0:W1:Y:S03]  /*15e70*/  SYNCS.PHASECHK.TRANS64.TRYWAIT P0, [R4+URZ+0x19c20], R3 ;  /* 0x019c2003040075a7 */ /* 0x000066000800017f */
[----:B-1----:R-:W-:Y:S05]  /*15e80*/  @!P0 NANOSLEEP.SYNCS 0x989680 ;  /* 0x009896800000895d */ /* 0x002fea0003900000 */
[----:B------:R-:W1:Y:S02]  /*15e90*/  @!P0 SYNCS.PHASECHK.TRANS64 P0, [R4+URZ+0x19c20], R3 ;  /* 0x019c2003040085a7 */ /* 0x000e64000800007f */
[----:B-1----:R-:W-:Y:S05]  /*15ea0*/  @!P0 BRA `(.L_x_980) ;  /* 0xfffffffc00ec8947 */ /* 0x002fea000383ffff */
[----:B------:R-:W-:Y:S05]  /*15eb0*/  BRA `(.L_x_1048) ;  /* 0xffffffd4003c7947 */ /* 0x000fea000383ffff */
.L_x_986:
[----:B0-----:R0:W1:Y:S02]  /*15ec0*/  SYNCS.PHASECHK.TRANS64.TRYWAIT P0, [R7+URZ+0x19c80], R4 ;  /* 0x019c8004070075a7 */ /* 0x001064000800017f */
[----:B-1----:R-:W-:Y:S05]  /*15ed0*/  @!P0 NANOSLEEP.SYNCS 0x989680 ;  /* 0x009896800000895d */ /* 0x002fea0003900000 */
[----:B------:R-:W1:Y:S02]  /*15ee0*/  @!P0 SYNCS.PHASECHK.TRANS64 P0, [R7+URZ+0x19c80], R4 ;  /* 0x019c8004070085a7 */ /* 0x000e64000800007f */
[----:B-1----:R-:W-:Y:S05]  /*15ef0*/  @!P0 BRA `(.L_x_986) ;  /* 0xfffffffc00f08947 */ /* 0x002fea000383ffff */
[----:B------:R-:W-:Y:S05]  /*15f00*/  BRA `(.L_x_1049) ;  /* 0xffffffd400d47947 */ /* 0x000fea000383ffff */
.L_x_993:
[----:B-1----:R1:W2:Y:S02]  /*15f10*/  SYNCS.PHASECHK.TRANS64.TRYWAIT P0, [R7+URZ+0x19c40], R4 ;  /* 0x019c4004070075a7 */ /* 0x0022a4000800017f */
[----:B--2---:R-:W-:Y:S05]  /*15f20*/  @!P0 NANOSLEEP.SYNCS 0x989680 ;  /* 0x009896800000895d */ /* 0x004fea0003900000 */
[----:B------:R-:W2:Y:S02]  /*15f30*/  @!P0 SYNCS.PHASECHK.TRANS64 P0, [R7+URZ+0x19c40], R4 ;  /* 0x019c4004070085a7 */ /* 0x000ea4000800007f */
[----:B--2---:R-:W-:Y:S05]  /*15f40*/  @!P0 BRA `(.L_x_993) ;  /* 0xfffffffc00f08947 */ /* 0x004fea000383ffff */
[----:B------:R-:W-:Y:S05]  /*15f50*/  BRA `(.L_x_1050) ;  /* 0xffffffd800d07947 */ /* 0x000fea000383ffff */
.L_x_1001:
[----:B0-----:R0:W1:Y:S02]  /*15f60*/  SYNCS.PHASECHK.TRANS64.TRYWAIT P2, [R12+URZ+0x19c70], R5 ;  /* 0x019c70050c0075a7 */ /* 0x001064000804017f */
[----:B-1----:R-:W-:Y:S05]  /*15f70*/  @!P2 NANOSLEEP.SYNCS 0x989680 ;  /* 0x009896800000a95d */ /* 0x002fea0003900000 */
[----:B------:R-:W1:Y:S02]  /*15f80*/  @!P2 SYNCS.PHASECHK.TRANS64 P2, [R12+URZ+0x19c70], R5 ;  /* 0x019c70050c00a5a7 */ /* 0x000e64000804007f */
[----:B-1----:R-:W-:Y:S05]  /*15f90*/  @!P2 BRA `(.L_x_1001) ;  /* 0xfffffffc00f0a947 */ /* 0x002fea000383ffff */
[----:B------:R-:W-:Y:S05]  /*15fa0*/  BRA `(.L_x_1051) ;  /* 0xffffffdc00e47947 */ /* 0x000fea000383ffff */
.L_x_1003:
[----:B0-----:R0:W1:Y:S02]  /*15fb0*/  SYNCS.PHASECHK.TRANS64.TRYWAIT P2, [R12+URZ+0x19c60], R5 ;  /* 0x019c60050c0075a7 */ /* 0x001064000804017f */
[----:B-1----:R-:W-:Y:S05]  /*15fc0*/  @!P2 NANOSLEEP.SYNCS 0x989680 ;  /* 0x009896800000a95d */ /* 0x002fea0003900000 */
[----:B------:R-:W1:Y:S02]  /*15fd0*/  @!P2 SYNCS.PHASECHK.TRANS64 P2, [R12+URZ+0x19c60], R5 ;  /* 0x019c60050c00a5a7 */ /* 0x000e64000804007f */
[----:B-1----:R-:W-:Y:S05]  /*15fe0*/  @!P2 BRA `(.L_x_1003) ;  /* 0xfffffffc00f0a947 */ /* 0x002fea000383ffff */
[----:B------:R-:W-:Y:S05]  /*15ff0*/  BRA `(.L_x_1052) ;  /* 0xffffffdc00ec7947 */ /* 0x000fea000383ffff */
.L_x_1010:
[----:B0-----:R0:W1:Y:S02]  /*16000*/  SYNCS.PHASECHK.TRANS64.TRYWAIT P0, [R2+URZ+0x19c70], R3 ;  /* 0x019c7003020075a7 */ /* 0x001064000800017f */
[----:B-1----:R-:W-:Y:S05]  /*16010*/  @!P0 NANOSLEEP.SYNCS 0x989680 ;  /* 0x009896800000895d */ /* 0x002fea0003900000 */
[----:B------:R-:W1:Y:S02]  /*16020*/  @!P0 SYNCS.PHASECHK.TRANS64 P0, [R2+URZ+0x19c70], R3 ;  /* 0x019c7003020085a7 */ /* 0x000e64000800007f */
[----:B-1----:R-:W-:Y:S05]  /*16030*/  @!P0 BRA `(.L_x_1010) ;  /* 0xfffffffc00f08947 */ /* 0x002fea000383ffff */
[----:B------:R-:W-:Y:S05]  /*16040*/  BRA `(.L_x_1053) ;  /* 0xffffffe400347947 */ /* 0x000fea000383ffff */
.L_x_1012:
[----:B0-----:R0:W1:Y:S02]  /*16050*/  SYNCS.PHASECHK.TRANS64.TRYWAIT P0, [R2+URZ+0x19c60], R5 ;  /* 0x019c6005020075a7 */ /* 0x001064000800017f */
[----:B-1----:R-:W-:Y:S05]  /*16060*/  @!P0 NANOSLEEP.SYNCS 0x989680 ;  /* 0x009896800000895d */ /* 0x002fea0003900000 */
[----:B------:R-:W1:Y:S02]  /*16070*/  @!P0 SYNCS.PHASECHK.TRANS64 P0, [R2+URZ+0x19c60], R5 ;  /* 0x019c6005020085a7 */ /* 0x000e64000800007f */
[----:B-1----:R-:W-:Y:S05]  /*16080*/  @!P0 BRA `(.L_x_1012) ;  /* 0xfffffffc00f08947 */ /* 0x002fea000383ffff */
[----:B------:R-:W-:Y:S05]  /*16090*/  BRA `(.L_x_1054) ;  /* 0xffffffe400447947 */ /* 0x000fea000383ffff */
.L_x_1025:
[----:B0-----:R0:W1:Y:S02]  /*160a0*/  SYNCS.PHASECHK.TRANS64.TRYWAIT P0, [R8+URZ+0x19c20], R0 ;  /* 0x019c2000080075a7 */ /* 0x001064000800017f */
[----:B-1----:R-:W-:Y:S05]  /*160b0*/  @!P0 NANOSLEEP.SYNCS 0x989680 ;  /* 0x009896800000895d */ /* 0x002fea0003900000 */
[----:B------:R-:W1:Y:S02]  /*160c0*/  @!P0 SYNCS.PHASECHK.TRANS64 P0, [R8+URZ+0x19c20], R0 ;  /* 0x019c2000080085a7 */ /* 0x000e64000800007f */
[----:B-1----:R-:W-:Y:S05]  /*160d0*/  @!P0 BRA `(.L_x_1025) ;  /* 0xfffffffc00f08947 */ /* 0x002fea000383ffff */
[----:B------:R-:W-:Y:S05]  /*160e0*/  BRA `(.L_x_1055) ;  /* 0xfffffff4004c7947 */ /* 0x000fea000383ffff */
.L_x_1026:
        /* <DEDUP_REMOVED lines=8> */
[----:B0-----:R-:W-:Y:S05]  /*16170*/  WARPSYNC.COLLECTIVE R15, `(.L_x_1057) ;  /* 0x000000000f087348 */ /* 0x001fea0003c00000 */
[----:B------:R1:W2:Y:S02]  /*16180*/  SHFL.IDX P6, R14, R13, R12, R11 ;  /* 0x0000000c0d0e7389 */ /* 0x0002a400000c000b */
[----:B012---:R-:W-:Y:S01]  /*16190*/  ENDCOLLECTIVE ;  /* 0x000000000000791b */ /* 0x007fe20003800000 */
.L_x_1057:
[----:B------:R-:W-:Y:S05]  /*161a0*/  BSYNC B0 ;  /* 0x0000000000007941 */ /* 0x000fea0003800000 */
.L_x_1056:
[----:B------:R-:W-:Y:S05]  /*161b0*/  BRA `(.L_x_1058) ;  /* 0xfffffff400347947 */ /* 0x000fea000383ffff */
.L_x_1029:
[----:B------:R-:W-:Y:S01]  /*161c0*/  BSSY B1, `(.L_x_1059) ;  /* 0x0000006000017945 */ /* 0x000fe20003800000 */
[----:B------:R-:W-:-:S07]  /*161d0*/  IMAD.MOV.U32 R15, RZ, RZ, -0x1 ;  /* 0xffffffffff0f7424 */ /* 0x000fce00078e00ff */
[----:B0-----:R-:W-:Y:S05]  /*161e0*/  WARPSYNC.COLLECTIVE R15, `(.L_x_1060) ;  /* 0x000000000f0c7348 */ /* 0x001fea0003c00000 */
[----:B------:R-:W-:Y:S02]  /*161f0*/  ELECT P6, UR62, PT ;  /* 0x00000000003e782f */ /* 0x000fe400038c0000 */
[----:B------:R-:W-:Y:S01]  /*16200*/  MOV R14, UR62 ;  /* 0x0000003e000e7c02 */ /* 0x000fe20008000f00 */
[----:B0-----:R-:W-:Y:S10]  /*16210*/  ENDCOLLECTIVE ;  /* 0x000000000000791b */ /* 0x001ff40003800000 */
.L_x_1060:
[----:B------:R-:W-:Y:S05]  /*16220*/  BSYNC B1 ;  /* 0x0000000000017941 */ /* 0x000fea0003800000 */
.L_x_1059:
[----:B------:R-:W-:Y:S05]  /*16230*/  BRA `(.L_x_1061) ;  /* 0xfffffff4002c7947 */ /* 0x000fea000383ffff */
.L_x_1031:
[----:B0-----:R0:W1:Y:S02]  /*16240*/  SYNCS.PHASECHK.TRANS64.TRYWAIT P1, [R6+URZ], R3 ;  /* 0x00000003060075a7 */ /* 0x001064000802017f */
[----:B-1----:R-:W-:Y:S05]  /*16250*/  @!P1 NANOSLEEP.SYNCS 0x989680 ;  /* 0x009896800000995d */ /* 0x002fea0003900000 */
[----:B------:R-:W1:Y:S02]  /*16260*/  @!P1 SYNCS.PHASECHK.TRANS64 P1, [R6+URZ], R3 ;  /* 0x00000003060095a7 */ /* 0x000e64000802007f */
[----:B-1----:R-:W-:Y:S05]  /*16270*/  @!P1 BRA `(.L_x_1031) ;  /* 0xfffffffc00f09947 */ /* 0x002fea000383ffff */
[----:B------:R-:W-:Y:S05]  /*16280*/  BRA `(.L_x_1062) ;  /* 0xfffffff400607947 */ /* 0x000fea000383ffff */
.L_x_1032:
[----:B-1----:R1:W2:Y:S02]  /*16290*/  SYNCS.PHASECHK.TRANS64.TRYWAIT P1, [R7+URZ], R0 ;  /* 0x00000000070075a7 */ /* 0x0022a4000802017f */
[----:B--2---:R-:W-:Y:S05]  /*162a0*/  @!P1 NANOSLEEP.SYNCS 0x989680 ;  /* 0x009896800000995d */ /* 0x004fea0003900000 */
[----:B------:R-:W2:Y:S02]  /*162b0*/  @!P1 SYNCS.PHASECHK.TRANS64 P1, [R7+URZ], R0 ;  /* 0x00000000070095a7 */ /* 0x000ea4000802007f */
[----:B--2---:R-:W-:Y:S05]  /*162c0*/  @!P1 BRA `(.L_x_1032) ;  /* 0xfffffffc00f09947 */ /* 0x004fea000383ffff */
[----:B------:R-:W-:Y:S05]  /*162d0*/  BRA `(.L_x_1063) ;  /* 0xfffffff400547947 */ /* 0x000fea000383ffff */
.L_x_1034:
[----:B--2---:R2:W3:Y:S02]  /*162e0*/  SYNCS.PHASECHK.TRANS64.TRYWAIT P1, [R2+URZ+0x19c60], R3 ;  /* 0x019c6003020075a7 */ /* 0x0044e4000802017f */
[----:B---3--:R-:W-:Y:S05]  /*162f0*/  @!P1 NANOSLEEP.SYNCS 0x989680 ;  /* 0x009896800000995d */ /* 0x008fea0003900000 */
[----:B------:R-:W3:Y:S02]  /*16300*/  @!P1 SYNCS.PHASECHK.TRANS64 P1, [R2+URZ+0x19c60], R3 ;  /* 0x019c6003020095a7 */ /* 0x000ee4000802007f */
[----:B---3--:R-:W-:Y:S05]  /*16310*/  @!P1 BRA `(.L_x_1034) ;  /* 0xfffffffc00f09947 */ /* 0x008fea000383ffff */
[----:B------:R-:W-:Y:S05]  /*16320*/  BRA `(.L_x_1064) ;  /* 0xfffffff400547947 */ /* 0x000fea000383ffff */
.L_x_1036:
[----:B---3--:R3:W4:Y:S02]  /*16330*/  SYNCS.PHASECHK.TRANS64.TRYWAIT P1, [R5+URZ+0x19c60], R0 ;  /* 0x019c6000050075a7 */ /* 0x008724000802017f */
[----:B----4-:R-:W-:Y:S05]  /*16340*/  @!P1 NANOSLEEP.SYNCS 0x989680 ;  /* 0x009896800000995d */ /* 0x010fea0003900000 */
[----:B------:R-:W4:Y:S02]  /*16350*/  @!P1 SYNCS.PHASECHK.TRANS64 P1, [R5+URZ+0x19c60], R0 ;  /* 0x019c6000050095a7 */ /* 0x000f24000802007f */
[----:B----4-:R-:W-:Y:S05]  /*16360*/  @!P1 BRA `(.L_x_1036) ;  /* 0xfffffffc00f09947 */ /* 0x010fea000383ffff */
[----:B------:R-:W-:Y:S05]  /*16370*/  BRA `(.L_x_1065) ;  /* 0xfffffff400547947 */ /* 0x000fea000383ffff */
.L_x_1038:
[----:B----4-:R4:W0:Y:S02]  /*16380*/  SYNCS.PHASECHK.TRANS64.TRYWAIT P0, [R2+URZ+0x19c80], R3 ;  /* 0x019c8003020075a7 */ /* 0x010824000800017f */
[----:B0-----:R-:W-:Y:S05]  /*16390*/  @!P0 NANOSLEEP.SYNCS 0x989680 ;  /* 0x009896800000895d */ /* 0x001fea0003900000 */
[----:B------:R-:W0:Y:S02]  /*163a0*/  @!P0 SYNCS.PHASECHK.TRANS64 P0, [R2+URZ+0x19c80], R3 ;  /* 0x019c8003020085a7 */ /* 0x000e24000800007f */
[----:B0-----:R-:W-:Y:S05]  /*163b0*/  @!P0 BRA `(.L_x_1038) ;  /* 0xfffffffc00f08947 */ /* 0x001fea000383ffff */
[----:B------:R-:W-:Y:S05]  /*163c0*/  BRA `(.L_x_1039) ;  /* 0xfffffff400507947 */ /* 0x000fea000383ffff */
.L_x_1066:
        /* <DEDUP_REMOVED lines=11> */
.L_x_2224:


//--------------------- .text._ZN7cutlass13device_kernelIN5flash11enable_sm90INS1_16FlashAttnFwdSm90INS1_25CollectiveMainloopFwdSm90ILi2EN4cute5tupleIJNS5_1CILi1EEES8_S8_EEENS6_IJNS7_ILi192EEENS7_ILi128EEENS7_ILi96EEEEEELi96ENS_12float_e4m3_tEfNS_4arch4Sm90ELb0ELb1ELb1ELb1ELb0ELb1ELb0ELb1ELb1ELb0ELb0ELb0EEENS1_21CollectiveEpilogueFwdINS6_IJSA_SC_SB_EEES9_NS_10bfloat16_tESG_Li384ELb1ELb0ELb0ELb1EEENS1_36VarlenDynamicPersistentTileSchedulerILi192ELi128ELi384ELi128ELb0ELb0ELb1ELb1ELb0ELb1EEEEEEEEEvNT_6ParamsE --------------------------
	.section	.text._ZN7cutlass13device_kernelIN5flash11enable_sm90INS1_16FlashAttnFwdSm90INS1_25CollectiveMainloopFwdSm90ILi2EN4cute5tupleIJNS5_1CILi1EEES8_S8_EEENS6_IJNS7_ILi192EEENS7_ILi128EEENS7_ILi96EEEEEELi96ENS_12float_e4m3_tEfNS_4arch4Sm90ELb0ELb1ELb1ELb1ELb0ELb1ELb0ELb1ELb1ELb0ELb0ELb0EEENS1_21CollectiveEpilogueFwdINS6_IJSA_SC_SB_EEES9_NS_10bfloat16_tESG_Li384ELb1ELb0ELb0ELb1EEENS1_36VarlenDynamicPersistentTileSchedulerILi192ELi128ELi384ELi128ELb0ELb0ELb1ELb1ELb0ELb1EEEEEEEEEvNT_6ParamsE,"ax",@progbits
	.align	128
.text._ZN7cutlass13device_kernelIN5flash11enable_sm90INS1_16FlashAttnFwdSm90INS1_25CollectiveMainloopFwdSm90ILi2EN4cute5tupleIJNS5_1CILi1EEES8_S8_EEENS6_IJNS7_ILi192EEENS7_ILi128EEENS7_ILi96EEEEEELi96ENS_12float_e4m3_tEfNS_4arch4Sm90ELb0ELb1ELb1ELb1ELb0ELb1ELb0ELb1ELb1ELb0ELb0ELb0EEENS1_21CollectiveEpilogueFwdINS6_IJSA_SC_SB_EEES9_NS_10bfloat16_tESG_Li384ELb1ELb0ELb0ELb1EEENS1_36VarlenDynamicPersistentTileSchedulerILi192ELi128ELi384ELi128ELb0ELb0ELb1ELb1ELb0ELb1EEEEEEEEEvNT_6ParamsE:
        .type           _ZN7cutlass13device_kernelIN5flash11enable_sm90INS1_16FlashAttnFwdSm90INS1_25CollectiveMainloopFwdSm90ILi2EN4cute5tupleIJNS5_1CILi1EEES8_S8_EEENS6_IJNS7_ILi192EEENS7_ILi128EEENS7_ILi96EEEEEELi96ENS_12float_e4m3_tEfNS_4arch4Sm90ELb0ELb1ELb1ELb1ELb0ELb1ELb0ELb1ELb1ELb0ELb0ELb0EEENS1_21CollectiveEpilogueFwdINS6_IJSA_SC_SB_EEES9_NS_10bfloat16_tESG_Li384ELb1ELb0ELb0ELb1EEENS1_36VarlenDynamicPersistentTileSchedulerILi192ELi128ELi384ELi128ELb0ELb0ELb1ELb1ELb0ELb1EEEEEEEEEvNT_6ParamsE,@function
        .size           _ZN7cutlass13device_kernelIN5flash11enable_sm90INS1_16FlashAttnFwdSm90INS1_25CollectiveMainloopFwdSm90ILi2EN4cute5tupleIJNS5_1CILi1EEES8_S8_EEENS6_IJNS7_ILi192EEENS7_ILi128EEENS7_ILi96EEEEEELi96ENS_12float_e4m3_tEfNS_4arch4Sm90ELb0ELb1ELb1ELb1ELb0ELb1ELb0ELb1ELb1ELb0ELb0ELb0EEENS1_21CollectiveEpilogueFwdINS6_IJSA_SC_SB_EEES9_NS_10bfloat16_tESG_Li384ELb1ELb0ELb0ELb1EEENS1_36VarlenDynamicPersistentTileSchedulerILi192ELi128ELi384ELi128ELb0ELb0ELb1ELb1ELb0ELb1EEEEEEEEEvNT_6ParamsE,(.L_x_2225 - _ZN7cutlass13device_kernelIN5flash11enable_sm90INS1_16FlashAttnFwdSm90INS1_25CollectiveMainloopFwdSm90ILi2EN4cute5tupleIJNS5_1CILi1EEES8_S8_EEENS6_IJNS7_ILi192EEENS7_ILi128EEENS7_ILi96EEEEEELi96ENS_12float_e4m3_tEfNS_4arch4Sm90ELb0ELb1ELb1ELb1ELb0ELb1ELb0ELb1ELb1ELb0ELb0ELb0EEENS1_21CollectiveEpilogueFwdINS6_IJSA_SC_SB_EEES9_NS_10bfloat16_tESG_Li384ELb1ELb0ELb0ELb1EEENS1_36VarlenDynamicPersistentTileSchedulerILi192ELi128ELi384ELi128ELb0ELb0ELb1ELb1ELb0ELb1EEEEEEEEEvNT_6ParamsE)
        .other          _ZN7cutlass13device_kernelIN5flash11enable_sm90INS1_16FlashAttnFwdSm90INS1_25CollectiveMainloopFwdSm90ILi2EN4cute5tupleIJNS5_1CILi1EEES8_S8_EEENS6_IJNS7_ILi192EEENS7_ILi128EEENS7_ILi96EEEEEELi96ENS_12float_e4m3_tEfNS_4arch4Sm90ELb0ELb1ELb1ELb1ELb0ELb1ELb0ELb1ELb1ELb0ELb0ELb0EEENS1_21CollectiveEpilogueFwdINS6_IJSA_SC_SB_EEES9_NS_10bfloat16_tESG_Li384ELb1ELb0ELb0ELb1EEENS1_36VarlenDynamicPersistentTileSchedulerILi192ELi128ELi384ELi128ELb0ELb0ELb1ELb1ELb0ELb1EEEEEEEEEvNT_6ParamsE,@"STO_CUDA_ENTRY STV_DEFAULT"
_ZN7cutlass13device_kernelIN5flash11enable_sm90INS1_16FlashAttnFwdSm90INS1_25CollectiveMainloopFwdSm90ILi2EN4cute5tupleIJNS5_1CILi1EEES8_S8_EEENS6_IJNS7_ILi192EEENS7_ILi128EEENS7_ILi96EEEEEELi96ENS_12float_e4m3_tEfNS_4arch4Sm90ELb0ELb1ELb1ELb1ELb0ELb1ELb0ELb1ELb1ELb0ELb0ELb0EEENS1_21CollectiveEpilogueFwdINS6_IJSA_SC_SB_EEES9_NS_10bfloat16_tESG_Li384ELb1ELb0ELb0ELb1EEENS1_36VarlenDynamicPersistentTileSchedulerILi192ELi128ELi384ELi128ELb0ELb0ELb1ELb1ELb0ELb1EEEEEEEEEvNT_6ParamsE:
        /* <DEDUP_REMOVED lines=26> */
.L_x_1068:
[----:B------:R-:W-:Y:S05]  /*01a0*/  BSYNC B0 ;  /* 0x0000000000007941 */ /* 0x000fea0003800000 */
.L_x_1067:
[----:B------:R-:W-:Y:S01]  /*01b0*/  VOTEU.ANY UP0, P0 ;  /* 0x00000000003f7886 */ /* 0x000fe20000000100 */
[----:B------:R-:W0:Y:S01]  /*01c0*/  SHFL.IDX PT, R2, R0, RZ, 0x1f ;  /* 0x00001fff00027589 */ /* 0x000e2200000e0000 */
[----:B------:R-:W-:Y:S01]  /*01d0*/  UMOV UR4, 0x1 ;  /* 0x0000000100047882 */ /* 0x000fe20000000000 */
[----:B------:R-:W-:Y:S01]  /*01e0*/  UMOV UR7, 0x180 ;  /* 0x0000018000077882 */ /* 0x000fe20000000000 */
[----:B------:R-:W-:Y:S01]  /*01f0*/  VOTEU.ANY UP1, P0 ;  /* 0x00000000003f7886 */ /* 0x000fe20000020100 */
[----:B------:R-:W1:Y:S01]  /*0200*/  @UP0 S2UR UR8, SR_CgaCtaId ;  /* 0x00000000000809c3 */ /* 0x000e620000008800 */
[----:B------:R-:W-:Y:S01]  /*0210*/  @UP0 UMOV UR6, 0x400 ;  /* 0x0000040000060882 */ /* 0x000fe20000000000 */
[----:B------:R-:W-:-:S04]  /*0220*/  @UP0 UIADD3 UR4, -UR4, 0x100000, URZ ;  /* 0x0010000004040890 */ /* 0x000fc8000fffe13f */
[----:B------:R-:W-:Y:S02]  /*0230*/  @UP0 USHF.L.U32 UR5, UR4, 0xb, URZ ;  /* 0x0000000b04050899 */ /* 0x000fe4000800063f */
[----:B------:R-:W-:Y:S01]  /*0240*/  @UP0 USHF.L.U32 UR4, UR4, 0x1, URZ ;  /* 0x0000000104040899 */ /* 0x000fe2000800063f */
[----:B0-----:R-:W-:Y:S02]  /*0250*/  ISETP.NE.AND P1, PT, R2, RZ, PT ;  /* 0x000000ff0200720c */ /* 0x001fe40003f25270 */
[----:B------:R-:W-:Y:S01]  /*0260*/  SHF.R.U32.HI R2, RZ, 0x7, R3 ;  /* 0x00000007ff027819 */ /* 0x000fe20000011603 */
[----:B-1----:R-:W-:Y:S02]  /*0270*/  @UP0 ULEA UR8, UR8, UR6, 0x18 ;  /* 0x0000000608080291 */ /* 0x002fe4000f8ec03f */
[----:B------:R-:W-:-:S04]  /*0280*/  @UP0 UIADD3 UR6, -UR7, 0x100000, URZ ;  /* 0x0010000007060890 */ /* 0x000fc8000fffe13f */
[----:B------:R-:W-:Y:S02]  /*0290*/  @UP0 USHF.L.U32 UR7, UR6, 0xb, URZ ;  /* 0x0000000b06070899 */ /* 0x000fe4000800063f */
[----:B------:R-:W-:Y:S01]  /*02a0*/  @UP0 USHF.L.U32 UR6, UR6, 0x1, URZ ;  /* 0x0000000106060899 */ /* 0x000fe2000800063f */
[----:B------:R-:W-:Y:S01]  /*02b0*/  VOTEU.ANY UP0, P0 ;  /* 0x00000000003f7886 */ /* 0x000fe20000000100 */
[----:B------:R-:W0:Y:S04]  /*02c0*/  SHFL.IDX PT, R2, R2, RZ, 0x1f ;  /* 0x00001fff02027589 */ /* 0x000e2800000e0000 */
[----:B------:R-:W1:Y:S02]  /*02d0*/  FENCE.VIEW.ASYNC.S ;  /* 0x00000000000073c6 */ /* 0x000e640000000000 */
[----:B-1----:R1:W2:Y:S04]  /*02e0*/  @UP0 SYNCS.EXCH.64 URZ, [UR8+0x19c00], UR4 ;  /* 0x019c0004083f05b2 */ /* 0x0022a80008000100 */
[----:B------:R1:W3:Y:S01]  /*02f0*/  @UP1 SYNCS.EXCH.64 URZ, [UR8+0x19c20], UR6 ;  /* 0x019c2006083f15b2 */ /* 0x0002e20008000100 */
[----:B------:R-:W-:Y:S05]  /*0300*/  @P1 BRA `(.L_x_1069) ;  /* 0x0000000000481947 */ /* 0x000fea0003800000 */
        /* <DEDUP_REMOVED lines=14> */
[----:B------:R4:W0:Y:S01]  /*03f0*/  SYNCS.EXCH.64 URZ, [UR8+0x19c40], UR4 ;  /* 0x019c4004083f75b2 */ /* 0x0008220008000100 */
[----:B------:R4:W0:Y:S01]  /*0400*/  SYNCS.EXCH.64 URZ, [UR8+0x19c38], UR6 ;  /* 0x019c3806083f75b2 */ /* 0x0008220008000100 */
[----:B------:R4:W0:Y:S02]  /*0410*/  SYNCS.EXCH.64 URZ, [UR8+0x19c48], UR4 ;  /* 0x019c4804083f75b2 */ /* 0x0008240008000100 */
[----:B----4-:R-:W-:Y:S01]  /*0420*/  NOP ;  /* 0x0000000000007918 */ /* 0x010fe20000000000 */
.L_x_1069:
        /* <DEDUP_REMOVED lines=22> */
.L_x_1070:
        /* <DEDUP_REMOVED lines=14> */
[----:B------:R4:W0:Y:S01]  /*0670*/  SYNCS.EXCH.64 URZ, [UR6+0x19c80], UR4 ;  /* 0x019c8004063f75b2 */ /* 0x0008220008000100 */
[----:B------:R4:W0:Y:S01]  /*0680*/  SYNCS.EXCH.64 URZ, [UR6+0x19c78], UR4 ;  /* 0x019c7804063f75b2 */ /* 0x0008220008000100 */
[----:B------:R4:W0:Y:S02]  /*0690*/  SYNCS.EXCH.64 URZ, [UR6+0x19c88], UR4 ;  /* 0x019c8804063f75b2 */ /* 0x0008240008000100 */
[----:B----4-:R-:W-:Y:S01]  /*06a0*/  NOP ;  /* 0x0000000000007918 */ /* 0x010fe20000000000 */
.L_x_1071:
        /* <DEDUP_REMOVED lines=22> */
.L_x_1072:
        /* <DEDUP_REMOVED lines=22> */
.L_x_1073:
[----:B0-----:R-:W-:Y:S01]  /*0970*/  ISETP.NE.AND P0, PT, R2, RZ, PT ;  /* 0x000000ff0200720c */ /* 0x001fe20003f05270 */
[----:B------:R-:W-:Y:S01]  /*0980*/  IMAD.MOV.U32 R2, RZ, RZ, 0x1 ;  /* 0x00000001ff027424 */ /* 0x000fe200078e00ff */
[----:B------:R-:W-:Y:S01]  /*0990*/  NOP ;  /* 0x0000000000007918 */ /* 0x000fe20000000000 */
[----:B------:R-:W-:Y:S01]  /*09a0*/  ULDC.64 UR40, c[0x0][0x208] ;  /* 0x0000820000287ab9 */ /* 0x000fe20000000a00 */
[----:B------:R-:W-:Y:S02]  /*09b0*/  BSSY B8, `(.L_x_1074) ;  /* 0x000217e000087945 */ /* 0x000fe40003800000 */
[----:B------:R-:W-:-:S05]  /*09c0*/  SEL R2, R2, 0x2, !P0 ;  /* 0x0000000202027807 */ /* 0x000fca0004000000 */
[----:B------:R0:W-:Y:S01]  /*09d0*/  STL [R1+0x14], R2 ;  /* 0x0000140201007387 */ /* 0x0001e20000100800 */
[----:B-123--:R-:W-:Y:S06]  /*09e0*/  BAR.SYNC.DEFER_BLOCKING 0x0 ;  /* 0x0000000000007b1d */ /* 0x00efec0000010000 */
[----:B------:R-:W-:Y:S05]  /*09f0*/  @!P0 BRA `(.L_x_1075) ;  /* 0x000001a800e88947 */ /* 0x000fea0003800000 */
.L_x_1076:
[----:B------:R-:W-:-:S08]  /*0a00*/  NOP ;  /* 0x0000000000007918 */ /* 0x000fd00000000000 */
[----:B------:R-:W1:Y:S02]  /*0a10*/  USETMAXREG.TRY_ALLOC.CTAPOOL UP0, 0xa0 ;  /* 0x000000a0000079c8 */ /* 0x000e640008000600 */
[----:B-1----:R-:W-:-:S13]  /*0a20*/  PLOP3.LUT P0, PT, PT, PT, UP0, 0x80, 0x0 ;  /* 0x000000000000781c */ /* 0x002fda0003f0f008 */
[----:B------:R-:W-:Y:S05]  /*0a30*/  @!P0 BRA `(.L_x_1076) ;  /* 0xfffffffc00f08947 */ /* 0x000fea000383ffff */
[----:B------:R-:W1:Y:S08]  /*0a40*/  S2UR UR4, SR_CgaCtaId ;  /* 0x00000000000479c3 */ /* 0x000e700000008800 */
[----:B------:R-:W-:Y:S06]  /*0a50*/  BAR.ARV 0x8, 0x1a0 ;  /* 0x0206800000007b1d */ /* 0x000fec0000002000 */
[----:B------:R-:W-:-:S02]  /*0a60*/  MOV R17, 0x400 ;  /* 0x0000040000117802 */ /* 0x000fc40000000f00 */
[----:B------:R-:W-:Y:S01]  /*0a70*/  BAR.SYNC.DEFER_BLOCKING 0x5, 0x200 ;  /* 0x0148000000007b1d */ /* 0x000fe20000010000 */
[----:B-1----:R-:W-:-:S05]  /*0a80*/  IMAD.U32 R0, RZ, RZ, UR4 ;  /* 0x00000004ff007e24 */ /* 0x002fca000f8e00ff */
[----:B------:R-:W-:Y:S01]  /*0a90*/  ULDC UR4, c[0x0][0xc14] ;  /* 0x0003050000047ab9 */ /* 0x000fe20000000800 */
[----:B------:R-:W-:Y:S01]  /*0aa0*/  LEA R17, R0, R17, 0x18 ;  /* 0x0000001100117211 */ /* 0x000fe200078ec0ff */
[----:B------:R-:W-:Y:S04]  /*0ab0*/  STL [R1+0x18], R0 ;  /* 0x0000180001007387 */ /* 0x000fe80000100800 */
[----:B------:R-:W1:Y:S01]  /*0ac0*/  LDS.128 R8, [R17+0x19cd0] ;  /* 0x019cd00011087984 */ /* 0x000e620000000c00 */
[----:B------:R-:W-:Y:S06]  /*0ad0*/  BAR.ARV 0x4, 0x200 ;  /* 0x0108000000007b1d */ /* 0x000fec0000002000 */
[----:B-1----:R-:W-:-:S13]  /*0ae0*/  ISETP.GE.AND P0, PT, R11, UR4, PT ;  /* 0x000000040b007c0c */ /* 0x002fda000bf06270 */
[----:B------:R-:W-:Y:S05]  /*0af0*/  @P0 BRA `(.L_x_1077) ;  /* 0x0000021400a40947 */ /* 0x000fea0003800000 */
[----:B------:R-:W2:Y:S01]  /*0b00*/  LDL.LU R16, [R1+0x14] ;  /* 0x0000140001107983 */ /* 0x000ea20000300800 */
[----:B------:R-:W1:Y:S02]  /*0b10*/  S2R R0, SR_TID.X ;  /* 0x0000000000007919 */ /* 0x000e640000002100 */
[----:B-1----:R-:W-:-:S05]  /*0b20*/  VIADD R8, R0, 0xffffff80 ;  /* 0xffffff8000087836 */ /* 0x002fca0000000000 */
[-C--:B0-----:R-:W-:Y:S02]  /*0b30*/  LEA.HI R2, R8, R8.reuse, RZ, 0x1 ;  /* 0x0000000808027211 */ /* 0x081fe400078f08ff */
[----:B------:R-:W-:Y:S02]  /*0b40*/  SHF.R.S32.HI R0, RZ, 0x1f, R8 ;  /* 0x0000001fff007819 */ /* 0x000fe40000011408 */
[--C-:B------:R-:W-:Y:S02]  /*0b50*/  SHF.R.S32.HI R23, RZ, 0x1, R2.reuse ;  /* 0x00000001ff177819 */ /* 0x100fe40000011402 */
[----:B------:R-:W-:Y:S02]  /*0b60*/  SHF.R.S32.HI R4, RZ, 0x1f, R2 ;  /* 0x0000001fff047819 */ /* 0x000fe40000011402 */
[----:B------:R-:W-:Y:S02]  /*0b70*/  LOP3.LUT R3, R2, 0xfffffffe, RZ, 0xc0, !PT ;  /* 0xfffffffe02037812 */ /* 0x000fe400078ec0ff */
[----:B------:R-:W-:-:S02]  /*0b80*/  LEA.HI R2, R0, R8, RZ, 0x7 ;  /* 0x0000000800027211 */ /* 0x000fc400078f38ff */
[----:B------:R-:W-:Y:S01]  /*0b90*/  LEA.HI R5, R4, R23, RZ, 0x2 ;  /* 0x0000001704057211 */ /* 0x000fe200078f10ff */
[----:B------:R-:W-:Y:S01]  /*0ba0*/  IMAD.IADD R3, R8, 0x1, -R3 ;  /* 0x0000000108037824 */ /* 0x000fe200078e0a03 */
[----:B------:R-:W-:Y:S02]  /*0bb0*/  LOP3.LUT R7, R2, 0xffffff80, RZ, 0xc0, !PT ;  /* 0xffffff8002077812 */ /* 0x000fe400078ec0ff */
[CC--:B------:R-:W-:Y:S01]  /*0bc0*/  LEA.HI R4, R0.reuse, R8.reuse, RZ, 0x3 ;  /* 0x0000000800047211 */ /* 0x0c0fe200078f18ff */
[----:B------:R-:W-:Y:S01]  /*0bd0*/  IMAD.SHL.U32 R15, R3, 0x10, RZ ;  /* 0x00000010030f7824 */ /* 0x000fe200078e00ff */
[----:B------:R-:W-:Y:S01]  /*0be0*/  LEA.HI R6, R0, R8, RZ, 0x4 ;  /* 0x0000000800067211 */ /* 0x000fe200078f20ff */
[----:B------:R-:W-:Y:S01]  /*0bf0*/  IMAD.IADD R12, R8, 0x1, -R7 ;  /* 0x00000001080c7824 */ /* 0x000fe200078e0a07 */
[----:B------:R-:W-:Y:S02]  /*0c00*/  SHF.R.S32.HI R4, RZ, 0x3, R4 ;  /* 0x00000003ff047819 */ /* 0x000fe40000011404 */
[----:B------:R-:W-:-:S02]  /*0c10*/  LOP3.LUT R0, R5, 0x7fffffc, RZ, 0xc0, !PT ;  /* 0x07fffffc05007812 */ /* 0x000fc400078ec0ff */
[----:B------:R-:W-:Y:S02]  /*0c20*/  SHF.R.S32.HI R18, RZ, 0x7, R2 ;  /* 0x00000007ff127819 */ /* 0x000fe40000011402 */
[----:B------:R-:W-:Y:S01]  /*0c30*/  SHF.R.S32.HI R2, RZ, 0x1f, R12 ;  /* 0x0000001fff027819 */ /* 0x000fe2000001140c */
[----:B------:R-:W-:Y:S01]  /*0c40*/  IMAD.SHL.U32 R4, R4, 0x80, RZ ;  /* 0x0000008004047824 */ /* 0x000fe200078e00ff */
[----:B------:R-:W-:Y:S01]  /*0c50*/  SHF.R.S32.HI R5, RZ, 0x4, R6 ;  /* 0x00000004ff057819 */ /* 0x000fe20000011406 */
[----:B------:R-:W-:Y:S01]  /*0c60*/  IMAD.IADD R0, R23, 0x1, -R0 ;  /* 0x0000000117007824 */ /* 0x000fe200078e0a00 */
[----:B------:R-:W-:Y:S01]  /*0c70*/  LEA.HI R3, R2, R12, RZ, 0x2 ;  /* 0x0000000c02037211 */ /* 0x000fe200078f10ff */
[----:B------:R-:W-:Y:S01]  /*0c80*/  VIADD R13, R15, 0x20 ;  /* 0x000000200f0d7836 */ /* 0x000fe20000000000 */
[----:B------:R-:W-:Y:S01]  /*0c90*/  LOP3.LUT R14, R4, 0x80, RZ, 0xc0, !PT ;  /* 0x00000080040e7812 */ /* 0x000fe200078ec0ff */
[----:B------:R-:W-:Y:S01]  /*0ca0*/  IMAD R8, R5, 0x8, R0 ;  /* 0x0000000805087824 */ /* 0x000fe200078e0200 */
[----:B------:R-:W-:-:S02]  /*0cb0*/  SHF.R.S32.HI R4, RZ, 0x2, R3 ;  /* 0x00000002ff047819 */ /* 0x000fc40000011403 */
[----:B------:R-:W-:Y:S02]  /*0cc0*/  SHF.R.S32.HI R5, RZ, 0x1f, R3 ;  /* 0x0000001fff057819 */ /* 0x000fe40000011403 */
[----:B------:R-:W-:Y:S02]  /*0cd0*/  SHF.R.S32.HI R6, RZ, 0x1f, R13 ;  /* 0x0000001fff067819 */ /* 0x000fe4000001140d */
[----:B------:R-:W-:Y:S02]  /*0ce0*/  LEA.HI R5, R5, R4, RZ, 0x3 ;  /* 0x0000000405057211 */ /* 0x000fe400078f18ff */
[-C--:B------:R-:W-:Y:S01]  /*0cf0*/  LEA.HI R7, R6, R13.reuse, RZ, 0x5 ;  /* 0x0000000d06077211 */ /* 0x080fe200078f28ff */
[----:B------:R-:W-:Y:S01]  /*0d00*/  IMAD.HI R0, R18, 0x55555556, RZ ;  /* 0x5555555612007827 */ /* 0x000fe200078e02ff */
[----:B------:R-:W-:Y:S02]  /*0d10*/  LEA.HI R6, R6, R13, RZ, 0x4 ;  /* 0x0000000d06067211 */ /* 0x000fe400078f20ff */
[----:B------:R-:W-:-:S02]  /*0d20*/  LEA.HI R2, R2, R12, RZ, 0x5 ;  /* 0x0000000c02027211 */ /* 0x000fc400078f28ff */
[----:B------:R-:W-:Y:S01]  /*0d30*/  LOP3.LUT R5, R5, 0xfffffff8, RZ, 0xc0, !PT ;  /* 0xfffffff805057812 */ /* 0x000fe200078ec0ff */
[----:B------:R0:W-:Y:S01]  /*0d40*/  STL [R1+0x20], R13 ;  /* 0x0000200d01007387 */ /* 0x0001e20000100800 */
[----:B------:R-:W-:Y:S01]  /*0d50*/  SHF.R.S32.HI R7, RZ, 0x5, R7 ;  /* 0x00000005ff077819 */ /* 0x000fe20000011407 */
[----:B------:R-:W-:Y:S01]  /*0d60*/  IMAD.SHL.U32 R8, R8, 0x20, RZ ;  /* 0x0000002008087824 */ /* 0x000fe200078e00ff */
[----:B------:R-:W-:Y:S01]  /*0d70*/  LOP3.LUT R6, R14, 0x10, R6, 0xf8, !PT ;  /* 0x000000100e067812 */ /* 0x000fe200078ef806 */
[----:B------:R-:W-:Y:S01]  /*0d80*/  IMAD.IADD R5, R4, 0x1, -R5 ;  /* 0x0000000104057824 */ /* 0x000fe200078e0a05 */
[----:B------:R-:W-:Y:S02]  /*0d90*/  LEA.HI R0, R0, R0, RZ, 0x1 ;  /* 0x0000000000007211 */ /* 0x000fe400078f08ff */
[----:B------:R-:W-:Y:S02]  /*0da0*/  SHF.R.S32.HI R2, RZ, 0x5, R2 ;  /* 0x00000005ff027819 */ /* 0x000fe40000011402 */
[----:B0-----:R-:W-:Y:S01]  /*0db0*/  SHF.R.U32.HI R13, RZ, 0x3, R14 ;  /* 0x00000003ff0d7819 */ /* 0x001fe2000001160e */
[----:B------:R-:W-:-:S03]  /*0dc0*/  IMAD R4, R7, 0x1800, R8 ;  /* 0x0000180007047824 */ /* 0x000fc600078e0208 */
[----:B------:R-:W-:Y:S01]  /*0dd0*/  LOP3.LUT R6, R6, R13, RZ, 0x3c, !PT ;  /* 0x0000000d06067212 */ /* 0x000fe200078e3cff */
[----:B------:R-:W-:Y:S02]  /*0de0*/  IMAD R0, R0, -0x3, R18 ;  /* 0xfffffffd00007824 */ /* 0x000fe400078e0212 */
[----:B------:R-:W-:Y:S01]  /*0df0*/  IMAD R5, R2, 0x10, R5 ;  /* 0x0000001002057824 */ /* 0x000fe200078e0205 */
[----:B------:R-:W-:Y:S01]  /*0e00*/  IADD3 R2, R17, R4, R6 ;  /* 0x0000000411027210 */ /* 0x000fe20007ffe006 */
[----:B------:R-:W-:Y:S02]  /*0e10*/  STL [R1+0x1c], R14 ;  /* 0x00001c0e01007387 */ /* 0x000fe40000100800 */
[----:B------:R-:W-:Y:S02]  /*0e20*/  IMAD R0, R0, 0x40, R5 ;  /* 0x0000004000007824 */ /* 0x000fe400078e0205 */
[----:B------:R-:W-:Y:S04]  /*0e30*/  STL [R1+0x30], R8 ;  /* 0x0000300801007387 */ /* 0x000fe80000100800 */
[----:B------:R-:W-:Y:S04]  /*0e40*/  STL [R1+0x64], R13 ;  /* 0x0000640d01007387 */ /* 0x000fe80000100800 */
[----:B------:R-:W-:Y:S04]  /*0e50*/  STL [R1+0x3c], R9 ;  /* 0x00003c0901007387 */ /* 0x000fe80000100800 */
[----:B------:R-:W-:Y:S04]  /*0e60*/  STL [R1+0x5c], R2 ;  /* 0x00005c0201007387 */ /* 0x000fe80000100800 */
[----:B------:R-:W-:Y:S04]  /*0e70*/  STL [R1+0x40], R10 ;  /* 0x0000400a01007387 */ /* 0x000fe80000100800 */
[----:B------:R0:W-:Y:S02]  /*0e80*/  STL [R1+0x60], R0 ;  /* 0x0000600001007387 */ /* 0x0001e40000100800 */
[----:B0-----:R-:W-:-:S04]  /*0e90*/  LOP3.LUT R0, R14, 0x10, R15, 0xf8, !PT ;  /* 0x000000100e007812 */ /* 0x001fc800078ef80f */
[----:B------:R-:W-:Y:S01]  /*0ea0*/  LOP3.LUT R0, R0, R13, RZ, 0x3c, !PT ;  /* 0x0000000d00007212 */ /* 0x000fe200078e3cff */
[----:B------:R0:W-:Y:S04]  /*0eb0*/  STL [R1+0x44], R11 ;  /* 0x0000440b01007387 */ /* 0x0001e80000100800 */
[----:B------:R-:W-:Y:S01]  /*0ec0*/  IMAD.IADD R0, R8, 0x1, R0 ;  /* 0x0000000108007824 */ /* 0x000fe200078e0200 */
[----:B------:R0:W-:Y:S04]  /*0ed0*/  STL [R1+0x54], RZ ;  /* 0x000054ff01007387 */ /* 0x0001e80000100800 */
[----:B------:R0:W-:Y:S04]  /*0ee0*/  STL [R1+0x8], RZ ;  /* 0x000008ff01007387 */ /* 0x0001e80000100800 */
[----:B------:R0:W-:Y:S01]  /*0ef0*/  STL [R1+0x48], R0 ;  /* 0x0000480001007387 */ /* 0x0001e20000100800 */
[----:B------:R-:W-:-:S02]  /*0f00*/  LOP3.LUT R156, R3, 0x7ffffffc, RZ, 0xc0, !PT ;  /* 0x7ffffffc039c7812 */ /* 0x000fc400078ec0ff */
[----:B------:R-:W-:Y:S01]  /*0f10*/  CS2R R18, SRZ ;  /* 0x0000000000127805 */ /* 0x000fe2000001ff00 */
[----:B------:R-:W-:Y:S02]  /*0f20*/  IMAD.MOV.U32 R22, RZ, RZ, RZ ;  /* 0x000000ffff167224 */ /* 0x000fe400078e00ff */
[----:B------:R-:W-:Y:S01]  /*0f30*/  IMAD.IADD R156, R12, 0x1, -R156 ;  /* 0x000000010c9c7824 */ /* 0x000fe200078e0a9c */
[----:B0-2---:R-:W-:-:S07]  /*0f40*/  LOP3.LUT R157, R16, 0x1, RZ, 0xfc, !PT ;  /* 0x00000001109d7812 */ /* 0x005fce00078efcff */
.L_x_1275:
[----:B0-2--5:R-:W2:Y:S01]  /*0f50*/  LDL R30, [R1+0x44] ;  /* 0x00004400011e7983 */ /* 0x025ea20000100800 */
[----:B------:R-:W-:Y:S01]  /*0f60*/  ULDC.64 UR4, c[0x0][0xa28] ;  /* 0x00028a0000047ab9 */ /* 0x000fe20000000a00 */
[----:B-1-3--:R-:W2:Y:S01]  /*0f70*/  LDC.64 R4, c[0x0][0xa08] ;  /* 0x00028200ff047b82 */ /* 0x00aea20000000a00 */
[----:B------:R-:W-:Y:S01]  /*0f80*/  ISETP.NE.U32.AND P0, PT, RZ, UR4, PT ;  /* 0x00000004ff007c0c */ /* 0x000fe2000bf05070 */
[----:B------:R-:W3:Y:S04]  /*0f90*/  LDL R12, [R1+0x3c] ;  /* 0x00003c00010c7983 */ /* 0x000ee80000100800 */
[----:B------:R-:W4:Y:S01]  /*0fa0*/  LDL R33, [R1+0x40] ;  /* 0x0000400001217983 */ /* 0x000f220000100800 */
[----:B------:R-:W-:Y:S01]  /*0fb0*/  ISETP.NE.AND.EX P0, PT, RZ, UR5, PT, P0 ;  /* 0x00000005ff007c0c */ /* 0x000fe2000bf05300 */
[----:B------:R-:W-:Y:S01]  /*0fc0*/  ULDC.64 UR4, c[0x0][0xa18] ;  /* 0x0002860000047ab9 */ /* 0x000fe20000000a00 */
[----:B------:R-:W-:Y:S01]  /*0fd0*/  IMAD.MOV.U32 R0, RZ, RZ, RZ ;  /* 0x000000ffff007224 */ /* 0x000fe200078e00ff */
[----:B------:R-:W-:Y:S01]  /*0fe0*/  ISETP.NE.U32.AND P1, PT, RZ, UR4, PT ;  /* 0x00000004ff007c0c */ /* 0x000fe2000bf25070 */
[----:B------:R-:W-:Y:S01]  /*0ff0*/  IMAD.MOV.U32 R28, RZ, RZ, RZ ;  /* 0x000000ffff1c7224 */ /* 0x000fe200078e00ff */
[----:B------:R-:W-:-:S02]  /*1000*/  ULDC.64 UR6, c[0x0][0xa20] ;  /* 0x0002880000067ab9 */ /* 0x000fc40000000a00 */
[----:B------:R-:W-:Y:S01]  /*1010*/  ISETP.NE.AND.EX P1, PT, RZ, UR5, PT, P1 ;  /* 0x00000005ff007c0c */ /* 0x000fe2000bf25310 */
[----:B------:R-:W-:-:S05]  /*1020*/  ULDC.64 UR4, c[0x0][0xa08] ;  /* 0x0002820000047ab9 */ /* 0x000fca0000000a00 */
[----:B------:R-:W0:Y:S08]  /*1030*/  @P0 LDC.64 R2, c[0x0][0xa28] ;  /* 0x00028a00ff020b82 */ /* 0x000e300000000a00 */
[----:B------:R-:W1:Y:S01]  /*1040*/  @P1 LDC.64 R6, c[0x0][0xa18] ;  /* 0x00028600ff061b82 */ /* 0x000e620000000a00 */
[----:B------:R-:W-:Y:S01]  /*1050*/  ISETP.NE.U32.AND P3, PT, RZ, UR4, PT ;  /* 0x00000004ff007c0c */ /* 0x000fe2000bf65070 */
[----:B------:R-:W-:-:S02]  /*1060*/  ULDC UR4, c[0x0][0x288] ;  /* 0x0000a20000047ab9 */ /* 0x000fc40000000800 */
[----:B------:R-:W-:Y:S01]  /*1070*/  IMAD.U32 R10, RZ, RZ, UR4 ;  /* 0x00000004ff0a7e24 */ /* 0x000fe2000f8e00ff */
[----:B------:R-:W-:Y:S01]  /*1080*/  ISETP.NE.AND.EX P3, PT, RZ, UR5, PT, P3 ;  /* 0x00000005ff007c0c */ /* 0x000fe2000bf65330 */
[----:B------:R-:W-:Y:S01]  /*1090*/  ULDC.64 UR4, c[0x0][0x3f8] ;  /* 0x0000fe0000047ab9 */ /* 0x000fe20000000a00 */
[----:B--2---:R-:W-:-:S04]  /*10a0*/  IMAD.WIDE R8, R30, 0x4, R4 ;  /* 0x000000041e087825 */ /* 0x004fc800078e0204 */
[----:B-1----:R-:W-:-:S07]  /*10b0*/  @P1 IMAD.WIDE R4, R30, 0x4, R6 ;  /* 0x000000041e041825 */ /* 0x002fce00078e0206 */
[----:B------:R1:W5:Y:S04]  /*10c0*/  @P3 LDG.E R28, desc[UR40][R8.64] ;  /* 0x00000028081c3981 */ /* 0x000368000c1e1900 */
[----:B------:R-:W2:Y:S01]  /*10d0*/  @P1 LDG.E R10, desc[UR40][R4.64] ;  /* 0x00000028040a1981 */ /* 0x000ea2000c1e1900 */
[----:B0-----:R-:W-:-:S05]  /*10e0*/  @P0 IMAD.WIDE R2, R30, 0x4, R2 ;  /* 0x000000041e020825 */ /* 0x001fca00078e0202 */
[----:B------:R1:W5:Y:S01]  /*10f0*/  @P0 LDG.E R0, desc[UR40][R2.64] ;  /* 0x0000002802000981 */ /* 0x000362000c1e1900 */
[----:B------:R-:W-:-:S03]  /*1100*/  UISETP.NE.U32.AND UP0, UPT, UR4, URZ, UPT ;  /* 0x0000003f0400728c */ /* 0x000fc6000bf05070 */
[----:B------:R-:W-:Y:S01]  /*1110*/  ULDC UR4, c[0x0][0x404] ;  /* 0x0001010000047ab9 */ /* 0x000fe20000000800 */
[----:B------:R-:W-:Y:S01]  /*1120*/  UISETP.NE.AND.EX UP0, UPT, UR5, URZ, UPT, UP0 ;  /* 0x0000003f0500728c */ /* 0x000fe2000bf05300 */
[----:B------:R-:W-:Y:S02]  /*1130*/  ISETP.NE.U32.AND P2, PT, RZ, UR6, PT ;  /* 0x00000006ff007c0c */ /* 0x000fe4000bf45070 */
[----:B------:R-:W-:Y:S01]  /*1140*/  ULDC UR5, c[0x0][0x2e0] ;  /* 0x0000b80000057ab9 */ /* 0x000fe20000000800 */
[----:B------:R-:W-:Y:S01]  /*1150*/  USEL UR4, UR4, 0x1, UP0 ;  /* 0x0000000104047887 */ /* 0x000fe20008000000 */
[----:B------:R-:W-:-:S03]  /*1160*/  ISETP.NE.AND.EX P2, PT, RZ, UR7, PT, P2 ;  /* 0x00000007ff007c0c */ /* 0x000fc6000bf45320 */
[----:B------:R-:W-:-:S03]  /*1170*/  UIMAD UR4, UR4, UR5, URZ ;  /* 0x00000005040472a4 */ /* 0x000fc6000f8e023f */
[----:B------:R-:W-:Y:S01]  /*1180*/  ULDC UR5, c[0x0][0x338] ;  /* 0x0000ce0000057ab9 */ /* 0x000fe20000000800 */
[----:B--2---:R1:W-:Y:S04]  /*1190*/  STL [R1+0x28], R10 ;  /* 0x0000280a01007387 */ /* 0x0043e80000100800 */
[----:B---3--:R1:W-:Y:S04]  /*11a0*/  STL [R1+0x58], R12 ;  /* 0x0000580c01007387 */ /* 0x0083e80000100800 */
[----:B----4-:R1:W-:Y:S04]  /*11b0*/  STL [R1+0x4c], R33 ;  /* 0x00004c2101007387 */ /* 0x0103e80000100800 */
[----:B------:R1:W-:Y:S01]  /*11c0*/  STL [R1+0x50], R30 ;  /* 0x0000501e01007387 */ /* 0x0003e20000100800 */
[----:B------:R-:W-:Y:S01]  /*11d0*/  IMAD.MOV.U32 R13, RZ, RZ, R10 ;  /* 0x000000ffff0d7224 */ /* 0x000fe200078e000a */
[----:B------:R-:W-:Y:S06]  /*11e0*/  @P1 BRA `(.L_x_1078) ;  /* 0x0000000000281947 */ /* 0x000fec0003800000 */
[----:B------:R-:W-:Y:S02]  /*11f0*/  ULDC.64 UR6, c[0x0][0xa00] ;  /* 0x0002800000067ab9 */ /* 0x000fe40000000a00 */
[----:B------:R-:W-:-:S04]  /*1200*/  ISETP.NE.U32.AND P0, PT, RZ, UR6, PT ;  /* 0x00000006ff007c0c */ /* 0x000fc8000bf05070 */
[----:B------:R-:W-:-:S13]  /*1210*/  ISETP.NE.AND.EX P0, PT, RZ, UR7, PT, P0 ;  /* 0x00000007ff007c0c */ /* 0x000fda000bf05300 */
[----:B------:R-:W-:Y:S05]  /*1220*/  @!P0 BRA `(.L_x_1078) ;  /* 0x0000000000188947 */ /* 0x000fea0003800000 */
[----:B-1----:R-:W0:Y:S02]  /*1230*/  LDC.64 R2, c[0x0][0xa00] ;  /* 0x00028000ff027b82 */ /* 0x002e240000000a00 */
[----:B0-----:R-:W-:-:S05]  /*1240*/  IMAD.WIDE R2, R30, 0x4, R2 ;  /* 0x000000041e027825 */ /* 0x001fca00078e0202 */
[----:B------:R-:W2:Y:S04]  /*1250*/  LDG.E R4, desc[UR40][R2.64] ;  /* 0x0000002802047981 */ /* 0x000ea8000c1e1900 */
[----:B------:R-:W2:Y:S02]  /*1260*/  LDG.E R5, desc[UR40][R2.64+0x4] ;  /* 0x0000042802057981 */ /* 0x000ea4000c1e1900 */
[----:B--2---:R-:W-:-:S05]  /*1270*/  IMAD.IADD R13, R5, 0x1, -R4 ;  /* 0x00000001050d7824 */ /* 0x004fca00078e0a04 */
[----:B------:R0:W-:Y:S02]  /*1280*/  STL [R1+0x28], R13 ;  /* 0x0000280d01007387 */ /* 0x0001e40000100800 */
.L_x_1078:
[----:B------:R-:W-:Y:S02]  /*1290*/  IMAD.U32 R27, RZ, RZ, UR5 ;  /* 0x00000005ff1b7e24 */ /* 0x000fe4000f8e00ff */
[----:B------:R-:W-:Y:S01]  /*12a0*/  IMAD.U32 R29, RZ, RZ, UR4 ;  /* 0x00000004ff1d7e24 */ /* 0x000fe2000f8e00ff */
[----:B------:R-:W-:Y:S06]  /*12b0*/  @!P2 BRA `(.L_x_1079) ;  /* 0x000000000010a947 */ /* 0x000fec0003800000 */
[----:B-1----:R-:W1:Y:S02]  /*12c0*/  LDC.64 R2, c[0x0][0xa20] ;  /* 0x00028800ff027b82 */ /* 0x002e640000000a00 */
[----:B-1----:R-:W-:-:S05]  /*12d0*/  IMAD.WIDE R2, R30, 0x4, R2 ;  /* 0x000000041e027825 */ /* 0x002fca00078e0202 */
[----:B------:R2:W5:Y:S01]  /*12e0*/  LDG.E R29, desc[UR40][R2.64] ;  /* 0x00000028021d7981 */ /* 0x000562000c1e1900 */
[----:B------:R-:W-:Y:S05]  /*12f0*/  BRA `(.L_x_1080) ;  /* 0x0000000000107947 */ /* 0x000fea0003800000 */
.L_x_1079:
[----:B------:R-:W-:Y:S05]  /*1300*/  @!P3 BRA `(.L_x_1080) ;  /* 0x00000000000cb947 */ /* 0x000fea0003800000 */
[----:B-1----:R-:W2:Y:S04]  /*1310*/  LDG.E R2, desc[UR40][R8.64] ;  /* 0x0000002808027981 */ /* 0x002ea8000c1e1900 */
[----:B------:R-:W2:Y:S02]  /*1320*/  LDG.E R29, desc[UR40][R8.64+0x4] ;  /* 0x00000428081d7981 */ /* 0x000ea4000c1e1900 */
[----:B--2---:R-:W-:-:S07]  /*1330*/  IMAD.IADD R29, R29, 0x1, -R2 ;  /* 0x000000011d1d7824 */ /* 0x004fce00078e0a02 */
.L_x_1080:
[----:B------:R-:W-:Y:S01]  /*1340*/  ULDC.64 UR4, c[0x0][0xa10] ;  /* 0x0002840000047ab9 */ /* 0x000fe20000000a00 */
[----:B-1----:R-:W1:Y:S01]  /*1350*/  LDC.64 R8, c[0x0][0x9e0] ;  /* 0x00027800ff087b82 */ /* 0x002e620000000a00 */
[----:B------:R-:W-:-:S04]  /*1360*/  ISETP.NE.U32.AND P0, PT, RZ, UR4, PT ;  /* 0x00000004ff007c0c */ /* 0x000fc8000bf05070 */
[----:B------:R-:W-:Y:S01]  /*1370*/  ISETP.NE.AND.EX P0, PT, RZ, UR5, PT, P0 ;  /* 0x00000005ff007c0c */ /* 0x000fe2000bf05300 */
[----:B------:R-:W-:Y:S02]  /*1380*/  ULDC.64 UR4, c[0x0][0xa30] ;  /* 0x00028c0000047ab9 */ /* 0x000fe40000000a00 */
[----:B------:R-:W-:-:S04]  /*1390*/  ISETP.NE.U32.AND P1, PT, RZ, UR4, PT ;  /* 0x00000004ff007c0c */ /* 0x000fc8000bf25070 */
[----:B------:R-:W-:-:S06]  /*13a0*/  ISETP.NE.AND.EX P1, PT, RZ, UR5, PT, P1 ;  /* 0x00000005ff007c0c */ /* 0x000fcc000bf25310 */
[----:B--2---:R-:W2:Y:S08]  /*13b0*/  @P0 LDC.64 R2, c[0x0][0xa10] ;  /* 0x00028400ff020b82 */ /* 0x004eb00000000a00 */
[----:B------:R-:W3:Y:S01]  /*13c0*/  @P1 LDC.64 R4, c[0x0][0xa30] ;  /* 0x00028c00ff041b82 */ /* 0x000ee20000000a00 */
[----:B--2---:R-:W-:-:S05]  /*13d0*/  @P0 IMAD.WIDE R2, R30, 0x4, R2 ;  /* 0x000000041e020825 */ /* 0x004fca00078e0202 */
[----:B------:R-:W2:Y:S04]  /*13e0*/  @P0 LDG.E R6, desc[UR40][R2.64] ;  /* 0x0000002802060981 */ /* 0x000ea8000c1e1900 */
[----:B------:R-:W2:Y:S01]  /*13f0*/  @P0 LDG.E R7, desc[UR40][R2.64+0x4] ;  /* 0x0000042802070981 */ /* 0x000ea2000c1e1900 */
[----:B-----5:R-:W-:Y:S02]  /*1400*/  IMAD.IADD R10, R29, 0x1, -R0 ;  /* 0x000000011d0a7824 */ /* 0x020fe400078e0a00 */
[----:B------:R-:W-:Y:S02]  /*1410*/  IMAD.MOV.U32 R24, RZ, RZ, R29 ;  /* 0x000000ffff187224 */ /* 0x000fe400078e001d */
[----:B---3--:R-:W-:-:S05]  /*1420*/  @P1 IMAD.WIDE R4, R30, 0x4, R4 ;  /* 0x000000041e041825 */ /* 0x008fca00078e0204 */
[----:B------:R3:W5:Y:S01]  /*1430*/  @P1 LDG.E R24, desc[UR40][R4.64] ;  /* 0x0000002804181981 */ /* 0x000762000c1e1900 */
[----:B-1----:R-:W-:Y:S01]  /*1440*/  ISETP.GE.AND P1, PT, R9, 0x1, PT ;  /* 0x000000010900780c */ /* 0x002fe20003f26270 */
[----:B--2---:R-:W-:Y:S02]  /*1450*/  @P0 IMAD.IADD R27, R7, 0x1, -R6 ;  /* 0x00000001071b0824 */ /* 0x004fe400078e0a06 */
[----:B------:R-:W-:Y:S02]  /*1460*/  IMAD.MOV.U32 R6, RZ, RZ, 0xc0 ;  /* 0x000000c0ff067424 */ /* 0x000fe400078e00ff */
[----:B------:R-:W-:Y:S02]  /*1470*/  IMAD.IADD R11, R10, 0x1, R27 ;  /* 0x000000010a0b7824 */ /* 0x000fe400078e021b */
[----:B------:R-:W-:Y:S02]  /*1480*/  IMAD R6, R12, R6, 0xc0 ;  /* 0x000000c00c067424 */ /* 0x000fe400078e0206 */
[C---:B------:R-:W-:Y:S01]  /*1490*/  VIADD R0, R11.reuse, 0x7f ;  /* 0x0000007f0b007836 */ /* 0x040fe20000000000 */
[----:B------:R3:W-:Y:S02]  /*14a0*/  STL [R1+0x24], R11 ;  /* 0x0000240b01007387 */ /* 0x0007e40000100800 */
[----:B------:R-:W-:-:S02]  /*14b0*/  IADD3 R7, R11, R6, -R13 ;  /* 0x000000060b077210 */ /* 0x000fc40007ffe80d */
[----:B------:R-:W-:-:S04]  /*14c0*/  SHF.R.S32.HI R3, RZ, 0x1f, R0 ;  /* 0x0000001fff037819 */ /* 0x000fc80000011400 */
[----:B------:R-:W-:Y:S01]  /*14d0*/  LEA.HI R2, R3, R0, RZ, 0x7 ;  /* 0x0000000003027211 */ /* 0x000fe200078f38ff */
[----:B------:R-:W-:-:S03]  /*14e0*/  IMAD.IADD R0, R7, 0x1, R8 ;  /* 0x0000000107007824 */ /* 0x000fc600078e0208 */
[----:B------:R-:W-:Y:S01]  /*14f0*/  SHF.R.S32.HI R2, RZ, 0x7, R2 ;  /* 0x00000007ff027819 */ /* 0x000fe20000011402 */
[----:B---3--:R-:W-:Y:S06]  /*1500*/  @!P1 BRA `(.L_x_1081) ;  /* 0x0000000000489947 */ /* 0x008fec0003800000 */
[C---:B------:R-:W-:Y:S01]  /*1510*/  ISETP.GT.AND P0, PT, R7.reuse, RZ, PT ;  /* 0x000000ff0700720c */ /* 0x040fe20003f04270 */
[----:B------:R-:W-:Y:S01]  /*1520*/  BSSY B0, `(.L_x_1082) ;  /* 0x000000e000007945 */ /* 0x000fe20003800000 */
[----:B------:R-:W-:-:S11]  /*1530*/  VIADD R3, R7, 0xffffffff ;  /* 0xffffffff07037836 */ /* 0x000fd60000000000 */
[----:B------:R-:W-:Y:S05]  /*1540*/  @P0 BRA `(.L_x_1083) ;  /* 0x00000000001c0947 */ /* 0x000fea0003800000 */
[----:B------:R-:W-:Y:S01]  /*1550*/  ISETP.NE.AND P0, PT, R9, 0x1, PT ;  /* 0x000000010900780c */ /* 0x000fe20003f05270 */
[----:B------:R-:W-:-:S12]  /*1560*/  IMAD.MOV R3, RZ, RZ, -R7 ;  /* 0x000000ffff037224 */ /* 0x000fd800078e0a07 */
[----:B------:R-:W1:Y:S02]  /*1570*/  @P0 LDC.64 R4, c[0x0][0x9e8] ;  /* 0x00027a00ff040b82 */ /* 0x000e640000000a00 */
[----:B-1----:R-:W-:-:S05]  /*1580*/  @P0 IMAD.HI.U32 R4, R3, R4, RZ ;  /* 0x0000000403040227 */ /* 0x002fca00078e00ff */
[----:B------:R-:W-:-:S04]  /*1590*/  @P0 SHF.R.U32.HI R3, RZ, R5, R4 ;  /* 0x00000005ff030219 */ /* 0x000fc80000011604 */
[----:B------:R-:W-:Y:S01]  /*15a0*/  LOP3.LUT R3, RZ, R3, RZ, 0x33, !PT ;  /* 0x00000003ff037212 */ /* 0x000fe200078e33ff */
[----:B------:R-:W-:Y:S06]  /*15b0*/  BRA `(.L_x_1084) ;  /* 0x0000000000107947 */ /* 0x000fec0003800000 */
.L_x_1083:
[----:B------:R-:W-:-:S13]  /*15c0*/  ISETP.NE.AND P0, PT, R9, 0x1, PT ;  /* 0x000000010900780c */ /* 0x000fda0003f05270 */
[----:B------:R-:W1:Y:S02]  /*15d0*/  @P0 LDC.64 R4, c[0x0][0x9e8] ;  /* 0x00027a00ff040b82 */ /* 0x000e640000000a00 */
[----:B-1----:R-:W-:-:S05]  /*15e0*/  @P0 IMAD.HI.U32 R4, R3, R4, RZ ;  /* 0x0000000403040227 */ /* 0x002fca00078e00ff */
[----:B------:R-:W-:-:S07]  /*15f0*/  @P0 SHF.R.U32.HI R3, RZ, R5, R4 ;  /* 0x00000005ff030219 */ /* 0x000fce0000011604 */
.L_x_1084:
[----:B------:R-:W-:Y:S05]  /*1600*/  BSYNC B0 ;  /* 0x0000000000007941 */ /* 0x000fea0003800000 */
.L_x_1082:
[----:B------:R-:W-:-:S05]  /*1610*/  IMAD R3, R3, R9, R9 ;  /* 0x0000000903037224 */ /* 0x000fca00078e0209 */
[----:B------:R-:W-:-:S07]  /*1620*/  VIMNMX R0, R0, R3, PT ;  /* 0x0000000300007248 */ /* 0x000fce0003fe0100 */
.L_x_1081:
[----:B------:R-:W-:Y:S01]  /*1630*/  IMAD R3, R12, 0xc0, -R13 ;  /* 0x000000c00c037824 */ /* 0x000fe200078e0a0d */
[----:B------:R-:W-:-:S03]  /*1640*/  ULDC UR4, c[0x0][0x9dc] ;  /* 0x0002770000047ab9 */ /* 0x000fc60000000800 */
[----:B------:R-:W-:-:S04]  /*1650*/  IMAD.IADD R3, R11, 0x1, R3 ;  /* 0x000000010b037824 */ /* 0x000fc800078e0203 */
[----:B------:R-:W-:Y:S01]  /*1660*/  VIADD R4, R3, -UR4 ;  /* 0x8000000403047c36 */ /* 0x000fe20008000000 */
[----:B------:R-:W-:Y:S06]  /*1670*/  @!P1 BRA `(.L_x_1085) ;  /* 0x0000000000449947 */ /* 0x000fec0003800000 */
[----:B------:R-:W-:Y:S01]  /*1680*/  ISETP.GT.AND P0, PT, R3, -0x1, PT ;  /* 0xffffffff0300780c */ /* 0x000fe20003f04270 */
[----:B------:R-:W-:-:S12]  /*1690*/  BSSY B0, `(.L_x_1086) ;  /* 0x000000d000007945 */ /* 0x000fd80003800000 */
        /* <DEDUP_REMOVED lines=8> */
.L_x_1087:
[----:B------:R-:W-:-:S13]  /*1720*/  ISETP.NE.AND P0, PT, R9, 0x1, PT ;  /* 0x000000010900780c */ /* 0x000fda0003f05270 */
[----:B------:R-:W1:Y:S02]  /*1730*/  @P0 LDC.64 R6, c[0x0][0x9e8] ;  /* 0x00027a00ff060b82 */ /* 0x000e640000000a00 */
[----:B-1----:R-:W-:-:S05]  /*1740*/  @P0 IMAD.HI.U32 R6, R3, R6, RZ ;  /* 0x0000000603060227 */ /* 0x002fca00078e00ff */
[----:B------:R-:W-:-:S07]  /*1750*/  @P0 SHF.R.U32.HI R3, RZ, R7, R6 ;  /* 0x00000007ff030219 */ /* 0x000fce0000011606 */
.L_x_1088:
[----:B------:R-:W-:Y:S05]  /*1760*/  BSYNC B0 ;  /* 0x0000000000007941 */ /* 0x000fea0003800000 */
.L_x_1086:
[----:B------:R-:W-:-:S05]  /*1770*/  IMAD R3, R3, R9, RZ ;  /* 0x0000000903037224 */ /* 0x000fca00078e02ff */
[----:B------:R-:W-:-:S07]  /*1780*/  VIMNMX R4, R4, R3, !PT ;  /* 0x0000000304047248 */ /* 0x000fce0007fe0100 */
.L_x_1085:
[----:B------:R-:W-:Y:S01]  /*1790*/  VIADD R0, R0, 0x7f ;  /* 0x0000007f00007836 */ /* 0x000fe20000000000 */
[----:B------:R-:W-:Y:S02]  /*17a0*/  SHF.R.S32.HI R5, RZ, 0x1f, R4 ;  /* 0x0000001fff057819 */ /* 0x000fe40000011404 */
[----:B------:R-:W-:Y:S02]  /*17b0*/  PLOP3.LUT P3, PT, PT, PT, PT, 0x80, 0x0 ;  /* 0x000000000000781c */ /* 0x000fe40003f6f070 */
[----:B------:R-:W-:Y:S02]  /*17c0*/  SHF.R.S32.HI R3, RZ, 0x1f, R0 ;  /* 0x0000001fff037819 */ /* 0x000fe40000011400 */
[----:B------:R-:W-:Y:S02]  /*17d0*/  LEA.HI R5, R5, R4, RZ, 0x7 ;  /* 0x0000000405057211 */ /* 0x000fe400078f38ff */
[----:B------:R-:W-:Y:S02]  /*17e0*/  LEA.HI R3, R3, R0, RZ, 0x7 ;  /* 0x0000000003037211 */ /* 0x000fe400078f38ff */
[----:B------:R-:W-:-:S02]  /*17f0*/  SHF.R.S32.HI R5, RZ, 0x7, R5 ;  /* 0x00000007ff057819 */ /* 0x000fc40000011405 */
[----:B------:R-:W-:Y:S02]  /*1800*/  SHF.R.S32.HI R3, RZ, 0x7, R3 ;  /* 0x00000007ff037819 */ /* 0x000fe40000011403 */
[----:B------:R-:W-:Y:S02]  /*1810*/  VIMNMX R5, RZ, R5, !PT ;  /* 0x00000005ff057248 */ /* 0x000fe40007fe0100 */
[----:B------:R-:W-:-:S03]  /*1820*/  VIMNMX R3, R2, R3, PT ;  /* 0x0000000302037248 */ /* 0x000fc60003fe0100 */
[--C-:B------:R-:W-:Y:S02]  /*1830*/  IMAD R5, R5, 0x80, -R10.reuse ;  /* 0x0000008005057824 */ /* 0x100fe400078e0a0a */
[----:B------:R-:W-:-:S03]  /*1840*/  IMAD R0, R3, 0x80, -R10 ;  /* 0x0000008003007824 */ /* 0x000fc600078e0a0a */
[----:B------:R-:W-:Y:S02]  /*1850*/  VIMNMX R5, RZ, R5, !PT ;  /* 0x00000005ff057248 */ /* 0x000fe40007fe0100 */
[----:B------:R-:W-:Y:S02]  /*1860*/  VIMNMX R0, R0, R27, PT ;  /* 0x0000001b00007248 */ /* 0x000fe40003fe0100 */
[----:B------:R-:W-:Y:S02]  /*1870*/  SHF.R.U32.HI R26, RZ, 0x7, R5 ;  /* 0x00000007ff1a7819 */ /* 0x000fe40000011605 */
[----:B------:R-:W-:-:S03]  /*1880*/  ISETP.GT.AND P0, PT, R0, R5, PT ;  /* 0x000000050000720c */ /* 0x000fc60003f04270 */
[----:B------:R-:W-:-:S10]  /*1890*/  IMAD.MOV.U32 R25, RZ, RZ, R26 ;  /* 0x000000ffff197224 */ /* 0x000fd400078e001a */
[----:B------:R-:W-:-:S05]  /*18a0*/  @P0 VIADD R0, R0, 0x7f ;  /* 0x0000007f00000836 */ /* 0x000fca0000000000 */
[----:B------:R-:W-:-:S04]  /*18b0*/  @P0 SHF.R.S32.HI R3, RZ, 0x1f, R0 ;  /* 0x0000001fff030819 */ /* 0x000fc80000011400 */
[----:B------:R-:W-:-:S04]  /*18c0*/  @P0 LEA.HI R3, R3, R0, RZ, 0x7 ;  /* 0x0000000003030211 */ /* 0x000fc800078f38ff */
[----:B------:R-:W-:-:S04]  /*18d0*/  @P0 SHF.R.S32.HI R25, RZ, 0x7, R3 ;  /* 0x00000007ff190819 */ /* 0x000fc80000011403 */
[----:B------:R-:W-:-:S13]  /*18e0*/  ISETP.GT.AND P0, PT, R25, R26, PT ;  /* 0x0000001a1900720c */ /* 0x000fda0003f04270 */
[----:B------:R-:W-:Y:S05]  /*18f0*/  @!P0 BRA `(.L_x_1089) ;  /* 0x0000004c00c88947 */ /* 0x000fea0003800000 */
        /* <DEDUP_REMOVED lines=17> */
[----:B01----:R-:W-:-:S07]  /*1a10*/  IMAD.MOV.U32 R13, RZ, RZ, RZ ;  /* 0x000000ffff0d7224 */ /* 0x003fce00078e00ff */
[----:B------:R-:W-:-:S07]  /*1a20*/  LEPC R20, `(.L_x_1091) ;  /* 0x000000001014794e */ /* 0x000fce0000000000 */
[----:B--2--5:R-:W-:Y:S05]  /*1a30*/  CALL.ABS.NOINC R14 ;  /* 0x000000000e007343 */ /* 0x024fea0003c00000 */
.L_x_1091:
[----:B------:R-:W-:Y:S05]  /*1a40*/  BSYNC B6 ;  /* 0x0000000000067941 */ /* 0x000fea0003800000 */
.L_x_1090:
        /* <DEDUP_REMOVED lines=20> */
.L_x_1093:
[----:B------:R-:W-:Y:S05]  /*1b90*/  BSYNC B6 ;  /* 0x0000000000067941 */ /* 0x000fea0003800000 */
.L_x_1092:
[----:B------:R-:W-:Y:S01]  /*1ba0*/  ULDC.64 UR4, c[0x0][0x9f8] ;  /* 0x00027e0000047ab9 */ /* 0x000fe20000000a00 */
[----:B------:R-:W2:Y:S01]  /*1bb0*/  LDL R31, [R1+0x20] ;  /* 0x00002000011f7983 */ /* 0x000ea20000100800 */
[----:B------:R-:W-:Y:S01]  /*1bc0*/  ISETP.NE.U32.AND P0, PT, RZ, UR4, PT ;  /* 0x00000004ff007c0c */ /* 0x000fe2000bf05070 */
[----:B------:R-:W-:Y:S01]  /*1bd0*/  IMAD.MOV.U32 R12, RZ, RZ, R30 ;  /* 0x000000ffff0c7224 */ /* 0x000fe200078e001e */
[----:B------:R-:W1:Y:S01]  /*1be0*/  LDC R0, c[0x0][0x428] ;  /* 0x00010a00ff007b82 */ /* 0x000e620000000800 */
[----:B------:R-:W3:Y:S01]  /*1bf0*/  S2R R20, SR_TID.X ;  /* 0x0000000000147919 */ /* 0x000ee20000002100 */
[----:B------:R-:W-:Y:S01]  /*1c00*/  ISETP.NE.AND.EX P0, PT, RZ, UR5, PT, P0 ;  /* 0x00000005ff007c0c */ /* 0x000fe2000bf05300 */
[----:B------:R-:W-:Y:S01]  /*1c10*/  ULDC UR6, c[0x0][0x2e4] ;  /* 0x0000b90000067ab9 */ /* 0x000fe20000000800 */
[----:B------:R-:W-:Y:S01]  /*1c20*/  ULDC.64 UR4, c[0x0][0x2f8] ;  /* 0x0000be0000047ab9 */ /* 0x000fe20000000a00 */
[----:B------:R-:W-:Y:S01]  /*1c30*/  ULDC.64 UR8, c[0x0][0x320] ;  /* 0x0000c80000087ab9 */ /* 0x000fe20000000a00 */
[----:B------:R-:W-:-:S02]  /*1c40*/  ULDC.64 UR10, c[0x0][0xa08] ;  /* 0x00028200000a7ab9 */ /* 0x000fc40000000a00 */
[----:B------:R-:W4:Y:S08]  /*1c50*/  LDC.64 R70, c[0x0][0x2f0] ;  /* 0x0000bc00ff467b82 */ /* 0x000f300000000a00 */
[----:B------:R-:W0:Y:S01]  /*1c60*/  @P0 LDC.64 R4, c[0x0][0x9f8] ;  /* 0x00027e00ff040b82 */ /* 0x000e220000000a00 */
[----:B------:R-:W-:-:S07]  /*1c70*/  SHF.R.S32.HI R83, RZ, 0x1f, R23 ;  /* 0x0000001fff537819 */ /* 0x000fce0000011417 */
[----:B------:R-:W2:Y:S08]  /*1c80*/  LDC R88, c[0x0][0x3d4] ;  /* 0x0000f500ff587b82 */ /* 0x000eb00000000800 */
[----:B------:R-:W2:Y:S01]  /*1c90*/  LDC.64 R68, c[0x0][0x3d8] ;  /* 0x0000f600ff447b82 */ /* 0x000ea20000000a00 */
[----:B0-----:R-:W-:-:S05]  /*1ca0*/  @P0 IMAD.WIDE R4, R30, 0x4, R4 ;  /* 0x000000041e040825 */ /* 0x001fca00078e0204 */
[----:B------:R0:W2:Y:S01]  /*1cb0*/  @P0 LDG.E R12, desc[UR40][R4.64] ;  /* 0x00000028040c0981 */ /* 0x0000a2000c1e1900 */
[----:B-1----:R-:W-:Y:S01]  /*1cc0*/  ISETP.NE.AND P0, PT, R0, 0x1, PT ;  /* 0x000000010000780c */ /* 0x002fe20003f05270 */
[----:B---3--:R-:W-:Y:S02]  /*1cd0*/  VIADD R32, R20, 0xffffff80 ;  /* 0xffffff8014207836 */ /* 0x008fe40000000000 */
[----:B------:R-:W-:Y:S02]  /*1ce0*/  IMAD.IADD R20, R28, 0x1, R29 ;  /* 0x000000011c147824 */ /* 0x000fe400078e021d */
[----:B----4-:R-:W-:Y:S01]  /*1cf0*/  IMAD R14, R83, R70, RZ ;  /* 0x00000046530e7224 */ /* 0x010fe200078e02ff */
[----:B------:R-:W-:Y:S02]  /*1d00*/  LEA.HI R30, R32, R32, RZ, 0x1 ;  /* 0x00000020201e7211 */ /* 0x000fe400078f08ff */
[----:B------:R-:W-:Y:S01]  /*1d10*/  SHF.R.S32.HI R0, RZ, 0x1f, R20 ;  /* 0x0000001fff007819 */ /* 0x000fe20000011414 */
[----:B0-----:R-:W-:Y:S01]  /*1d20*/  IMAD.WIDE.U32 R4, R20, R70, RZ ;  /* 0x0000004614047225 */ /* 0x001fe200078e00ff */
[----:B------:R-:W-:-:S02]  /*1d30*/  LOP3.LUT R30, R30, 0xfffffffe, RZ, 0xc0, !PT ;  /* 0xfffffffe1e1e7812 */ /* 0x000fc400078ec0ff */
[----:B------:R-:W-:Y:S01]  /*1d40*/  LEA.HI R28, R32, R32, RZ, 0x1 ;  /* 0x00000020201c7211 */ /* 0x000fe200078f08ff */
[----:B------:R-:W0:Y:S01]  /*1d50*/  @P0 LDC R6, c[0x0][0x42c] ;  /* 0x00010b00ff060b82 */ /* 0x000e220000000800 */
[----:B------:R-:W-:Y:S02]  /*1d60*/  IMAD R3, R0, R70, RZ ;  /* 0x0000004600037224 */ /* 0x000fe400078e02ff */
[----:B------:R-:W-:Y:S01]  /*1d70*/  IMAD.IADD R30, R32, 0x1, -R30 ;  /* 0x00000001201e7824 */ /* 0x000fe200078e0a1e */
[----:B------:R-:W-:Y:S01]  /*1d80*/  LOP3.LUT R28, R28, 0xfffffffe, RZ, 0xc0, !PT ;  /* 0xfffffffe1c1c7812 */ /* 0x000fe200078ec0ff */
[----:B------:R-:W-:Y:S02]  /*1d90*/  IMAD R9, R20, R71, R3 ;  /* 0x0000004714097224 */ /* 0x000fe400078e0203 */
[----:B------:R-:W-:Y:S01]  /*1da0*/  IMAD.SHL.U32 R30, R30, 0x10, RZ ;  /* 0x000000101e1e7824 */ /* 0x000fe200078e00ff */
[----:B------:R-:W1:Y:S01]  /*1db0*/  @P0 LDC R11, c[0x0][0x430] ;  /* 0x00010c00ff0b0b82 */ /* 0x000e620000000800 */
[----:B------:R-:W-:-:S02]  /*1dc0*/  IMAD.MOV.U32 R3, RZ, RZ, R33 ;  /* 0x000000ffff037224 */ /* 0x000fc400078e0021 */
[----:B------:R-:W-:Y:S01]  /*1dd0*/  IMAD.IADD R5, R5, 0x1, R9 ;  /* 0x0000000105057824 */ /* 0x000fe200078e0209 */
[----:B------:R-:W-:Y:S01]  /*1de0*/  ISETP.GE.AND P1, PT, R30, UR6, PT ;  /* 0x000000061e007c0c */ /* 0x000fe2000bf26270 */
[----:B------:R-:W-:-:S03]  /*1df0*/  IMAD.IADD R28, R32, 0x1, -R28 ;  /* 0x00000001201c7824 */ /* 0x000fc600078e0a1c */
[----:B------:R-:W-:Y:S01]  /*1e00*/  SEL R7, RZ, 0x1, P1 ;  /* 0x00000001ff077807 */ /* 0x000fe20000800000 */
[----:B------:R-:W-:Y:S02]  /*1e10*/  IMAD.SHL.U32 R58, R28, 0x8, RZ ;  /* 0x000000081c3a7824 */ /* 0x000fe400078e00ff */
[----:B------:R-:W3:Y:S01]  /*1e20*/  LDL R28, [R1+0x1c] ;  /* 0x00001c00011c7983 */ /* 0x000ee20000100800 */
[----:B0-----:R-:W-:-:S05]  /*1e30*/  @P0 IMAD.HI.U32 R6, R33, R6, RZ ;  /* 0x0000000621060227 */ /* 0x001fca00078e00ff */
[----:B-1----:R-:W-:Y:S02]  /*1e40*/  @P0 SHF.R.U32.HI R3, RZ, R11, R6 ;  /* 0x0000000bff030219 */ /* 0x002fe40000011606 */
[----:B------:R-:W-:Y:S02]  /*1e50*/  ISETP.NE.U32.AND P0, PT, RZ, UR10, PT ;  /* 0x0000000aff007c0c */ /* 0x000fe4000bf05070 */
[----:B------:R-:W-:Y:S02]  /*1e60*/  SHF.R.S32.HI R6, RZ, 0x1f, R3 ;  /* 0x0000001fff067819 */ /* 0x000fe40000011403 */
[----:B------:R-:W-:-:S03]  /*1e70*/  ISETP.NE.AND.EX P0, PT, RZ, UR11, PT, P0 ;  /* 0x0000000bff007c0c */ /* 0x000fc6000bf05300 */
[----:B------:R-:W-:-:S04]  /*1e80*/  IMAD R10, R6, UR8, RZ ;  /* 0x00000008060a7c24 */ /* 0x000fc8000f8e02ff */
[----:B------:R-:W-:Y:S01]  /*1e90*/  IMAD R21, R3, UR9, R10 ;  /* 0x0000000903157c24 */ /* 0x000fe2000f8e020a */
[----:B--2---:R-:W-:-:S04]  /*1ea0*/  ISETP.GE.AND P2, PT, R31, UR6, PT ;  /* 0x000000061f007c0c */ /* 0x004fc8000bf46270 */
[----:B------:R-:W-:-:S05]  /*1eb0*/  SEL R8, RZ, 0xffffffff, P2 ;  /* 0xffffffffff087807 */ /* 0x000fca0001000000 */
[----:B------:R-:W-:-:S05]  /*1ec0*/  IMAD.SHL.U32 R8, R8, 0x2, RZ ;  /* 0x0000000208087824 */ /* 0x000fca00078e00ff */
[----:B------:R-:W-:Y:S01]  /*1ed0*/  LOP3.LUT R13, R8, 0x2, R7, 0xe2, !PT ;  /* 0x00000002080d7812 */ /* 0x000fe200078ee207 */
[----:B------:R-:W-:Y:S01]  /*1ee0*/  IMAD R8, R6, UR4, RZ ;  /* 0x0000000406087c24 */ /* 0x000fe2000f8e02ff */
[--C-:B------:R-:W-:Y:S01]  /*1ef0*/  SHF.R.S32.HI R7, RZ, 0x1f, R30.reuse ;  /* 0x0000001fff077819 */ /* 0x100fe2000001141e */
[----:B------:R-:W-:Y:S02]  /*1f00*/  IMAD.MOV.U32 R6, RZ, RZ, R30 ;  /* 0x000000ffff067224 */ /* 0x000fe400078e001e */
[C---:B------:R-:W-:Y:S02]  /*1f10*/  IMAD R15, R3.reuse, UR5, R8 ;  /* 0x00000005030f7c24 */ /* 0x040fe4000f8e0208 */
[C---:B------:R-:W-:Y:S01]  /*1f20*/  IMAD.WIDE.U32 R8, R3.reuse, UR4, R4 ;  /* 0x0000000403087c25 */ /* 0x040fe2000f8e0004 */
[----:B------:R-:W-:Y:S01]  /*1f30*/  ULDC.64 UR4, c[0x0][0x300] ;  /* 0x0000c00000047ab9 */ /* 0x000fe20000000a00 */
[----:B------:R-:W0:Y:S02]  /*1f40*/  LDC.64 R4, c[0x0][0x3e8] ;  /* 0x0000fa00ff047b82 */ /* 0x000e240000000a00 */
[----:B------:R-:W-:-:S04]  /*1f50*/  IMAD.WIDE.U32 R10, R3, UR8, R6 ;  /* 0x00000008030a7c25 */ /* 0x000fc8000f8e0006 */
[----:B------:R-:W-:Y:S02]  /*1f60*/  IMAD.IADD R9, R9, 0x1, R15 ;  /* 0x0000000109097824 */ /* 0x000fe400078e020f */
[----:B------:R-:W-:Y:S02]  /*1f70*/  IMAD.IADD R11, R11, 0x1, R21 ;  /* 0x000000010b0b7824 */ /* 0x000fe400078e0215 */
[----:B------:R-:W-:Y:S02]  /*1f80*/  IMAD R21, R23, R71, R14 ;  /* 0x0000004717157224 */ /* 0x000fe400078e020e */
[----:B------:R-:W2:Y:S01]  /*1f90*/  LDL R14, [R1+0x30] ;  /* 0x00003000010e7983 */ /* 0x000ea20000100800 */
[----:B------:R-:W-:Y:S02]  /*1fa0*/  SHF.R.S32.HI R3, RZ, 0x1f, R12 ;  /* 0x0000001fff037819 */ /* 0x000fe4000001140c */
[----:B------:R-:W-:Y:S02]  /*1fb0*/  SEL R57, R12, RZ, !P0 ;  /* 0x000000ff0c397207 */ /* 0x000fe40004000000 */
[----:B------:R-:W-:-:S03]  /*1fc0*/  SEL R3, R3, RZ, !P0 ;  /* 0x000000ff03037207 */ /* 0x000fc60004000000 */
[----:B------:R-:W-:-:S04]  /*1fd0*/  IMAD.WIDE.U32 R60, R57, UR4, R8 ;  /* 0x00000004393c7c25 */ /* 0x000fc8000f8e0008 */
[----:B------:R-:W-:Y:S02]  /*1fe0*/  IMAD R12, R3, UR4, RZ ;  /* 0x00000004030c7c24 */ /* 0x000fe4000f8e02ff */
[----:B------:R-:W-:-:S04]  /*1ff0*/  IMAD.WIDE.U32 R8, R23, R70, R6 ;  /* 0x0000004617087225 */ /* 0x000fc800078e0006 */
[----:B------:R-:W-:Y:S01]  /*2000*/  IMAD R15, R57, UR5, R12 ;  /* 0x00000005390f7c24 */ /* 0x000fe2000f8e020c */
[----:B------:R-:W-:Y:S01]  /*2010*/  ULDC.64 UR4, c[0x0][0x328] ;  /* 0x0000ca0000047ab9 */ /* 0x000fe20000000a00 */
[----:B------:R-:W-:Y:S01]  /*2020*/  IADD3 R77, P0, R60, R8, RZ ;  /* 0x000000083c4d7210 */ /* 0x000fe20007f1e0ff */
[----:B------:R-:W-:Y:S02]  /*2030*/  IMAD R12, R3, UR4, RZ ;  /* 0x00000004030c7c24 */ /* 0x000fe4000f8e02ff */
[----:B------:R-:W-:Y:S02]  /*2040*/  IMAD.IADD R82, R61, 0x1, R15 ;  /* 0x000000013d527824 */ /* 0x000fe400078e020f */
[----:B------:R-:W4:Y:S01]  /*2050*/  LDL R15, [R1+0x64] ;  /* 0x00006400010f7983 */ /* 0x000f220000100800 */
[C---:B------:R-:W-:Y:S01]  /*2060*/  IMAD R29, R57.reuse, UR5, R12 ;  /* 0x00000005391d7c24 */ /* 0x040fe2000f8e020c */
[----:B------:R-:W-:Y:S01]  /*2070*/  ISETP.GE.AND P3, PT, R30, R88, PT ;  /* 0x000000581e00720c */ /* 0x000fe20003f66270 */
[----:B------:R-:W-:Y:S01]  /*2080*/  IMAD.WIDE.U32 R56, R57, UR4, R10 ;  /* 0x0000000439387c25 */ /* 0x000fe2000f8e000a */
[----:B------:R-:W-:-:S03]  /*2090*/  IADD3.X R76, R82, R9, R21, P0, !PT ;  /* 0x00000009524c7210 */ /* 0x000fc600007fe415 */
[----:B0-----:R-:W-:Y:S01]  /*20a0*/  IMAD R10, R83, R4, RZ ;  /* 0x00000004530a7224 */ /* 0x001fe200078e02ff */
[----:B------:R-:W-:Y:S02]  /*20b0*/  ISETP.GE.AND P0, PT, R31, R88, PT ;  /* 0x000000581f00720c */ /* 0x000fe40003f06270 */
[----:B------:R-:W-:Y:S01]  /*20c0*/  SEL R3, R88, RZ, P3 ;  /* 0x000000ff58037207 */ /* 0x000fe20001800000 */
[C---:B------:R-:W-:Y:S02]  /*20d0*/  IMAD R11, R23.reuse, R5, R10 ;  /* 0x00000005170b7224 */ /* 0x040fe400078e020a */
[----:B------:R-:W0:Y:S01]  /*20e0*/  S2R R10, SR_TID.X ;  /* 0x00000000000a7919 */ /* 0x000e220000002100 */
[----:B------:R-:W-:-:S04]  /*20f0*/  IMAD.WIDE.U32 R54, R23, R68, R6 ;  /* 0x0000004417367225 */ /* 0x000fc800078e0006 */
[----:B------:R-:W-:Y:S01]  /*2100*/  IMAD.WIDE.U32 R50, R23, R4, R6 ;  /* 0x0000000417327225 */ /* 0x000fe200078e0006 */
[----:B------:R-:W-:-:S03]  /*2110*/  SEL R6, R88, RZ, P0 ;  /* 0x000000ff58067207 */ /* 0x000fc60000000000 */
[----:B------:R-:W-:Y:S02]  /*2120*/  IMAD.IADD R3, R30, 0x1, R3 ;  /* 0x000000011e037824 */ /* 0x000fe400078e0203 */
[----:B------:R-:W-:Y:S02]  /*2130*/  IMAD.IADD R7, R31, 0x1, R6 ;  /* 0x000000011f077824 */ /* 0x000fe400078e0206 */
[----:B------:R-:W-:Y:S01]  /*2140*/  IMAD R8, R83, R68, RZ ;  /* 0x0000004453087224 */ /* 0x000fe200078e02ff */
[----:B------:R-:W-:Y:S02]  /*2150*/  SHF.R.S32.HI R6, RZ, 0x1f, R3 ;  /* 0x0000001fff067819 */ /* 0x000fe40000011403 */
[----:B------:R-:W-:Y:S01]  /*2160*/  SHF.R.S32.HI R59, RZ, 0x1f, R58 ;  /* 0x0000001fff3b7819 */ /* 0x000fe2000001143a */
[----:B------:R-:W-:Y:S01]  /*2170*/  IMAD R9, R23, R69, R8 ;  /* 0x0000004517097224 */ /* 0x000fe200078e0208 */
[----:B------:R-:W-:Y:S02]  /*2180*/  LEA.HI R75, R6, R3, RZ, 0x4 ;  /* 0x00000003064b7211 */ /* 0x000fe400078f20ff */
[----:B------:R-:W-:-:S02]  /*2190*/  SHF.R.S32.HI R8, RZ, 0x1f, R7 ;  /* 0x0000001fff087819 */ /* 0x000fc40000011407 */
[----:B------:R-:W-:Y:S01]  /*21a0*/  LEA.HI R3, R6, R3, RZ, 0x5 ;  /* 0x0000000306037211 */ /* 0x000fe200078f28ff */
[----:B------:R-:W-:Y:S01]  /*21b0*/  IMAD.WIDE.U32 R52, R23, R68, R58 ;  /* 0x0000004417347225 */ /* 0x000fe200078e003a */
[CC--:B------:R-:W-:Y:S02]  /*21c0*/  LEA.HI R74, R8.reuse, R7.reuse, RZ, 0x4 ;  /* 0x00000007084a7211 */ /* 0x0c0fe400078f20ff */
[----:B------:R-:W-:Y:S01]  /*21d0*/  LEA.HI R7, R8, R7, RZ, 0x5 ;  /* 0x0000000708077211 */ /* 0x000fe200078f28ff */
[----:B------:R-:W-:Y:S01]  /*21e0*/  IMAD.SHL.U32 R6, R3, 0x80, RZ ;  /* 0x0000008003067824 */ /* 0x000fe200078e00ff */
[----:B---3--:R-:W-:Y:S01]  /*21f0*/  LOP3.LUT R3, R28, 0x10, R75, 0xf8, !PT ;  /* 0x000000101c037812 */ /* 0x008fe200078ef84b */
[----:B------:R-:W-:Y:S02]  /*2200*/  IMAD.IADD R55, R9, 0x1, R55 ;  /* 0x0000000109377824 */ /* 0x000fe400078e0237 */
[----:B------:R-:W-:Y:S01]  /*2210*/  IMAD.IADD R53, R53, 0x1, R9 ;  /* 0x0000000135357824 */ /* 0x000fe200078e0209 */
[----:B-----5:R-:W-:Y:S01]  /*2220*/  SHF.R.S32.HI R9, RZ, 0x1f, R24 ;  /* 0x0000001fff097819 */ /* 0x020fe20000011418 */
[----:B------:R-:W-:Y:S01]  /*2230*/  IMAD.SHL.U32 R8, R7, 0x80, RZ ;  /* 0x0000008007087824 */ /* 0x000fe200078e00ff */
[----:B------:R-:W-:Y:S01]  /*2240*/  LOP3.LUT R6, R6, 0xfffff000, RZ, 0xc0, !PT ;  /* 0xfffff00006067812 */ /* 0x000fe200078ec0ff */
[----:B------:R-:W-:Y:S01]  /*2250*/  IMAD.WIDE.U32 R48, R23, R4, R58 ;  /* 0x0000000417307225 */ /* 0x000fe200078e003a */
[----:B------:R-:W-:-:S02]  /*2260*/  LOP3.LUT R7, R28, 0x10, R74, 0xf8, !PT ;  /* 0x000000101c077812 */ /* 0x000fc400078ef84a */
[----:B------:R-:W-:Y:S01]  /*2270*/  LOP3.LUT R8, R8, 0xfffff000, RZ, 0xc0, !PT ;  /* 0xfffff00008087812 */ /* 0x000fe200078ec0ff */
[----:B------:R-:W-:Y:S02]  /*2280*/  IMAD.IADD R51, R11, 0x1, R51 ;  /* 0x000000010b337824 */ /* 0x000fe400078e0233 */
[----:B------:R-:W-:Y:S01]  /*2290*/  IMAD.IADD R49, R49, 0x1, R11 ;  /* 0x0000000131317824 */ /* 0x000fe200078e020b */
[----:B------:R-:W-:Y:S01]  /*22a0*/  IADD3 R20, P2, R23, R20, RZ ;  /* 0x0000001417147210 */ /* 0x000fe20007f5e0ff */
[----:B------:R-:W-:Y:S01]  /*22b0*/  IMAD.WIDE.U32 R54, R24, R68, R54 ;  /* 0x0000004418367225 */ /* 0x000fe200078e0036 */
[----:B0-----:R-:W-:-:S03]  /*22c0*/  SHF.R.U32.HI R64, RZ, 0x7, R10 ;  /* 0x00000007ff407819 */ /* 0x001fc6000001160a */
[----:B------:R-:W-:-:S04]  /*22d0*/  IMAD.WIDE.U32 R52, R24, R68, R52 ;  /* 0x0000004418347225 */ /* 0x000fc800078e0034 */
[----:B------:R-:W-:Y:S02]  /*22e0*/  VIADD R67, R30, 0x40 ;  /* 0x000000401e437836 */ /* 0x000fe40000000000 */
[----:B------:R-:W-:Y:S01]  /*22f0*/  IMAD.WIDE.U32 R50, R24, R4, R50 ;  /* 0x0000000418327225 */ /* 0x000fe200078e0032 */
[----:B------:R-:W-:-:S03]  /*2300*/  SHF.L.U64.HI R71, R70, 0x7, R71 ;  /* 0x0000000746477819 */ /* 0x000fc60000010247 */
[----:B------:R-:W-:Y:S01]  /*2310*/  IMAD.WIDE.U32 R48, R24, R4, R48 ;  /* 0x0000000418307225 */ /* 0x000fe200078e0030 */
[C---:B------:R-:W-:Y:S02]  /*2320*/  SHF.L.U64.HI R66, R4.reuse, 0x7, R5 ;  /* 0x0000000704427819 */ /* 0x040fe40000010205 */
[----:B------:R-:W-:Y:S01]  /*2330*/  ISETP.GE.AND P1, PT, R67, UR6, PT ;  /* 0x0000000643007c0c */ /* 0x000fe2000bf26270 */
[----:B------:R-:W-:Y:S01]  /*2340*/  IMAD.SHL.U32 R65, R4, 0x80, RZ ;  /* 0x0000008004417824 */ /* 0x000fe200078e00ff */
[----:B------:R-:W-:Y:S01]  /*2350*/  LOP3.LUT R62, R13, 0x1, RZ, 0xc0, !PT ;  /* 0x000000010d3e7812 */ /* 0x000fe200078ec0ff */
[----:B------:R-:W-:Y:S01]  /*2360*/  IMAD.X R21, R83, 0x1, R0, P2 ;  /* 0x0000000153157824 */ /* 0x000fe200010e0600 */
[----:B------:R-:W-:Y:S01]  /*2370*/  LOP3.LUT R11, R13, 0x2, RZ, 0xc0, !PT ;  /* 0x000000020d0b7812 */ /* 0x000fe200078ec0ff */
[----:B------:R-:W-:Y:S02]  /*2380*/  IMAD.SHL.U32 R70, R70, 0x80, RZ ;  /* 0x0000008046467824 */ /* 0x000fe400078e00ff */
[----:B------:R-:W-:-:S02]  /*2390*/  VIADD R64, R64, 0x8 ;  /* 0x0000000840407836 */ /* 0x000fc40000000000 */
[----:B------:R-:W-:Y:S02]  /*23a0*/  IMAD.SHL.U32 R63, R88, 0x2, RZ ;  /* 0x00000002583f7824 */ /* 0x000fe400078e00ff */
[----:B------:R-:W-:Y:S01]  /*23b0*/  IMAD.IADD R0, R57, 0x1, R29 ;  /* 0x0000000139007824 */ /* 0x000fe200078e021d */
[-C--:B----4-:R-:W-:Y:S02]  /*23c0*/  LOP3.LUT R3, R3, R15.reuse, RZ, 0x3c, !PT ;  /* 0x0000000f03037212 */ /* 0x090fe400078e3cff */
[----:B------:R-:W-:Y:S02]  /*23d0*/  LOP3.LUT R7, R7, R15, RZ, 0x3c, !PT ;  /* 0x0000000f07077212 */ /* 0x000fe400078e3cff */
[--C-:B--2---:R-:W-:Y:S01]  /*23e0*/  IADD3 R73, R3, R6, R14.reuse ;  /* 0x0000000603497210 */ /* 0x104fe20007ffe00e */
[C---:B------:R-:W-:Y:S02]  /*23f0*/  IMAD R3, R9.reuse, R68, RZ ;  /* 0x0000004409037224 */ /* 0x040fe400078e02ff */
[----:B------:R-:W-:Y:S01]  /*2400*/  IMAD R9, R9, R4, RZ ;  /* 0x0000000409097224 */ /* 0x000fe200078e02ff */
[----:B------:R-:W-:Y:S01]  /*2410*/  IADD3 R72, R7, R8, R14 ;  /* 0x0000000807487210 */ /* 0x000fe20007ffe00e */
[C---:B------:R-:W-:Y:S01]  /*2420*/  IMAD R3, R24.reuse, R69, R3 ;  /* 0x0000004518037224 */ /* 0x040fe200078e0203 */
[----:B------:R-:W-:Y:S01]  /*2430*/  LOP3.LUT R8, R75, 0xfffffff0, RZ, 0xc0, !PT ;  /* 0xfffffff04b087812 */ /* 0x000fe200078ec0ff */
[----:B------:R-:W-:Y:S01]  /*2440*/  IMAD R15, R24, R5, R9 ;  /* 0x00000005180f7224 */ /* 0x000fe200078e0209 */
[----:B------:R-:W-:Y:S01]  /*2450*/  LOP3.LUT R7, R74, 0xfffffff0, RZ, 0xc0, !PT ;  /* 0xfffffff04a077812 */ /* 0x000fe200078ec0ff */
[----:B------:R-:W-:Y:S01]  /*2460*/  IMAD.IADD R10, R3, 0x1, R55 ;  /* 0x00000001030a7824 */ /* 0x000fe200078e0237 */
[C---:B------:R-:W-:Y:S01]  /*2470*/  SHF.L.U64.HI R69, R68.reuse, 0x7, R69 ;  /* 0x0000000744457819 */ /* 0x040fe20000010245 */
[----:B------:R-:W-:Y:S01]  /*2480*/  IMAD.IADD R6, R53, 0x1, R3 ;  /* 0x0000000135067824 */ /* 0x000fe200078e0203 */
[----:B------:R-:W-:Y:S01]  /*2490*/  SHF.R.S32.HI R4, RZ, 0x1f, R8 ;  /* 0x0000001fff047819 */ /* 0x000fe20000011408 */
[----:B------:R-:W-:Y:S01]  /*24a0*/  IMAD.SHL.U32 R68, R68, 0x80, RZ ;  /* 0x0000008044447824 */ /* 0x000fe200078e00ff */
[----:B------:R-:W-:Y:S01]  /*24b0*/  SHF.R.S32.HI R3, RZ, 0x1f, R7 ;  /* 0x0000001fff037819 */ /* 0x000fe20000011407 */
[----:B------:R-:W-:-:S02]  /*24c0*/  IMAD.IADD R9, R15, 0x1, R51 ;  /* 0x000000010f097824 */ /* 0x000fc400078e0233 */
[----:B------:R-:W-:-:S07]  /*24d0*/  IMAD.IADD R5, R49, 0x1, R15 ;  /* 0x0000000131057824 */ /* 0x000fce00078e020f */
.L_x_1133:
[----:B--2---:R-:W2:Y:S01]  /*24e0*/  LDL R12, [R1+0x48] ;  /* 0x00004800010c7983 */ /* 0x004ea20000100800 */
        /* <DEDUP_REMOVED lines=9> */
[----:B------:R-:W-:-:S04]  /*2580*/  IMAD R13, R15, R70, R13 ;  /* 0x000000460f0d7224 */ /* 0x000fc800078e020d */
[----:B------:R-:W-:Y:S01]  /*2590*/  IMAD.IADD R81, R41, 0x1, R13 ;  /* 0x0000000129517824 */ /* 0x000fe200078e020d */
        /* <DEDUP_REMOVED lines=10> */
[----:B------:R-:W-:Y:S02]  /*2640*/  IMAD R13, R15, R68, R13 ;  /* 0x000000440f0d7224 */ /* 0x000fe400078e020d */
[----:B------:R-:W-:Y:S02]  /*2650*/  IMAD R91, R25, -0x80, R27 ;  /* 0xffffff80195b7824 */ /* 0x000fe400078e021b */
[----:B------:R-:W-:Y:S02]  /*2660*/  IMAD R15, R15, R65, R12 ;  /* 0x000000410f0f7224 */ /* 0x000fe400078e020c */
[----:B------:R-:W-:Y:S01]  /*2670*/  IMAD.WIDE.U32 R44, R68, R25, RZ ;  /* 0x00000019442c7225 */ /* 0x000fe200078e00ff */
[----:B------:R-:W-:-:S03]  /*2680*/  VIMNMX R91, R91, 0x80, PT ;  /* 0x000000805b5b7848 */ /* 0x000fc60003fe0100 */
        /* <DEDUP_REMOVED lines=36> */
.L_x_1098:
[----:B------:R-:W-:Y:S05]  /*28d0*/  BSYNC B1 ;  /* 0x0000000000017941 */ /* 0x000fea0003800000 */
.L_x_1097:
        /* <DEDUP_REMOVED lines=9> */
.L_x_1099:
[----:B------:R-:W2:Y:S01]  /*2970*/  LDL R12, [R1+0x8] ;  /* 0x00000800010c7983 */ /* 0x000ea20000100800 */
[----:B------:R-:W-:Y:S01]  /*2980*/  IMAD R89, R19, 0x8, R17 ;  /* 0x0000000813597824 */ /* 0x000fe200078e0211 */
[----:B------:R-:W-:Y:S01]  /*2990*/  BSSY B1, `(.L_x_1100) ;  /* 0x0000004000017945 */ /* 0x000fe20003800000 */
[----:B--2---:R-:W-:-:S04]  /*29a0*/  SHF.L.U32 R92, R12, 0x1f, RZ ;  /* 0x0000001f0c5c7819 */ /* 0x004fc800000006ff */
[----:B------:R-:W0:Y:S02]  /*29b0*/  SYNCS.PHASECHK.TRANS64.TRYWAIT P5, [R89+URZ+0x19c90], R92 ;  /* 0x019c905c590075a7 */ /* 0x000e2400080a017f */
[----:B0-----:R-:W-:Y:S05]  /*29c0*/  @!P5 BRA `(.L_x_1101) ;  /* 0x000001f400f8d947 */ /* 0x001fea0003800000 */
.L_x_1427:
[----:B------:R-:W-:Y:S05]  /*29d0*/  BSYNC B1 ;  /* 0x0000000000017941 */ /* 0x000fea0003800000 */
.L_x_1100:
        /* <DEDUP_REMOVED lines=9> */
[----:B------:R-:W-:Y:S02]  /*2a70*/  SHF.R.U32.HI R38, RZ, 0x8, R39 ;  /* 0x00000008ff267819 */ /* 0x000fe40000011627 */
[----:B------:R-:W-:Y:S01]  /*2a80*/  SHF.R.U32.HI R46, RZ, 0x10, R41 ;  /* 0x00000010ff2e7819 */ /* 0x000fe20000011629 */
[----:B------:R-:W-:Y:S01]  /*2a90*/  IMAD.SHL.U32 R40, R40, 0x100, RZ ;  /* 0x0000010028287824 */ /* 0x000fe200078e00ff */
[----:B------:R-:W-:Y:S01]  /*2aa0*/  LOP3.LUT R41, R41, 0xff0000ff, RZ, 0xc0, !PT ;  /* 0xff0000ff29297812 */ /* 0x000fe200078ec0ff */
[----:B------:R-:W-:Y:S01]  /*2ab0*/  IMAD.SHL.U32 R38, R38, 0x100, RZ ;  /* 0x0000010026267824 */ /* 0x000fe200078e00ff */
[----:B------:R-:W-:Y:S02]  /*2ac0*/  SHF.R.U32.HI R78, RZ, 0x10, R39 ;  /* 0x00000010ff4e7819 */ /* 0x000fe40000011627 */
[----:B------:R-:W-:Y:S01]  /*2ad0*/  LOP3.LUT R47, R39, 0xff0000ff, RZ, 0xc0, !PT ;  /* 0xff0000ff272f7812 */ /* 0x000fe200078ec0ff */
[----:B--2---:R-:W-:Y:S01]  /*2ae0*/  IMAD.MOV.U32 R39, RZ, RZ, R12 ;  /* 0x000000ffff277224 */ /* 0x004fe200078e000c */
[----:B------:R-:W-:Y:S01]  /*2af0*/  LOP3.LUT R40, R41, 0xff00, R40, 0xf8, !PT ;  /* 0x0000ff0029287812 */ /* 0x000fe200078ef828 */
[----:B------:R-:W-:Y:S01]  /*2b00*/  IMAD.U32 R41, R46, 0x10000, RZ ;  /* 0x000100002e297824 */ /* 0x000fe200078e00ff */
[----:B------:R-:W-:-:S02]  /*2b10*/  F2FP.F16.E4M3.UNPACK_B R12, R13 ;  /* 0x0000000dff0c723e */ /* 0x000fc400020006ff */
[----:B------:R-:W-:Y:S02]  /*2b20*/  F2FP.F16.E4M3.UNPACK_B R46, R86.H1 ;  /* 0x00000056ff2e723e */ /* 0x000fe400030006ff */
[----:B------:R-:W-:Y:S01]  /*2b30*/  LOP3.LUT R47, R47, 0xff00, R38, 0xf8, !PT ;  /* 0x0000ff002f2f7812 */ /* 0x000fe200078ef826 */
[----:B------:R-:W-:Y:S01]  /*2b40*/  IMAD.U32 R38, R78, 0x10000, RZ ;  /* 0x000100004e267824 */ /* 0x000fe200078e00ff */
[----:B------:R-:W-:Y:S01]  /*2b50*/  LOP3.LUT R41, R40, 0xff0000, R41, 0xf8, !PT ;  /* 0x00ff000028297812 */ /* 0x000fe200078ef829 */
[----:B------:R-:W-:Y:S01]  /*2b60*/  HADD2.F32 R40, -RZ, R12.H1_H1 ;  /* 0x3000000cff287230 */ /* 0x000fe20000004100 */
[----:B------:R-:W-:Y:S01]  /*2b70*/  F2FP.F16.E4M3.UNPACK_B R78, R87.H1 ;  /* 0x00000057ff4e723e */ /* 0x000fe200030006ff */
[----:B------:R-:W-:Y:S01]  /*2b80*/  HADD2.F32 R81, -RZ, R46.H0_H0 ;  /* 0x2000002eff517230 */ /* 0x000fe20000004100 */
[----:B------:R-:W-:Y:S01]  /*2b90*/  F2FP.F16.E4M3.UNPACK_B R13, R13.H1 ;  /* 0x0000000dff0d723e */ /* 0x000fe200030006ff */
[----:B------:R-:W-:Y:S01]  /*2ba0*/  HADD2.F32 R12, -RZ, R12.H0_H0 ;  /* 0x2000000cff0c7230 */ /* 0x000fe20000004100 */
[----:B------:R-:W-:Y:S01]  /*2bb0*/  LOP3.LUT R38, R47, 0xff0000, R38, 0xf8, !PT ;  /* 0x00ff00002f267812 */ /* 0x000fe200078ef826 */
[----:B------:R-:W-:-:S02]  /*2bc0*/  HADD2.F32 R80, -RZ, R46.H1_H1 ;  /* 0x3000002eff507230 */ /* 0x000fc40000004100 */
[-C--:B------:R-:W-:Y:S01]  /*2bd0*/  FMUL.FTZ R85, R40, R81.reuse ;  /* 0x0000005128557220 */ /* 0x080fe20000410000 */
[--C-:B------:R-:W-:Y:S02]  /*2be0*/  HADD2.F32 R79, -RZ, R78.reuse.H0_H0 ;  /* 0x2000004eff4f7230 */ /* 0x100fe40000004100 */
[--C-:B------:R-:W-:Y:S02]  /*2bf0*/  HADD2.F32 R47, -RZ, R13.reuse.H1_H1 ;  /* 0x3000000dff2f7230 */ /* 0x100fe40000004100 */
[----:B------:R-:W-:Y:S02]  /*2c00*/  HADD2.F32 R46, -RZ, R13.H0_H0 ;  /* 0x2000000dff2e7230 */ /* 0x000fe40000004100 */
[C---:B------:R-:W-:Y:S01]  /*2c10*/  FMUL.FTZ R13, R12.reuse, R81 ;  /* 0x000000510c0d7220 */ /* 0x040fe20000410000 */
[----:B------:R-:W-:Y:S02]  /*2c20*/  HADD2.F32 R78, -RZ, R78.H1_H1 ;  /* 0x3000004eff4e7230 */ /* 0x000fe40000004100 */
[CC--:B------:R-:W-:Y:S01]  /*2c30*/  FMUL.FTZ R81, R47.reuse, R80.reuse ;  /* 0x000000502f517220 */ /* 0x0c0fe20000410000 */
[-C--:B------:R-:W-:Y:S01]  /*2c40*/  FFMA.FTZ R12, R12, R79.reuse, -R85 ;  /* 0x0000004f0c0c7223 */ /* 0x080fe20000010855 */
[----:B------:R-:W-:Y:S01]  /*2c50*/  FMUL.FTZ R84, R46, R80 ;  /* 0x000000502e547220 */ /* 0x000fe20000410000 */
[----:B------:R-:W-:Y:S01]  /*2c60*/  FFMA.FTZ R13, R40, R79, R13 ;  /* 0x0000004f280d7223 */ /* 0x000fe2000001000d */
[----:B------:R-:W-:Y:S01]  /*2c70*/  F2FP.F16.E4M3.UNPACK_B R80, R86 ;  /* 0x00000056ff50723e */ /* 0x000fe200020006ff */
[-C--:B------:R-:W-:Y:S01]  /*2c80*/  FFMA.FTZ R86, R46, R78.reuse, -R81 ;  /* 0x0000004e2e567223 */ /* 0x080fe20000010851 */
[-C--:B------:R-:W-:Y:S01]  /*2c90*/  F2FP.F16.E4M3.UNPACK_B R40, R39.reuse.H1 ;  /* 0x00000027ff28723e */ /* 0x080fe200030006ff */
[----:B------:R-:W-:Y:S01]  /*2ca0*/  FFMA.FTZ R95, R47, R78, R84 ;  /* 0x0000004e2f5f7223 */ /* 0x000fe20000010054 */
[----:B------:R-:W-:Y:S01]  /*2cb0*/  F2FP.F16.E4M3.UNPACK_B R39, R39 ;  /* 0x00000027ff27723e */ /* 0x000fe200020006ff */
[----:B------:R-:W-:Y:S01]  /*2cc0*/  HADD2.F32 R84, -RZ, R80.H1_H1 ;  /* 0x30000050ff547230 */ /* 0x000fe20000004100 */
[----:B------:R-:W-:Y:S01]  /*2cd0*/  F2FP.F16.E4M3.UNPACK_B R79, R87 ;  /* 0x00000057ff4f723e */ /* 0x000fe200020006ff */
[--C-:B------:R-:W-:Y:S01]  /*2ce0*/  HADD2.F32 R47, -RZ, R40.reuse.H0_H0 ;  /* 0x20000028ff2f7230 */ /* 0x100fe20000004100 */
[----:B------:R-:W-:Y:S01]  /*2cf0*/  F2FP.SATFINITE.E4M3.F32.PACK_AB_MERGE_C R97, R95, R86, RZ ;  /* 0x000000565f61723e */ /* 0x000fe200048070ff */
[----:B------:R-:W-:-:S02]  /*2d00*/  HADD2.F32 R78, -RZ, R40.H1_H1 ;  /* 0x30000028ff4e7230 */ /* 0x000fc40000004100 */
[----:B------:R-:W-:Y:S02]  /*2d10*/  HADD2.F32 R81, -RZ, R80.H0_H0 ;  /* 0x20000050ff517230 */ /* 0x000fe40000004100 */
[-C--:B------:R-:W-:Y:S01]  /*2d20*/  FMUL.FTZ R87, R47, R84.reuse ;  /* 0x000000542f577220 */ /* 0x080fe20000410000 */
[--C-:B------:R-:W-:Y:S02]  /*2d30*/  HADD2.F32 R46, -RZ, R39.reuse.H1_H1 ;  /* 0x30000027ff2e7230 */ /* 0x100fe40000004100 */
[----:B------:R-:W-:Y:S01]  /*2d40*/  FMUL.FTZ R80, R78, R84 ;  /* 0x000000544e507220 */ /* 0x000fe20000410000 */
[----:B------:R-:W-:Y:S01]  /*2d50*/  HADD2.F32 R40, -RZ, R39.H0_H0 ;  /* 0x20000027ff287230 */ /* 0x000fe20000004100 */
[----:B------:R-:W-:Y:S01]  /*2d60*/  F2FP.F16.E4M3.UNPACK_B R84, R41 ;  /* 0x00000029ff54723e */ /* 0x000fe200020006ff */
[--C-:B------:R-:W-:Y:S02]  /*2d70*/  HADD2.F32 R39, -RZ, R79.reuse.H1_H1 ;  /* 0x3000004fff277230 */ /* 0x100fe40000004100 */
[----:B------:R-:W-:Y:S01]  /*2d80*/  FMUL.FTZ R85, R46, R81 ;  /* 0x000000512e557220 */ /* 0x000fe20000410000 */
[----:B------:R-:W-:-:S02]  /*2d90*/  HADD2.F32 R79, -RZ, R79.H0_H0 ;  /* 0x2000004fff4f7230 */ /* 0x000fc40000004100 */
[----:B------:R-:W-:Y:S01]  /*2da0*/  FMUL.FTZ R81, R40, R81 ;  /* 0x0000005128517220 */ /* 0x000fe20000410000 */
[--C-:B------:R-:W-:Y:S02]  /*2db0*/  HADD2.F32 R86, -RZ, R84.reuse.H1_H1 ;  /* 0x30000054ff567230 */ /* 0x100fe40000004100 */
[-C--:B------:R-:W-:Y:S01]  /*2dc0*/  FFMA.FTZ R80, R47, R39.reuse, -R80 ;  /* 0x000000272f507223 */ /* 0x080fe20000010850 */
[----:B------:R-:W-:Y:S01]  /*2dd0*/  FFMA.FTZ R87, R78, R39, R87 ;  /* 0x000000274e577223 */ /* 0x000fe20000010057 */
[----:B------:R-:W-:Y:S01]  /*2de0*/  FFMA.FTZ R39, R40, R79, -R85 ;  /* 0x0000004f28277223 */ /* 0x000fe20000010855 */
[----:B------:R-:W-:Y:S01]  /*2df0*/  F2FP.F16.E4M3.UNPACK_B R47, R15.H1 ;  /* 0x0000000fff2f723e */ /* 0x000fe200030006ff */
[----:B------:R-:W-:Y:S01]  /*2e00*/  FFMA.FTZ R40, R46, R79, R81 ;  /* 0x0000004f2e287223 */ /* 0x000fe20000010051 */
[----:B------:R-:W-:Y:S01]  /*2e10*/  F2FP.F16.E4M3.UNPACK_B R85, R41.H1 ;  /* 0x00000029ff55723e */ /* 0x000fe200030006ff */
[----:B------:R-:W-:Y:S01]  /*2e20*/  HADD2.F32 R84, -RZ, R84.H0_H0 ;  /* 0x20000054ff547230 */ /* 0x000fe20000004100 */
[----:B------:R-:W-:Y:S01]  /*2e30*/  F2FP.F16.E4M3.UNPACK_B R46, R14.H1 ;  /* 0x0000000eff2e723e */ /* 0x000fe200030006ff */
[--C-:B------:R-:W-:Y:S01]  /*2e40*/  HADD2.F32 R78, -RZ, R47.reuse.H0_H0 ;  /* 0x2000002fff4e7230 */ /* 0x100fe20000004100 */
[----:B------:R-:W-:Y:S01]  /*2e50*/  F2FP.SATFINITE.E4M3.F32.PACK_AB_MERGE_C R96, R87, R80, RZ ;  /* 0x000000505760723e */ /* 0x000fe200048070ff */
[----:B------:R-:W-:Y:S01]  /*2e60*/  HADD2.F32 R47, -RZ, R47.H1_H1 ;  /* 0x3000002fff2f7230 */ /* 0x000fe20000004100 */
        /* <DEDUP_REMOVED lines=38> */
.L_x_1106:
[----:B------:R-:W-:Y:S05]  /*30d0*/  BSYNC B2 ;  /* 0x0000000000027941 */ /* 0x000fea0003800000 */
.L_x_1105:
[----:B--2---:R1:W-:Y:S02]  /*30e0*/  STG.E.128 desc[UR40][R36.64], R12 ;  /* 0x0000000c24007986 */ /* 0x0043e4000c101d28 */
.L_x_1104:
[----:B------:R-:W-:Y:S05]  /*30f0*/  BSYNC B1 ;  /* 0x0000000000017941 */ /* 0x000fea0003800000 */
.L_x_1103:
        /* <DEDUP_REMOVED lines=17> */
[----:B--2---:R-:W-:Y:S01]  /*3210*/  IMAD.MOV.U32 R32, RZ, RZ, R12 ;  /* 0x000000ffff207224 */ /* 0x004fe200078e000c */
[----:B------:R-:W-:Y:S01]  /*3220*/  F2FP.F16.E4M3.UNPACK_B R12, R13 ;  /* 0x0000000dff0c723e */ /* 0x000fe200020006ff */
[----:B------:R-:W-:Y:S01]  /*3230*/  IMAD.U32 R34, R40, 0x10000, RZ ;  /* 0x0001000028227824 */ /* 0x000fe200078e00ff */
[----:B------:R-:W-:Y:S01]  /*3240*/  LOP3.LUT R38, R38, 0xff00, R35, 0xf8, !PT ;  /* 0x0000ff0026267812 */ /* 0x000fe200078ef823 */
[----:B------:R-:W-:Y:S01]  /*3250*/  IMAD.U32 R39, R39, 0x10000, RZ ;  /* 0x0001000027277824 */ /* 0x000fe200078e00ff */
[----:B------:R-:W-:-:S02]  /*3260*/  F2FP.F16.E4M3.UNPACK_B R35, R45.H1 ;  /* 0x0000002dff23723e */ /* 0x000fc400030006ff */
[----:B------:R-:W-:Y:S01]  /*3270*/  LOP3.LUT R40, R33, 0xff0000, R34, 0xf8, !PT ;  /* 0x00ff000021287812 */ /* 0x000fe200078ef822 */
[--C-:B------:R-:W-:Y:S01]  /*3280*/  HADD2.F32 R33, -RZ, R12.reuse.H1_H1 ;  /* 0x3000000cff217230 */ /* 0x100fe20000004100 */
[----:B------:R-:W-:Y:S01]  /*3290*/  LOP3.LUT R47, R38, 0xff0000, R39, 0xf8, !PT ;  /* 0x00ff0000262f7812 */ /* 0x000fe200078ef827 */
[--C-:B------:R-:W-:Y:S01]  /*32a0*/  HADD2.F32 R41, -RZ, R35.reuse.H0_H0 ;  /* 0x20000023ff297230 */ /* 0x100fe20000004100 */
[----:B------:R-:W-:Y:S01]  /*32b0*/  F2FP.F16.E4M3.UNPACK_B R38, R44.H1 ;  /* 0x0000002cff26723e */ /* 0x000fe200030006ff */
[----:B------:R-:W-:Y:S01]  /*32c0*/  HADD2.F32 R12, -RZ, R12.H0_H0 ;  /* 0x2000000cff0c7230 */ /* 0x000fe20000004100 */
[----:B------:R-:W-:Y:S01]  /*32d0*/  F2FP.F16.E4M3.UNPACK_B R13, R13.H1 ;  /* 0x0000000dff0d723e */ /* 0x000fe200030006ff */
[----:B------:R-:W-:Y:S02]  /*32e0*/  HADD2.F32 R46, -RZ, R35.H1_H1 ;  /* 0x30000023ff2e7230 */ /* 0x000fe40000004100 */
[----:B------:R-:W-:Y:S01]  /*32f0*/  FMUL.FTZ R79, R33, R41 ;  /* 0x00000029214f7220 */ /* 0x000fe20000410000 */
[----:B------:R-:W-:-:S02]  /*3300*/  HADD2.F32 R39, -RZ, R38.H0_H0 ;  /* 0x20000026ff277230 */ /* 0x000fc40000004100 */
[----:B------:R-:W-:Y:S01]  /*3310*/  FMUL.FTZ R78, R12, R41 ;  /* 0x000000290c4e7220 */ /* 0x000fe20000410000 */
[--C-:B------:R-:W-:Y:S01]  /*3320*/  HADD2.F32 R35, -RZ, R13.reuse.H1_H1 ;  /* 0x3000000dff237230 */ /* 0x100fe20000004100 */
[----:B------:R-:W-:Y:S01]  /*3330*/  F2FP.F16.E4M3.UNPACK_B R45, R45 ;  /* 0x0000002dff2d723e */ /* 0x000fe200020006ff */
[----:B------:R-:W-:Y:S02]  /*3340*/  HADD2.F32 R34, -RZ, R13.H0_H0 ;  /* 0x2000000dff227230 */ /* 0x000fe40000004100 */
[-C--:B------:R-:W-:Y:S01]  /*3350*/  FFMA.FTZ R13, R33, R39.reuse, R78 ;  /* 0x00000027210d7223 */ /* 0x080fe2000001004e */
[----:B------:R-:W-:Y:S02]  /*3360*/  HADD2.F32 R38, -RZ, R38.H1_H1 ;  /* 0x30000026ff267230 */ /* 0x000fe40000004100 */
[C---:B------:R-:W-:Y:S01]  /*3370*/  FMUL.FTZ R41, R35.reuse, R46 ;  /* 0x0000002e23297220 */ /* 0x040fe20000410000 */
[----:B------:R-:W-:Y:S01]  /*3380*/  F2FP.F16.E4M3.UNPACK_B R33, R32.H1 ;  /* 0x00000020ff21723e */ /* 0x000fe200030006ff */
[----:B------:R-:W-:Y:S01]  /*3390*/  FMUL.FTZ R46, R34, R46 ;  /* 0x0000002e222e7220 */ /* 0x000fe20000410000 */
[----:B------:R-:W-:Y:S01]  /*33a0*/  FFMA.FTZ R12, R12, R39, -R79 ;  /* 0x000000270c0c7223 */ /* 0x000fe2000001084f */
[----:B------:R-:W-:Y:S01]  /*33b0*/  FFMA.FTZ R80, R34, R38, -R41 ;  /* 0x0000002622507223 */ /* 0x000fe20000010829 */
[----:B------:R-:W-:Y:S01]  /*33c0*/  F2FP.F16.E4M3.UNPACK_B R32, R32 ;  /* 0x00000020ff20723e */ /* 0x000fe200020006ff */
[----:B------:R-:W-:Y:S01]  /*33d0*/  FFMA.FTZ R81, R35, R38, R46 ;  /* 0x0000002623517223 */ /* 0x000fe2000001002e */
[----:B------:R-:W-:Y:S01]  /*33e0*/  F2FP.F16.E4M3.UNPACK_B R44, R44 ;  /* 0x0000002cff2c723e */ /* 0x000fe200020006ff */
[----:B------:R-:W-:-:S02]  /*33f0*/  HADD2.F32 R39, -RZ, R45.H1_H1 ;  /* 0x3000002dff277230 */ /* 0x000fc40000004100 */
[--C-:B------:R-:W-:Y:S01]  /*3400*/  HADD2.F32 R34, -RZ, R33.reuse.H0_H0 ;  /* 0x20000021ff227230 */ /* 0x100fe20000004100 */
[----:B------:R-:W-:Y:S01]  /*3410*/  F2FP.SATFINITE.E4M3.F32.PACK_AB_MERGE_C R85, R81, R80, RZ ;  /* 0x000000505155723e */ /* 0x000fe200048070ff */
[----:B------:R-:W-:Y:S02]  /*3420*/  HADD2.F32 R35, -RZ, R33.H1_H1 ;  /* 0x30000021ff237230 */ /* 0x000fe40000004100 */
        /* <DEDUP_REMOVED lines=10> */
[-C--:B------:R-:W-:Y:S01]  /*34d0*/  F2FP.F16.E4M3.UNPACK_B R38, R40.reuse.H1 ;  /* 0x00000028ff26723e */ /* 0x080fe200030006ff */
[-C--:B------:R-:W-:Y:S01]  /*34e0*/  FMUL.FTZ R46, R32, R45.reuse ;  /* 0x0000002d202e7220 */ /* 0x080fe20000410000 */
[C---:B------:R-:W-:Y:S01]  /*34f0*/  FMUL.FTZ R45, R33.reuse, R45 ;  /* 0x0000002d212d7220 */ /* 0x040fe20000410000 */
[----:B------:R-:W-:Y:S02]  /*3500*/  F2FP.F16.E4M3.UNPACK_B R40, R40 ;  /* 0x00000028ff28723e */ /* 0x000fe400020006ff */
[-C--:B------:R-:W-:Y:S01]  /*3510*/  FFMA.FTZ R46, R33, R44.reuse, -R46 ;  /* 0x0000002c212e7223 */ /* 0x080fe2000001082e */
[----:B------:R-:W-:Y:S01]  /*3520*/  F2FP.SATFINITE.E4M3.F32.PACK_AB_MERGE_C R84, R78, R41, RZ ;  /* 0x000000294e54723e */ /* 0x000fe200048070ff */
[----:B------:R-:W-:Y:S01]  /*3530*/  FFMA.FTZ R79, R32, R44, R45 ;  /* 0x0000002c204f7223 */ /* 0x000fe2000001002d */
[----:B------:R-:W-:Y:S01]  /*3540*/  F2FP.F16.E4M3.UNPACK_B R33, R15.H1 ;  /* 0x0000000fff21723e */ /* 0x000fe200030006ff */
[--C-:B------:R-:W-:Y:S01]  /*3550*/  HADD2.F32 R39, -RZ, R38.reuse.H1_H1 ;  /* 0x30000026ff277230 */ /* 0x100fe20000004100 */
[-C--:B------:R-:W-:Y:S01]  /*3560*/  F2FP.F16.E4M3.UNPACK_B R41, R47.reuse.H1 ;  /* 0x0000002fff29723e */ /* 0x080fe200030006ff */
[----:B------:R-:W-:Y:S01]  /*3570*/  HADD2.F32 R38, -RZ, R38.H0_H0 ;  /* 0x20000026ff267230 */ /* 0x000fe20000004100 */
[-C--:B------:R-:W-:Y:S01]  /*3580*/  F2FP.F16.E4M3.UNPACK_B R32, R14.reuse.H1 ;  /* 0x0000000eff20723e */ /* 0x080fe200030006ff */
[----:B------:R-:W-:Y:S01]  /*3590*/  HADD2.F32 R35, -RZ, R33.H1_H1 ;  /* 0x30000021ff237230 */ /* 0x000fe20000004100 */
[----:B------:R-:W-:Y:S01]  /*35a0*/  F2FP.F16.E4M3.UNPACK_B R47, R47 ;  /* 0x0000002fff2f723e */ /* 0x000fe200020006ff */
[----:B------:R-:W-:Y:S01]  /*35b0*/  HADD2.F32 R45, -RZ, R41.H1_H1 ;  /* 0x30000029ff2d7230 */ /* 0x000fe20000004100 */
[----:B------:R-:W-:Y:S01]  /*35c0*/  F2FP.F16.E4M3.UNPACK_B R15, R15 ;  /* 0x0000000fff0f723e */ /* 0x000fe200020006ff */
[----:B------:R-:W-:Y:S01]  /*35d0*/  HADD2.F32 R34, -RZ, R33.H0_H0 ;  /* 0x20000021ff227230 */ /* 0x000fe20000004100 */
[----:B------:R-:W-:Y:S01]  /*35e0*/  F2FP.F16.E4M3.UNPACK_B R14, R14 ;  /* 0x0000000eff0e723e */ /* 0x000fe200020006ff */
[----:B------:R-:W-:-:S02]  /*35f0*/  HADD2.F32 R33, -RZ, R32.H1_H1 ;  /* 0x30000020ff217230 */ /* 0x000fc40000004100 */
[-C--:B------:R-:W-:Y:S01]  /*3600*/  FMUL.FTZ R81, R35, R45.reuse ;  /* 0x0000002d23517220 */ /* 0x080fe20000410000 */
[--C-:B------:R-:W-:Y:S02]  /*3610*/  HADD2.F32 R44, -RZ, R47.reuse.H1_H1 ;  /* 0x3000002fff2c7230 */ /* 0x100fe40000004100 */
[C---:B------:R-:W-:Y:S01]  /*3620*/  FMUL.FTZ R78, R34.reuse, R45 ;  /* 0x0000002d224e7220 */ /* 0x040fe20000410000 */
[----:B------:R-:W-:Y:S02]  /*3630*/  HADD2.F32 R32, -RZ, R32.H0_H0 ;  /* 0x20000020ff207230 */ /* 0x000fe40000004100 */
[----:B------:R-:W-:Y:S01]  /*3640*/  FFMA.FTZ R81, R34, R39, -R81 ;  /* 0x0000002722517223 */ /* 0x000fe20000010851 */
[----:B------:R-:W-:Y:S02]  /*3650*/  HADD2.F32 R34, -RZ, R40.H1_H1 ;  /* 0x30000028ff227230 */ /* 0x000fe40000004100 */
[----:B------:R-:W-:Y:S01]  /*3660*/  FMUL.FTZ R45, R33, R44 ;  /* 0x0000002c212d7220 */ /* 0x000fe20000410000 */
[----:B------:R-:W-:-:S02]  /*3670*/  HADD2.F32 R47, -RZ, R47.H0_H0 ;  /* 0x2000002fff2f7230 */ /* 0x000fc40000004100 */
[C---:B------:R-:W-:Y:S01]  /*3680*/  FMUL.FTZ R44, R32.reuse, R44 ;  /* 0x0000002c202c7220 */ /* 0x040fe20000410000 */
[----:B------:R-:W-:Y:S02]  /*3690*/  HADD2.F32 R41, -RZ, R41.H0_H0 ;  /* 0x20000029ff297230 */ /* 0x000fe40000004100 */
[-C--:B------:R-:W-:Y:S01]  /*36a0*/  FFMA.FTZ R45, R32, R34.reuse, -R45 ;  /* 0x00000022202d7223 */ /* 0x080fe2000001082d */
[--C-:B------:R-:W-:Y:S02]  /*36b0*/  HADD2.F32 R32, -RZ, R15.reuse.H0_H0 ;  /* 0x2000000fff207230 */ /* 0x100fe40000004100 */
[----:B------:R-:W-:Y:S01]  /*36c0*/  FFMA.FTZ R44, R33, R34, R44 ;  /* 0x00000022212c7223 */ /* 0x000fe2000001002c */
[----:B------:R-:W-:Y:S02]  /*36d0*/  HADD2.F32 R33, -RZ, R15.H1_H1 ;  /* 0x3000000fff217230 */ /* 0x000fe40000004100 */
[----:B------:R-:W-:Y:S01]  /*36e0*/  FFMA.FTZ R80, R35, R39, R78 ;  /* 0x0000002723507223 */ /* 0x000fe2000001004e */
[----:B------:R-:W-:-:S02]  /*36f0*/  HADD2.F32 R15, -RZ, R14.H0_H0 ;  /* 0x2000000eff0f7230 */ /* 0x000fc40000004100 */
[-C--:B------:R-:W-:Y:S01]  /*3700*/  FMUL.FTZ R78, R32, R41.reuse ;  /* 0x00000029204e7220 */ /* 0x080fe20000410000 */
[----:B------:R-:W-:Y:S02]  /*3710*/  HADD2.F32 R14, -RZ, R14.H1_H1 ;  /* 0x3000000eff0e7230 */ /* 0x000fe40000004100 */
[C---:B------:R-:W-:Y:S01]  /*3720*/  FMUL.FTZ R35, R33.reuse, R41 ;  /* 0x0000002921237220 */ /* 0x040fe20000410000 */
[----:B------:R-:W-:Y:S02]  /*3730*/  HADD2.F32 R40, -RZ, R40.H0_H0 ;  /* 0x20000028ff287230 */ /* 0x000fe40000004100 */
[-C--:B------:R-:W-:Y:S01]  /*3740*/  FFMA.FTZ R78, R33, R38.reuse, R78 ;  /* 0x00000026214e7223 */ /* 0x080fe2000001004e */
[----:B------:R-:W-:Y:S01]  /*3750*/  F2FP.SATFINITE.E4M3.F32.PACK_AB_MERGE_C R44, R44, R45, RZ ;  /* 0x0000002d2c2c723e */ /* 0x000fe200048070ff */
[-C--:B------:R-:W-:Y:S01]  /*3760*/  FMUL.FTZ R34, R14, R47.reuse ;  /* 0x0000002f0e227220 */ /* 0x080fe20000410000 */
[C---:B------:R-:W-:Y:S01]  /*3770*/  FMUL.FTZ R47, R15.reuse, R47 ;  /* 0x0000002f0f2f7220 */ /* 0x040fe20000410000 */
[----:B------:R-:W-:Y:S01]  /*3780*/  FFMA.FTZ R35, R32, R38, -R35 ;  /* 0x0000002620237223 */ /* 0x000fe20000010823 */
[----:B------:R-:W-:Y:S01]  /*3790*/  F2FP.SATFINITE.E4M3.F32.PACK_AB_MERGE_C R80, R80, R81, RZ ;  /* 0x000000515050723e */ /* 0x000fe200048070ff */
[-C--:B------:R-:W-:Y:S01]  /*37a0*/  FFMA.FTZ R34, R15, R40.reuse, -R34 ;  /* 0x000000280f227223 */ /* 0x080fe20000010822 */
[----:B------:R-:W-:Y:S01]  /*37b0*/  FFMA.FTZ R47, R14, R40, R47 ;  /* 0x000000280e2f7223 */ /* 0x000fe2000001002f */
[----:B------:R-:W-:-:S02]  /*37c0*/  F2FP.SATFINITE.E4M3.F32.PACK_AB_MERGE_C R12, R79, R46, R84 ;  /* 0x0000002e4f0c723e */ /* 0x000fc40004807054 */
[----:B------:R-:W-:Y:S02]  /*37d0*/  F2FP.SATFINITE.E4M3.F32.PACK_AB_MERGE_C R15, R78, R35, R80 ;  /* 0x000000234e0f723e */ /* 0x000fe40004807050 */
[----:B------:R-:W-:-:S07]  /*37e0*/  F2FP.SATFINITE.E4M3.F32.PACK_AB_MERGE_C R14, R47, R34, R44 ;  /* 0x000000222f0e723e */ /* 0x000fce000480702c */
.L_x_1110:
[----:B------:R-:W-:Y:S05]  /*37f0*/  BSYNC B2 ;  /* 0x0000000000027941 */ /* 0x000fea0003800000 */
.L_x_1109:
[----:B--2---:R2:W-:Y:S02]  /*3800*/  STG.E.128 desc[UR40][R36.64+0x20], R12 ;  /* 0x0000200c24007986 */ /* 0x0045e4000c101d28 */
.L_x_1108:
[----:B------:R-:W-:Y:S05]  /*3810*/  BSYNC B1 ;  /* 0x0000000000017941 */ /* 0x000fea0003800000 */
.L_x_1107:
[----:B------:R-:W-:Y:S05]  /*3820*/  @P1 BRA `(.L_x_1102) ;  /* 0x0000002800d81947 */ /* 0x000fea0003800000 */
[----:B-12---:R1:W2:Y:S01]  /*3830*/  LDS.128 R12, [R90+0x15800] ;  /* 0x015800005a0c7984 */ /* 0x0062a20000000c00 */
[----:B------:R-:W-:Y:S01]  /*3840*/  VIADD R32, R58, 0x20 ;  /* 0x000000203a207836 */ /* 0x000fe20000000000 */
[----:B------:R-:W-:Y:S04]  /*3850*/  BSSY B1, `(.L_x_1111) ;  /* 0x000006a000017945 */ /* 0x000fe80003800000 */
[----:B------:R-:W-:-:S13]  /*3860*/  ISETP.GE.AND P4, PT, R32, R93, PT ;  /* 0x0000005d2000720c */ /* 0x000fda0003f86270 */
[----:B-1----:R-:W-:Y:S05]  /*3870*/  @P4 BRA `(.L_x_1112) ;  /* 0x00000004009c4947 */ /* 0x002fea0003800000 */
[----:B------:R-:W-:Y:S02]  /*3880*/  SHF.R.U32.HI R33, RZ, 0x8, R29 ;  /* 0x00000008ff217819 */ /* 0x000fe4000001161d */
[----:B------:R-:W-:Y:S02]  /*3890*/  SHF.R.U32.HI R28, RZ, 0x8, R31 ;  /* 0x00000008ff1c7819 */ /* 0x000fe4000001161f */
[----:B------:R-:W-:Y:S02]  /*38a0*/  SHF.R.U32.HI R35, RZ, 0x10, R29 ;  /* 0x00000010ff237819 */ /* 0x000fe4000001161d */
[----:B------:R-:W-:Y:S01]  /*38b0*/  LOP3.LUT R30, R29, 0xff0000ff, RZ, 0xc0, !PT ;  /* 0xff0000ff1d1e7812 */ /* 0x000fe200078ec0ff */
[----:B------:R-:W-:Y:S01]  /*38c0*/  IMAD.SHL.U32 R29, R33, 0x100, RZ ;  /* 0x00000100211d7824 */ /* 0x000fe200078e00ff */
[----:B------:R-:W-:Y:S02]  /*38d0*/  SHF.R.U32.HI R34, RZ, 0x10, R31 ;  /* 0x00000010ff227819 */ /* 0x000fe4000001161f */
[----:B------:R-:W-:Y:S01]  /*38e0*/  LOP3.LUT R32, R31, 0xff0000ff, RZ, 0xc0, !PT ;  /* 0xff0000ff1f207812 */ /* 0x000fe200078ec0ff */
        /* <DEDUP_REMOVED lines=88> */
[----:B------:R-:W-:Y:S01]  /*3e70*/  FMUL.FTZ R39, R15, R39 ;  /* 0x000000270f277220 */ /* 0x000fe20000410000 */
[----:B------:R-:W-:Y:S01]  /*3e80*/  FFMA.FTZ R31, R28, R32, -R31 ;  /* 0x000000201c1f7223 */ /* 0x000fe2000001081f */
[----:B------:R-:W-:Y:S01]  /*3e90*/  F2FP.SATFINITE.E4M3.F32.PACK_AB_MERGE_C R33, R33, R44, RZ ;  /* 0x0000002c2121723e */ /* 0x000fe200048070ff */
[-C--:B------:R-:W-:Y:S01]  /*3ea0*/  FFMA.FTZ R30, R15, R34.reuse, -R30 ;  /* 0x000000220f1e7223 */ /* 0x080fe2000001081e */
[----:B------:R-:W-:Y:S01]  /*3eb0*/  FFMA.FTZ R39, R14, R34, R39 ;  /* 0x000000220e277223 */ /* 0x000fe20000010027 */
[----:B------:R-:W-:-:S02]  /*3ec0*/  F2FP.SATFINITE.E4M3.F32.PACK_AB_MERGE_C R12, R42, R41, R45 ;  /* 0x000000292a0c723e */ /* 0x000fc4000480702d */
[----:B------:R-:W-:Y:S02]  /*3ed0*/  F2FP.SATFINITE.E4M3.F32.PACK_AB_MERGE_C R15, R40, R31, R33 ;  /* 0x0000001f280f723e */ /* 0x000fe40004807021 */
[----:B------:R-:W-:-:S07]  /*3ee0*/  F2FP.SATFINITE.E4M3.F32.PACK_AB_MERGE_C R14, R39, R30, R38 ;  /* 0x0000001e270e723e */ /* 0x000fce0004807026 */
.L_x_1112:
[----:B------:R-:W-:Y:S05]  /*3ef0*/  BSYNC B1 ;  /* 0x0000000000017941 */ /* 0x000fea0003800000 */
.L_x_1111:
[----:B--2---:R3:W-:Y:S01]  /*3f00*/  STG.E.128 desc[UR40][R36.64+0x40], R12 ;  /* 0x0000400c24007986 */ /* 0x0047e2000c101d28 */
[----:B------:R-:W-:Y:S05]  /*3f10*/  BRA `(.L_x_1102) ;  /* 0x00000024001c7947 */ /* 0x000fea0003800000 */
.L_x_1096:
        /* <DEDUP_REMOVED lines=11> */
[----:B------:R-:W2:Y:S01]  /*3fd0*/  LDL R80, [R1+0x20] ;  /* 0x0000200001507983 */ /* 0x000ea20000100800 */
[----:B------:R-:W-:Y:S01]  /*3fe0*/  ULDC.64 UR4, c[0x0][0x3c8] ;  /* 0x0000f20000047ab9 */ /* 0x000fe20000000a00 */
[----:B------:R-:W-:Y:S01]  /*3ff0*/  ULDC.64 UR6, c[0x0][0x3e0] ;  /* 0x0000f80000067ab9 */ /* 0x000fe20000000a00 */
[----:B------:R-:W0:Y:S01]  /*4000*/  S2R R84, SR_TID.X ;  /* 0x0000000000547919 */ /* 0x000e220000002100 */
[----:B------:R-:W-:-:S04]  /*4010*/  IADD3 R44, P3, P5, R54, UR4, R44 ;  /* 0x00000004362c7c10 */ /* 0x000fc8000fd7e02c */
[----:B------:R-:W-:Y:S02]  /*4020*/  IADD3.X R45, R10, UR5, R47, P3, P5 ;  /* 0x000000050a2d7c10 */ /* 0x000fe40009fea42f */
[----:B------:R-:W-:Y:S01]  /*4030*/  IADD3 R42, P3, P5, R50, UR6, R42 ;  /* 0x00000006322a7c10 */ /* 0x000fe2000fd7e02a */
[----:B0-----:R-:W-:-:S05]  /*4040*/  VIADD R85, R84, 0xffffff80 ;  /* 0xffffff8054557836 */ /* 0x001fca0000000000 */
[----:B------:R-:W-:-:S04]  /*4050*/  LEA.HI R84, R85, R85, RZ, 0x1 ;  /* 0x0000005555547211 */ /* 0x000fc800078f08ff */
[----:B------:R-:W-:-:S05]  /*4060*/  LOP3.LUT R84, R84, 0xfffffffe, RZ, 0xc0, !PT ;  /* 0xfffffffe54547812 */ /* 0x000fca00078ec0ff */
[----:B------:R-:W-:-:S04]  /*4070*/  IMAD.IADD R84, R85, 0x1, -R84 ;  /* 0x0000000155547824 */ /* 0x000fc800078e0a54 */
[----:B------:R-:W-:Y:S01]  /*4080*/  IMAD.SHL.U32 R84, R84, 0x10, RZ ;  /* 0x0000001054547824 */ /* 0x000fe200078e00ff */
[----:B------:R-:W-:-:S04]  /*4090*/  IADD3.X R43, R9, UR7, R46, P3, P5 ;  /* 0x00000007092b7c10 */ /* 0x000fc80009fea42e */
[----:B------:R-:W-:Y:S02]  /*40a0*/  ISETP.GE.AND P3, PT, R84, R93, PT ;  /* 0x0000005d5400720c */ /* 0x000fe40003f66270 */
[----:B------:R-:W-:Y:S02]  /*40b0*/  CS2R R14, SRZ ;  /* 0x00000000000e7805 */ /* 0x000fe4000001ff00 */
[----:B------:R-:W-:Y:S02]  /*40c0*/  CS2R R12, SRZ ;  /* 0x00000000000c7805 */ /* 0x000fe4000001ff00 */
[----:B------:R-:W-:Y:S02]  /*40d0*/  CS2R R34, SRZ ;  /* 0x0000000000227805 */ /* 0x000fe4000001ff00 */
[----:B------:R-:W-:-:S05]  /*40e0*/  CS2R R32, SRZ ;  /* 0x0000000000207805 */ /* 0x000fca000001ff00 */
[----:B------:R0:W5:Y:S04]  /*40f0*/  @!P3 LDG.E.128 R28, desc[UR40][R44.64] ;  /* 0x000000282c1cb981 */ /* 0x000168000c1e1d00 */
[----:B------:R0:W5:Y:S01]  /*4100*/  @!P3 LDG.E.128 R36, desc[UR40][R42.64] ;  /* 0x000000282a24b981 */ /* 0x000162000c1e1d00 */
[----:B--2---:R-:W-:-:S13]  /*4110*/  ISETP.GE.AND P5, PT, R80, R93, PT ;  /* 0x0000005d5000720c */ /* 0x004fda0003fa6270 */
[----:B------:R0:W5:Y:S04]  /*4120*/  @!P5 LDG.E.128 R12, desc[UR40][R44.64+0x20] ;  /* 0x000020282c0cd981 */ /* 0x000168000c1e1d00 */
[----:B------:R0:W5:Y:S02]  /*4130*/  @!P5 LDG.E.128 R32, desc[UR40][R42.64+0x20] ;  /* 0x000020282a20d981 */ /* 0x000164000c1e1d00 */
.L_x_1114:
[----:B------:R-:W-:Y:S05]  /*4140*/  BSYNC B1 ;  /* 0x0000000000017941 */ /* 0x000fea0003800000 */
.L_x_1113:
[----:B------:R-:W-:Y:S01]  /*4150*/  ISETP.NE.AND P3, PT, R157, 0x3, PT ;  /* 0x000000039d00780c */ /* 0x000fe20003f65270 */
[----:B-----5:R-:W-:Y:S02]  /*4160*/  IMAD.MOV.U32 R94, RZ, RZ, R14 ;  /* 0x000000ffff5e7224 */ /* 0x020fe400078e000e */
[----:B------:R-:W-:Y:S02]  /*4170*/  IMAD.MOV.U32 R95, RZ, RZ, R12 ;  /* 0x000000ffff5f7224 */ /* 0x000fe400078e000c */
[----:B------:R-:W-:Y:S02]  /*4180*/  IMAD.MOV.U32 R102, RZ, RZ, R30 ;  /* 0x000000ffff667224 */ /* 0x000fe400078e001e */
[----:B------:R-:W-:Y:S02]  /*4190*/  IMAD.MOV.U32 R103, RZ, RZ, R28 ;  /* 0x000000ffff677224 */ /* 0x000fe400078e001c */
[----:B------:R-:W-:Y:S02]  /*41a0*/  IMAD.MOV.U32 R96, RZ, RZ, R34 ;  /* 0x000000ffff607224 */ /* 0x000fe400078e0022 */
[----:B------:R-:W-:-:S02]  /*41b0*/  IMAD.MOV.U32 R97, RZ, RZ, R32 ;  /* 0x000000ffff617224 */ /* 0x000fc400078e0020 */
[----:B------:R-:W-:Y:S02]  /*41c0*/  IMAD.MOV.U32 R101, RZ, RZ, R38 ;  /* 0x000000ffff657224 */ /* 0x000fe400078e0026 */
[----:B------:R-:W-:Y:S01]  /*41d0*/  IMAD.MOV.U32 R104, RZ, RZ, R36 ;  /* 0x000000ffff687224 */ /* 0x000fe200078e0024 */
[----:B------:R-:W-:Y:S06]  /*41e0*/  @!P3 BRA `(.L_x_1115) ;  /* 0x000000000004b947 */ /* 0x000fec0003800000 */
[----:B------:R-:W-:Y:S01]  /*41f0*/  BPT.TRAP 0x1 ;  /* 0x000000040000795c */ /* 0x000fe20000300000 */
.L_x_1115:
[----:B0-----:R-:W2:Y:S01]  /*4200*/  LDL R42, [R1+0x8] ;  /* 0x00000800012a7983 */ /* 0x001ea20000100800 */
[----:B------:R-:W-:Y:S01]  /*4210*/  IMAD R89, R19, 0x8, R17 ;  /* 0x0000000813597824 */ /* 0x000fe200078e0211 */
[----:B------:R-:W-:Y:S01]  /*4220*/  BSSY B1, `(.L_x_1116) ;  /* 0x0000004000017945 */ /* 0x000fe20003800000 */
[----:B--2---:R-:W-:-:S04]  /*4230*/  SHF.L.U32 R92, R42, 0x1f, RZ ;  /* 0x0000001f2a5c7819 */ /* 0x004fc800000006ff */
[----:B------:R-:W0:Y:S02]  /*4240*/  SYNCS.PHASECHK.TRANS64.TRYWAIT P5, [R89+URZ+0x19c90], R92 ;  /* 0x019c905c590075a7 */ /* 0x000e2400080a017f */
[----:B0-----:R-:W-:Y:S05]  /*4250*/  @!P5 BRA `(.L_x_1117) ;  /* 0x000001dc00e8d947 */ /* 0x001fea0003800000 */
.L_x_1428:
[----:B------:R-:W-:Y:S05]  /*4260*/  BSYNC B1 ;  /* 0x0000000000017941 */ /* 0x000fea0003800000 */
.L_x_1116:
[----:B------:R-:W-:Y:S05]  /*4270*/  @P4 BRA `(.L_x_1102) ;  /* 0x0000002000444947 */ /* 0x000fea0003800000 */
[----:B------:R-:W1:Y:S01]  /*4280*/  LDC R98, c[0x0][0x2e4] ;  /* 0x0000b900ff627b82 */ /* 0x000e620000000800 */
[----:B------:R-:W-:Y:S01]  /*4290*/  ISETP.NE.AND P4, PT, R62, RZ, PT ;  /* 0x000000ff3e00720c */ /* 0x000fe20003f85270 */
[----:B------:R-:W-:Y:S01]  /*42a0*/  ULDC.64 UR4, c[0x0][0x2f0] ;  /* 0x0000bc0000047ab9 */ /* 0x000fe20000000a00 */
[----:B------:R-:W-:Y:S01]  /*42b0*/  IMAD.MOV.U32 R80, RZ, RZ, R40 ;  /* 0x000000ffff507224 */ /* 0x000fe200078e0028 */
[----:B------:R-:W-:Y:S01]  /*42c0*/  BSSY B1, `(.L_x_1118) ;  /* 0x00000ff000017945 */ /* 0x000fe20003800000 */
[----:B------:R-:W-:Y:S02]  /*42d0*/  IMAD R42, R83, UR4, RZ ;  /* 0x00000004532a7c24 */ /* 0x000fe4000f8e02ff */
[----:B------:R-:W-:-:S04]  /*42e0*/  IMAD.WIDE.U32 R80, R23, UR4, R80 ;  /* 0x0000000417507c25 */ /* 0x000fc8000f8e0050 */
[----:B------:R-:W-:-:S04]  /*42f0*/  IMAD R99, R23, UR5, R42 ;  /* 0x0000000517637c24 */ /* 0x000fc8000f8e022a */
[----:B------:R-:W-:Y:S02]  /*4300*/  IMAD.IADD R99, R99, 0x1, R81 ;  /* 0x0000000163637824 */ /* 0x000fe400078e0251 */
[----:B-1----:R-:W-:Y:S01]  /*4310*/  IMAD.IADD R100, R98, 0x1, -R63 ;  /* 0x0000000162647824 */ /* 0x002fe200078e0a3f */
[----:B------:R-:W-:Y:S06]  /*4320*/  @!P4 BRA `(.L_x_1119) ;  /* 0x0000000c00e0c947 */ /* 0x000fec0003800000 */
[----:B------:R-:W2:Y:S04]  /*4330*/  LDL R84, [R1+0x1c] ;  /* 0x00001c0001547983 */ /* 0x000ea80000100800 */
[----:B------:R-:W3:Y:S04]  /*4340*/  LDL R47, [R1+0x64] ;  /* 0x00006400012f7983 */ /* 0x000ee80000100800 */
[----:B------:R-:W4:Y:S01]  /*4350*/  LDL R45, [R1+0x30] ;  /* 0x00003000012d7983 */ /* 0x000f220000100800 */
[----:B------:R-:W1:Y:S02]  /*4360*/  S2R R43, SR_TID.X ;  /* 0x00000000002b7919 */ /* 0x000e640000002100 */
[----:B-1----:R-:W-:-:S05]  /*4370*/  VIADD R44, R43, 0xffffff80 ;  /* 0xffffff802b2c7836 */ /* 0x002fca0000000000 */
[----:B------:R-:W-:-:S04]  /*4380*/  LEA.HI R43, R44, R44, RZ, 0x1 ;  /* 0x0000002c2c2b7211 */ /* 0x000fc800078f08ff */
[----:B------:R-:W-:-:S05]  /*4390*/  LOP3.LUT R43, R43, 0xfffffffe, RZ, 0xc0, !PT ;  /* 0xfffffffe2b2b7812 */ /* 0x000fca00078ec0ff */
[----:B------:R-:W-:-:S04]  /*43a0*/  IMAD.IADD R43, R44, 0x1, -R43 ;  /* 0x000000012c2b7824 */ /* 0x000fc800078e0a2b */
[----:B------:R-:W-:-:S05]  /*43b0*/  IMAD.SHL.U32 R43, R43, 0x10, RZ ;  /* 0x000000102b2b7824 */ /* 0x000fca00078e00ff */
[----:B------:R-:W-:-:S04]  /*43c0*/  ISETP.GE.AND P5, PT, R43, R88, PT ;  /* 0x000000582b00720c */ /* 0x000fc80003fa6270 */
[----:B------:R-:W-:-:S04]  /*43d0*/  SEL R40, R63, R100, !P5 ;  /* 0x000000643f287207 */ /* 0x000fc80006800000 */
[----:B------:R-:W-:-:S04]  /*43e0*/  SHF.R.S32.HI R41, RZ, 0x1f, R40 ;  /* 0x0000001fff297819 */ /* 0x000fc80000011428 */
[----:B------:R-:W-:-:S04]  /*43f0*/  LEA.HI R41, R41, R40, RZ, 0x5 ;  /* 0x0000002829297211 */ /* 0x000fc800078f28ff */
[----:B------:R-:W-:-:S04]  /*4400*/  SHF.R.S32.HI R40, RZ, 0x5, R41 ;  /* 0x00000005ff287819 */ /* 0x000fc80000011429 */
[----:B------:R-:W-:Y:S02]  /*4410*/  LEA.HI.SX32 R40, R75, R40, 0x1c ;  /* 0x000000284b287211 */ /* 0x000fe400078fe2ff */
[----:B------:R-:W-:-:S03]  /*4420*/  IADD3 R85, P4, P5, R60, R80, R8 ;  /* 0x000000503c557210 */ /* 0x000fc60007d9e008 */
[----:B------:R-:W-:Y:S01]  /*4430*/  IMAD.SHL.U32 R41, R40, 0x10, RZ ;  /* 0x0000001028297824 */ /* 0x000fe200078e00ff */
[----:B------:R-:W-:-:S04]  /*4440*/  IADD3.X R44, R82, R99, R4, P4, P5 ;  /* 0x00000063522c7210 */ /* 0x000fc800027ea404 */
[----:B------:R-:W-:Y:S02]  /*4450*/  ISETP.GE.AND P4, PT, R41, R98, PT ;  /* 0x000000622900720c */ /* 0x000fe40003f86270 */
[----:B------:R-:W-:-:S05]  /*4460*/  LEA.HI R40, R40, R40, RZ, 0x1 ;  /* 0x0000002828287211 */ /* 0x000fca00078f08ff */
[----:B------:R-:W-:-:S06]  /*4470*/  IMAD.SHL.U32 R40, R40, 0x800, RZ ;  /* 0x0000080028287824 */ /* 0x000fcc00078e00ff */
[--C-:B------:R-:W-:Y:S02]  /*4480*/  @!P4 SHF.R.S32.HI R42, RZ, 0x1f, R41.reuse ;  /* 0x0000001fff2ac819 */ /* 0x100fe40000011429 */
[--C-:B------:R-:W-:Y:S02]  /*4490*/  @!P4 IADD3 R87, P5, P6, R60, R80, R41.reuse ;  /* 0x000000503c57c210 */ /* 0x100fe40007ebe029 */
[----:B------:R-:W-:Y:S02]  /*44a0*/  LOP3.LUT R40, R40, 0xfffff000, RZ, 0xc0, !PT ;  /* 0xfffff00028287812 */ /* 0x000fe400078ec0ff */
[----:B------:R-:W-:Y:S01]  /*44b0*/  @!P4 IADD3.X R46, R82, R99, R42, P5, P6 ;  /* 0x00000063522ec210 */ /* 0x000fe20002fec42a */
[----:B------:R-:W-:Y:S01]  /*44c0*/  BSSY B2, `(.L_x_1120) ;  /* 0x00000dc000027945 */ /* 0x000fe20003800000 */
[----:B--2---:R-:W-:-:S04]  /*44d0*/  LOP3.LUT R41, R84, 0x10, R41, 0xf8, !PT ;  /* 0x0000001054297812 */ /* 0x004fc800078ef829 */
[----:B---3--:R-:W-:Y:S02]  /*44e0*/  LOP3.LUT R41, R41, R47, RZ, 0x3c, !PT ;  /* 0x0000002f29297212 */ /* 0x008fe400078e3cff */
[----:B------:R-:W-:Y:S02]  /*44f0*/  IADD3 R84, P5, R85, R78, RZ ;  /* 0x0000004e55547210 */ /* 0x000fe40007fbe0ff */
[----:B----4-:R-:W-:Y:S01]  /*4500*/  IADD3 R42, R41, R40, R45 ;  /* 0x00000028292a7210 */ /* 0x010fe20007ffe02d */
[C---:B------:R-:W-:Y:S02]  /*4510*/  IMAD R40, R19.reuse, 0x3000, R73 ;  /* 0x0000300013287824 */ /* 0x040fe400078e0249 */
[----:B------:R-:W-:Y:S02]  /*4520*/  IMAD.X R85, R44, 0x1, R79, P5 ;  /* 0x000000012c557824 */ /* 0x000fe400028e064f */
[----:B------:R-:W-:Y:S01]  /*4530*/  IMAD R42, R19, 0x3000, R42 ;  /* 0x00003000132a7824 */ /* 0x000fe200078e022a */
[----:B------:R-:W-:Y:S01]  /*4540*/  @!P4 IADD3 R86, P5, R87, R78, RZ ;  /* 0x0000004e5756c210 */ /* 0x000fe20007fbe0ff */
[----:B------:R-:W-:-:S02]  /*4550*/  IMAD.IADD R40, R17, 0x1, R40 ;  /* 0x0000000111287824 */ /* 0x000fc400078e0228 */
[----:B------:R-:W-:Y:S02]  /*4560*/  IMAD.IADD R44, R17, 0x1, R42 ;  /* 0x00000001112c7824 */ /* 0x000fe400078e022a */
[----:B------:R-:W-:Y:S01]  /*4570*/  @!P4 IMAD.X R87, R46, 0x1, R79, P5 ;  /* 0x000000012e57c824 */ /* 0x000fe200028e064f */
[----:B------:R-:W-:Y:S02]  /*4580*/  ISETP.GE.AND P5, PT, R43, R93, PT ;  /* 0x0000005d2b00720c */ /* 0x000fe40003fa6270 */
[----:B------:R-:W1:Y:S04]  /*4590*/  LDS.128 R40, [R40+0x13800] ;  /* 0x0138000028287984 */ /* 0x000e680000000c00 */
[----:B------:R-:W2:Y:S07]  /*45a0*/  LDS.128 R44, [R44+0x13800] ;  /* 0x013800002c2c7984 */ /* 0x000eae0000000c00 */
[----:B------:R-:W-:Y:S05]  /*45b0*/  @P5 BRA `(.L_x_1121) ;  /* 0x0000000c00305947 */ /* 0x000fea0003800000 */
[----:B------:R-:W-:Y:S02]  /*45c0*/  SHF.R.U32.HI R30, RZ, 0x8, R29 ;  /* 0x00000008ff1e7819 */ /* 0x000fe4000001161d */
[----:B------:R-:W-:Y:S02]  /*45d0*/  SHF.R.U32.HI R109, RZ, 0x8, R37 ;  /* 0x00000008ff6d7819 */ /* 0x000fe40000011625 */
[----:B------:R-:W-:Y:S01]  /*45e0*/  SHF.R.U32.HI R108, RZ, 0x8, R39 ;  /* 0x00000008ff6c7819 */ /* 0x000fe20000011627 */
[----:B------:R-:W-:Y:S01]  /*45f0*/  IMAD.SHL.U32 R30, R30, 0x100, RZ ;  /* 0x000001001e1e7824 */ /* 0x000fe200078e00ff */
[----:B------:R-:W-:Y:S02]  /*4600*/  SHF.R.U32.HI R36, RZ, 0x8, R31 ;  /* 0x00000008ff247819 */ /* 0x000fe4000001161f */
[----:B------:R-:W-:Y:S02]  /*4610*/  SHF.R.U32.HI R110, RZ, 0x10, R29 ;  /* 0x00000010ff6e7819 */ /* 0x000fe4000001161d */
[----:B------:R-:W-:Y:S01]  /*4620*/  LOP3.LUT R105, R29, 0xff0000ff, RZ, 0xc0, !PT ;  /* 0xff0000ff1d697812 */ /* 0x000fe200078ec0ff */
[----:B------:R-:W-:Y:S01]  /*4630*/  IMAD.SHL.U32 R36, R36, 0x100, RZ ;  /* 0x0000010024247824 */ /* 0x000fe200078e00ff */
[----:B------:R-:W-:-:S02]  /*4640*/  SHF.R.U32.HI R28, RZ, 0x10, R31 ;  /* 0x00000010ff1c7819 */ /* 0x000fc4000001161f */
[----:B------:R-:W-:Y:S02]  /*4650*/  LOP3.LUT R107, R31, 0xff0000ff, RZ, 0xc0, !PT ;  /* 0xff0000ff1f6b7812 */ /* 0x000fe400078ec0ff */
[----:B------:R-:W-:Y:S01]  /*4660*/  SHF.R.U32.HI R29, RZ, 0x10, R37 ;  /* 0x00000010ff1d7819 */ /* 0x000fe20000011625 */
[----:B------:R-:W-:Y:S01]  /*4670*/  IMAD.U32 R28, R28, 0x10000, RZ ;  /* 0x000100001c1c7824 */ /* 0x000fe200078e00ff */
[----:B------:R-:W-:Y:S01]  /*4680*/  LOP3.LUT R38, R37, 0xff0000ff, RZ, 0xc0, !PT ;  /* 0xff0000ff25267812 */ /* 0x000fe200078ec0ff */
[----:B------:R-:W-:Y:S01]  /*4690*/  IMAD.SHL.U32 R37, R109, 0x100, RZ ;  /* 0x000001006d257824 */ /* 0x000fe200078e00ff */
[----:B------:R-:W-:Y:S01]  /*46a0*/  SHF.R.U32.HI R31, RZ, 0x10, R39 ;  /* 0x00000010ff1f7819 */ /* 0x000fe20000011627 */
[----:B------:R-:W-:Y:S01]  /*46b0*/  IMAD.U32 R29, R29, 0x10000, RZ ;  /* 0x000100001d1d7824 */ /* 0x000fe200078e00ff */
[----:B------:R-:W-:Y:S01]  /*46c0*/  LOP3.LUT R106, R39, 0xff0000ff, RZ, 0xc0, !PT ;  /* 0xff0000ff276a7812 */ /* 0x000fe200078ec0ff */
[----:B------:R-:W-:Y:S01]  /*46d0*/  IMAD.SHL.U32 R39, R108, 0x100, RZ ;  /* 0x000001006c277824 */ /* 0x000fe200078e00ff */
[----:B------:R-:W-:Y:S01]  /*46e0*/  LOP3.LUT R105, R105, 0xff00, R30, 0xf8, !PT ;  /* 0x0000ff0069697812 */ /* 0x000fe200078ef81e */
[----:B------:R-:W-:Y:S01]  /*46f0*/  IMAD.U32 R30, R110, 0x10000, RZ ;  /* 0x000100006e1e7824 */ /* 0x000fe200078e00ff */
[----:B------:R-:W-:Y:S01]  /*4700*/  LOP3.LUT R110, R38, 0xff00, R37, 0xf8, !PT ;  /* 0x0000ff00266e7812 */ /* 0x000fe200078ef825 */
[----:B------:R-:W-:Y:S01]  /*4710*/  IMAD.U32 R109, R31, 0x10000, RZ ;  /* 0x000100001f6d7824 */ /* 0x000fe200078e00ff */
[----:B------:R-:W-:-:S02]  /*4720*/  LOP3.LUT R112, R106, 0xff00, R39, 0xf8, !PT ;  /* 0x0000ff006a707812 */ /* 0x000fc400078ef827 */
[----:B------:R-:W-:Y:S02]  /*4730*/  LOP3.LUT R107, R107, 0xff00, R36, 0xf8, !PT ;  /* 0x0000ff006b6b7812 */ /* 0x000fe400078ef824 */
[----:B------:R-:W-:Y:S02]  /*4740*/  F2FP.F16.E4M3.UNPACK_B R108, R104.H1 ;  /* 0x00000068ff6c723e */ /* 0x000fe400030006ff */
[----:B--2---:R-:W-:Y:S02]  /*4750*/  F2FP.F16.E4M3.UNPACK_B R39, R44.H1 ;  /* 0x0000002cff27723e */ /* 0x004fe400030006ff */
[----:B-1----:R-:W-:Y:S02]  /*4760*/  F2FP.F16.E4M3.UNPACK_B R38, R40.H1 ;  /* 0x00000028ff26723e */ /* 0x002fe400030006ff */
[----:B------:R-:W-:Y:S01]  /*4770*/  LOP3.LUT R30, R105, 0xff0000, R30, 0xf8, !PT ;  /* 0x00ff0000691e7812 */ /* 0x000fe200078ef81e */
[----:B------:R-:W-:Y:S01]  /*4780*/  HADD2.F32 R37, -RZ, R39.H0_H0 ;  /* 0x20000027ff257230 */ /* 0x000fe20000004100 */
[----:B------:R-:W-:Y:S01]  /*4790*/  LOP3.LUT R28, R107, 0xff0000, R28, 0xf8, !PT ;  /* 0x00ff00006b1c7812 */ /* 0x000fe200078ef81c */
[----:B------:R-:W-:Y:S01]  /*47a0*/  HADD2.F32 R107, -RZ, R108.H0_H0 ;  /* 0x2000006cff6b7230 */ /* 0x000fe20000004100 */
[----:B------:R-:W-:Y:S01]  /*47b0*/  F2FP.F16.E4M3.UNPACK_B R105, R103.H1 ;  /* 0x00000067ff69723e */ /* 0x000fe200030006ff */
[----:B------:R-:W-:Y:S01]  /*47c0*/  HADD2.F32 R36, -RZ, R38.H0_H0 ;  /* 0x20000026ff247230 */ /* 0x000fe20000004100 */
[----:B------:R-:W-:Y:S01]  /*47d0*/  LOP3.LUT R31, R110, 0xff0000, R29, 0xf8, !PT ;  /* 0x00ff00006e1f7812 */ /* 0x000fe200078ef81d */
[----:B------:R-:W-:-:S02]  /*47e0*/  HADD2.F32 R110, -RZ, R108.H1_H1 ;  /* 0x3000006cff6e7230 */ /* 0x000fc40000004100 */
[CC--:B------:R-:W-:Y:S01]  /*47f0*/  FMUL.FTZ R111, R37.reuse, R107.reuse ;  /* 0x0000006b256f7220 */ /* 0x0c0fe20000410000 */
[--C-:B------:R-:W-:Y:S02]  /*4800*/  HADD2.F32 R106, -RZ, R105.reuse.H0_H0 ;  /* 0x20000069ff6a7230 */ /* 0x100fe40000004100 */
[C---:B------:R-:W-:Y:S01]  /*4810*/  FMUL.FTZ R114, R36.reuse, R107 ;  /* 0x0000006b24727220 */ /* 0x040fe20000410000 */
[----:B------:R-:W-:Y:S01]  /*4820*/  HADD2.F32 R38, -RZ, R38.H1_H1 ;  /* 0x30000026ff267230 */ /* 0x000fe20000004100 */
[----:B------:R-:W-:Y:S01]  /*4830*/  F2FP.F16.E4M3.UNPACK_B R108, R104 ;  /* 0x00000068ff6c723e */ /* 0x000fe200020006ff */
[-C--:B------:R-:W-:Y:S01]  /*4840*/  FFMA.FTZ R36, R36, R106.reuse, -R111 ;  /* 0x0000006a24247223 */ /* 0x080fe2000001086f */
[----:B------:R-:W-:Y:S01]  /*4850*/  FFMA.FTZ R37, R37, R106, R114 ;  /* 0x0000006a25257223 */ /* 0x000fe20000010072 */
[----:B------:R-:W-:Y:S01]  /*4860*/  HADD2.F32 R106, -RZ, R105.H1_H1 ;  /* 0x30000069ff6a7230 */ /* 0x000fe20000004100 */
[----:B------:R-:W-:Y:S01]  /*4870*/  F2FP.F16.E4M3.UNPACK_B R107, R103 ;  /* 0x00000067ff6b723e */ /* 0x000fe200020006ff */
[----:B------:R-:W-:Y:S01]  /*4880*/  HADD2.F32 R105, -RZ, R39.H1_H1 ;  /* 0x30000027ff697230 */ /* 0x000fe20000004100 */
[----:B------:R-:W-:-:S02]  /*4890*/  F2FP.F16.E4M3.UNPACK_B R44, R44 ;  /* 0x0000002cff2c723e */ /* 0x000fc400020006ff */
[----:B------:R-:W-:Y:S02]  /*48a0*/  F2FP.F16.E4M3.UNPACK_B R103, R40 ;  /* 0x00000028ff67723e */ /* 0x000fe400020006ff */
[----:B------:R-:W-:Y:S01]  /*48b0*/  LOP3.LUT R29, R112, 0xff0000, R109, 0xf8, !PT ;  /* 0x00ff0000701d7812 */ /* 0x000fe200078ef86d */
[-C--:B------:R-:W-:Y:S01]  /*48c0*/  FMUL.FTZ R39, R105, R110.reuse ;  /* 0x0000006e69277220 */ /* 0x080fe20000410000 */
[----:B------:R-:W-:Y:S02]  /*48d0*/  HADD2.F32 R109, -RZ, R108.H0_H0 ;  /* 0x2000006cff6d7230 */ /* 0x000fe40000004100 */
[C---:B------:R-:W-:Y:S01]  /*48e0*/  FMUL.FTZ R110, R38.reuse, R110 ;  /* 0x0000006e266e7220 */ /* 0x040fe20000410000 */
        /* <DEDUP_REMOVED lines=23> */
[----:B------:R-:W-:Y:S01]  /*4a60*/  HADD2.F32 R106, -RZ, R104.H0_H0 ;  /* 0x20000068ff6a7230 */ /* 0x000fe20000004100 */
[----:B------:R-:W-:Y:S01]  /*4a70*/  F2FP.F16.E4M3.UNPACK_B R42, R42 ;  /* 0x0000002aff2a723e */ /* 0x000fe200020006ff */
[----:B------:R-:W-:Y:S02]  /*4a80*/  HADD2.F32 R112, -RZ, R111.H1_H1 ;  /* 0x3000006fff707230 */ /* 0x000fe40000004100 */
[-C--:B------:R-:W-:Y:S01]  /*4a90*/  FMUL.FTZ R115, R108, R113.reuse ;  /* 0x000000716c737220 */ /* 0x080fe20000410000 */
[----:B------:R-:W-:Y:S02]  /*4aa0*/  HADD2.F32 R109, -RZ, R107.H1_H1 ;  /* 0x3000006bff6d7230 */ /* 0x000fe40000004100 */
[----:B------:R-:W-:Y:S01]  /*4ab0*/  FMUL.FTZ R113, R106, R113 ;  /* 0x000000716a717220 */ /* 0x000fe20000410000 */
[----:B------:R-:W-:Y:S01]  /*4ac0*/  HADD2.F32 R111, -RZ, R110.H0_H0 ;  /* 0x2000006eff6f7230 */ /* 0x000fe20000004100 */
[----:B------:R-:W-:Y:S01]  /*4ad0*/  F2FP.SATFINITE.E4M3.F32.PACK_AB_MERGE_C R37, R38, R37, RZ ;  /* 0x000000252625723e */ /* 0x000fe200048070ff */
[----:B------:R-:W-:-:S02]  /*4ae0*/  HADD2.F32 R107, -RZ, R104.H1_H1 ;  /* 0x30000068ff6b7230 */ /* 0x000fc40000004100 */
[-C--:B------:R-:W-:Y:S01]  /*4af0*/  FMUL.FTZ R114, R109, R112.reuse ;  /* 0x000000706d727220 */ /* 0x080fe20000410000 */
[----:B------:R-:W-:Y:S02]  /*4b00*/  HADD2.F32 R110, -RZ, R110.H1_H1 ;  /* 0x3000006eff6e7230 */ /* 0x000fe40000004100 */
[-C--:B------:R-:W-:Y:S01]  /*4b10*/  FFMA.FTZ R104, R106, R111.reuse, -R115 ;  /* 0x0000006f6a687223 */ /* 0x080fe20000010873 */
[----:B------:R-:W-:Y:S01]  /*4b20*/  FFMA.FTZ R106, R108, R111, R113 ;  /* 0x0000006f6c6a7223 */ /* 0x000fe20000010071 */
[C---:B------:R-:W-:Y:S01]  /*4b30*/  FMUL.FTZ R112, R107.reuse, R112 ;  /* 0x000000706b707220 */ /* 0x040fe20000410000 */
[----:B------:R-:W-:Y:S01]  /*4b40*/  F2FP.F16.E4M3.UNPACK_B R108, R101 ;  /* 0x00000065ff6c723e */ /* 0x000fe200020006ff */
[----:B------:R-:W-:Y:S01]  /*4b50*/  FFMA.FTZ R101, R107, R110, -R114 ;  /* 0x0000006e6b657223 */ /* 0x000fe20000010872 */
[----:B------:R-:W-:Y:S01]  /*4b60*/  F2FP.F16.E4M3.UNPACK_B R107, R46 ;  /* 0x0000002eff6b723e */ /* 0x000fe200020006ff */
[----:B------:R-:W-:Y:S01]  /*4b70*/  FFMA.FTZ R117, R109, R110, R112 ;  /* 0x0000006e6d757223 */ /* 0x000fe20000010070 */
[----:B------:R-:W-:Y:S01]  /*4b80*/  HADD2.F32 R46, -RZ, R42.H0_H0 ;  /* 0x2000002aff2e7230 */ /* 0x000fe20000004100 */
[----:B------:R-:W-:Y:S01]  /*4b90*/  F2FP.SATFINITE.E4M3.F32.PACK_AB_MERGE_C R36, R39, R36, RZ ;  /* 0x000000242724723e */ /* 0x000fe200048070ff */
[--C-:B------:R-:W-:Y:S01]  /*4ba0*/  HADD2.F32 R111, -RZ, R108.reuse.H0_H0 ;  /* 0x2000006cff6f7230 */ /* 0x100fe20000004100 */
[----:B------:R-:W-:Y:S01]  /*4bb0*/  F2FP.SATFINITE.E4M3.F32.PACK_AB_MERGE_C R44, R103, R44, R37 ;  /* 0x0000002c672c723e */ /* 0x000fe20004807025 */
[----:B------:R-:W-:Y:S01]  /*4bc0*/  HADD2.F32 R110, -RZ, R108.H1_H1 ;  /* 0x3000006cff6e7230 */ /* 0x000fe20000004100 */
[----:B------:R-:W-:Y:S01]  /*4bd0*/  F2FP.F16.E4M3.UNPACK_B R108, R102 ;  /* 0x00000066ff6c723e */ /* 0x000fe200020006ff */
[--C-:B------:R-:W-:Y:S01]  /*4be0*/  HADD2.F32 R102, -RZ, R107.reuse.H0_H0 ;  /* 0x2000006bff667230 */ /* 0x100fe20000004100 */
[----:B------:R-:W-:Y:S01]  /*4bf0*/  F2FP.F16.E4M3.UNPACK_B R38, R45 ;  /* 0x0000002dff26723e */ /* 0x000fe200020006ff */
[----:B------:R-:W-:Y:S01]  /*4c00*/  HADD2.F32 R107, -RZ, R107.H1_H1 ;  /* 0x3000006bff6b7230 */ /* 0x000fe20000004100 */
[----:B------:R-:W-:Y:S01]  /*4c10*/  F2FP.F16.E4M3.UNPACK_B R39, R31 ;  /* 0x0000001fff27723e */ /* 0x000fe200020006ff */
[----:B------:R-:W-:-:S02]  /*4c20*/  HADD2.F32 R42, -RZ, R42.H1_H1 ;  /* 0x3000002aff2a7230 */ /* 0x000fc40000004100 */
[-C--:B------:R-:W-:Y:S01]  /*4c30*/  FMUL.FTZ R113, R102, R111.reuse ;  /* 0x0000006f66717220 */ /* 0x080fe20000410000 */
[--C-:B------:R-:W-:Y:S02]  /*4c40*/  HADD2.F32 R109, -RZ, R108.reuse.H0_H0 ;  /* 0x2000006cff6d7230 */ /* 0x100fe40000004100 */
[CC--:B------:R-:W-:Y:S01]  /*4c50*/  FMUL.FTZ R115, R107.reuse, R110.reuse ;  /* 0x0000006e6b737220 */ /* 0x0c0fe20000410000 */
[----:B------:R-:W-:Y:S02]  /*4c60*/  HADD2.F32 R108, -RZ, R108.H1_H1 ;  /* 0x3000006cff6c7230 */ /* 0x000fe40000004100 */
[----:B------:R-:W-:Y:S01]  /*4c70*/  FMUL.FTZ R110, R42, R110 ;  /* 0x0000006e2a6e7220 */ /* 0x000fe20000410000 */
[C---:B------:R-:W-:Y:S01]  /*4c80*/  FMUL.FTZ R111, R46.reuse, R111 ;  /* 0x0000006f2e6f7220 */ /* 0x040fe20000410000 */
[----:B------:R-:W-:Y:S01]  /*4c90*/  F2FP.F16.E4M3.UNPACK_B R37, R41 ;  /* 0x00000029ff25723e */ /* 0x000fe200020006ff */
[-C--:B------:R-:W-:Y:S01]  /*4ca0*/  FFMA.FTZ R113, R46, R109.reuse, -R113 ;  /* 0x0000006d2e717223 */ /* 0x080fe20000010871 */
[-C--:B------:R-:W-:Y:S01]  /*4cb0*/  FFMA.FTZ R42, R42, R108.reuse, -R115 ;  /* 0x0000006c2a2a7223 */ /* 0x080fe20000010873 */
[----:B------:R-:W-:Y:S01]  /*4cc0*/  FFMA.FTZ R107, R107, R108, R110 ;  /* 0x0000006c6b6b7223 */ /* 0x000fe2000001006e */
[----:B------:R-:W-:Y:S01]  /*4cd0*/  FFMA.FTZ R46, R102, R109, R111 ;  /* 0x0000006d662e7223 */ /* 0x000fe2000001006f */
[----:B------:R-:W-:Y:S01]  /*4ce0*/  F2FP.SATFINITE.E4M3.F32.PACK_AB_MERGE_C R108, R101, R104, RZ ;  /* 0x00000068656c723e */ /* 0x000fe200048070ff */
[--C-:B------:R-:W-:Y:S01]  /*4cf0*/  HADD2.F32 R101, -RZ, R38.reuse.H0_H0 ;  /* 0x20000026ff657230 */ /* 0x100fe20000004100 */
[----:B------:R-:W-:Y:S01]  /*4d00*/  F2FP.SATFINITE.E4M3.F32.PACK_AB_MERGE_C R40, R105, R40, R36 ;  /* 0x000000286928723e */ /* 0x000fe20004807024 */
[----:B------:R-:W-:Y:S01]  /*4d10*/  HADD2.F32 R104, -RZ, R39.H0_H0 ;  /* 0x20000027ff687230 */ /* 0x000fe20000004100 */
[----:B------:R-:W-:Y:S01]  /*4d20*/  F2FP.SATFINITE.E4M3.F32.PACK_AB_MERGE_C R106, R117, R106, RZ ;  /* 0x0000006a756a723e */ /* 0x000fe200048070ff */
[----:B------:R-:W-:Y:S01]  /*4d30*/  HADD2.F32 R36, -RZ, R37.H0_H0 ;  /* 0x20000025ff247230 */ /* 0x000fe20000004100 */
[----:B------:R-:W-:Y:S01]  /*4d40*/  F2FP.F16.E4M3.UNPACK_B R102, R30 ;  /* 0x0000001eff66723e */ /* 0x000fe200020006ff */
[----:B------:R-:W-:Y:S01]  /*4d50*/  HADD2.F32 R38, -RZ, R38.H1_H1 ;  /* 0x30000026ff267230 */ /* 0x000fe20000004100 */
[----:B------:R-:W-:Y:S01]  /*4d60*/  F2FP.SATFINITE.E4M3.F32.PACK_AB_MERGE_C R46, R107, R46, R106 ;  /* 0x0000002e6b2e723e */ /* 0x000fe2000480706a */
[-C--:B------:R-:W-:Y:S01]  /*4d70*/  FMUL.FTZ R105, R101, R104.reuse ;  /* 0x0000006865697220 */ /* 0x080fe20000410000 */
[----:B------:R-:W-:Y:S01]  /*4d80*/  FMUL.FTZ R106, R36, R104 ;  /* 0x00000068246a7220 */ /* 0x000fe20000410000 */
[----:B------:R-:W-:Y:S01]  /*4d90*/  HADD2.F32 R103, -RZ, R102.H0_H0 ;  /* 0x20000066ff677230 */ /* 0x000fe20000004100 */
[----:B------:R-:W-:Y:S01]  /*4da0*/  F2FP.F16.E4M3.UNPACK_B R45, R45.H1 ;  /* 0x0000002dff2d723e */ /* 0x000fe200030006ff */
[----:B------:R-:W-:Y:S01]  /*4db0*/  HADD2.F32 R104, -RZ, R39.H1_H1 ;  /* 0x30000027ff687230 */ /* 0x000fe20000004100 */
[----:B------:R-:W-:Y:S01]  /*4dc0*/  F2FP.F16.E4M3.UNPACK_B R41, R41.H1 ;  /* 0x00000029ff29723e */ /* 0x000fe200030006ff */
[----:B------:R-:W-:-:S02]  /*4dd0*/  HADD2.F32 R39, -RZ, R37.H1_H1 ;  /* 0x30000025ff277230 */ /* 0x000fc40000004100 */
[-C--:B------:R-:W-:Y:S01]  /*4de0*/  FFMA.FTZ R36, R36, R103.reuse, -R105 ;  /* 0x0000006724247223 */ /* 0x080fe20000010869 */
[----:B------:R-:W-:Y:S01]  /*4df0*/  FFMA.FTZ R37, R101, R103, R106 ;  /* 0x0000006765257223 */ /* 0x000fe2000001006a */
[----:B------:R-:W-:Y:S02]  /*4e00*/  HADD2.F32 R102, -RZ, R102.H1_H1 ;  /* 0x30000066ff667230 */ /* 0x000fe40000004100 */
[CC--:B------:R-:W-:Y:S01]  /*4e10*/  FMUL.FTZ R106, R38.reuse, R104.reuse ;  /* 0x00000068266a7220 */ /* 0x0c0fe20000410000 */
[C---:B------:R-:W-:Y:S01]  /*4e20*/  FMUL.FTZ R101, R39.reuse, R104 ;  /* 0x0000006827657220 */ /* 0x040fe20000410000 */
[----:B------:R-:W-:Y:S01]  /*4e30*/  F2FP.F16.E4M3.UNPACK_B R103, R31.H1 ;  /* 0x0000001fff67723e */ /* 0x000fe200030006ff */
[----:B------:R-:W-:Y:S02]  /*4e40*/  HADD2.F32 R31, -RZ, R41.H0_H0 ;  /* 0x20000029ff1f7230 */ /* 0x000fe40000004100 */
[-C--:B------:R-:W-:Y:S01]  /*4e50*/  FFMA.FTZ R39, R39, R102.reuse, -R106 ;  /* 0x0000006627277223 */ /* 0x080fe2000001086a */
[----:B------:R-:W-:Y:S01]  /*4e60*/  FFMA.FTZ R38, R38, R102, R101 ;  /* 0x0000006626267223 */ /* 0x000fe20000010065 */
[----:B------:R-:W-:Y:S01]  /*4e70*/  F2FP.F16.E4M3.UNPACK_B R30, R30.H1 ;  /* 0x0000001eff1e723e */ /* 0x000fe200030006ff */
[----:B------:R-:W-:Y:S01]  /*4e80*/  HADD2.F32 R101, -RZ, R45.H0_H0 ;  /* 0x2000002dff657230 */ /* 0x000fe20000004100 */
[----:B------:R-:W-:Y:S01]  /*4e90*/  F2FP.SATFINITE.E4M3.F32.PACK_AB_MERGE_C R42, R42, R113, R108 ;  /* 0x000000712a2a723e */ /* 0x000fe2000480706c */
[----:B------:R-:W-:Y:S01]  /*4ea0*/  HADD2.F32 R106, -RZ, R103.H0_H0 ;  /* 0x20000067ff6a7230 */ /* 0x000fe20000004100 */
[-C--:B------:R-:W-:Y:S01]  /*4eb0*/  F2FP.F16.E4M3.UNPACK_B R111, R29.reuse ;  /* 0x0000001dff6f723e */ /* 0x080fe200020006ff */
[----:B------:R-:W-:Y:S01]  /*4ec0*/  HADD2.F32 R104, -RZ, R30.H0_H0 ;  /* 0x2000001eff687230 */ /* 0x000fe20000004100 */
[----:B------:R-:W-:Y:S01]  /*4ed0*/  F2FP.F16.E4M3.UNPACK_B R112, R29.H1 ;  /* 0x0000001dff70723e */ /* 0x000fe200030006ff */
[----:B------:R-:W-:-:S02]  /*4ee0*/  HADD2.F32 R41, -RZ, R41.H1_H1 ;  /* 0x30000029ff297230 */ /* 0x000fc40000004100 */
[-C--:B------:R-:W-:Y:S01]  /*4ef0*/  FMUL.FTZ R108, R101, R106.reuse ;  /* 0x0000006a656c7220 */ /* 0x080fe20000410000 */
[----:B------:R-:W-:Y:S02]  /*4f00*/  HADD2.F32 R102, -RZ, R45.H1_H1 ;  /* 0x3000002dff667230 */ /* 0x000fe40000004100 */
[C---:B------:R-:W-:Y:S01]  /*4f10*/  FMUL.FTZ R106, R31.reuse, R106 ;  /* 0x0000006a1f6a7220 */ /* 0x040fe20000410000 */
[----:B------:R-:W-:Y:S01]  /*4f20*/  HADD2.F32 R103, -RZ, R103.H1_H1 ;  /* 0x30000067ff677230 */ /* 0x000fe20000004100 */
[----:B------:R-:W-:Y:S01]  /*4f30*/  F2FP.F16.E4M3.UNPACK_B R45, R43 ;  /* 0x0000002bff2d723e */ /* 0x000fe200020006ff */
[----:B------:R-:W-:Y:S02]  /*4f40*/  HADD2.F32 R105, -RZ, R30.H1_H1 ;  /* 0x3000001eff697230 */ /* 0x000fe40000004100 */
[-C--:B------:R-:W-:Y:S01]  /*4f50*/  FFMA.FTZ R30, R31, R104.reuse, -R108 ;  /* 0x000000681f1e7223 */ /* 0x080fe2000001086c */
[----:B------:R-:W-:Y:S01]  /*4f60*/  FFMA.FTZ R31, R101, R104, R106 ;  /* 0x00000068651f7223 */ /* 0x000fe2000001006a */
[CC--:B------:R-:W-:Y:S01]  /*4f70*/  FMUL.FTZ R110, R102.reuse, R103.reuse ;  /* 0x00000067666e7220 */ /* 0x0c0fe20000410000 */
[C---:B------:R-:W-:Y:S01]  /*4f80*/  FMUL.FTZ R101, R41.reuse, R103 ;  /* 0x0000006729657220 */ /* 0x040fe20000410000 */
[----:B------:R-:W-:Y:S01]  /*4f90*/  F2FP.F16.E4M3.UNPACK_B R103, R47 ;  /* 0x0000002fff67723e */ /* 0x000fe200020006ff */
[----:B------:R-:W-:Y:S01]  /*4fa0*/  HADD2.F32 R29, -RZ, R112.H0_H0 ;  /* 0x20000070ff1d7230 */ /* 0x000fe20000004100 */
[----:B------:R-:W-:Y:S01]  /*4fb0*/  F2FP.F16.E4M3.UNPACK_B R43, R43.H1 ;  /* 0x0000002bff2b723e */ /* 0x000fe200030006ff */
[----:B------:R-:W-:Y:S01]  /*4fc0*/  FFMA.FTZ R41, R41, R105, -R110 ;  /* 0x0000006929297223 */ /* 0x000fe2000001086e */
[----:B------:R-:W-:Y:S01]  /*4fd0*/  F2FP.F16.E4M3.UNPACK_B R104, R47.H1 ;  /* 0x0000002fff68723e */ /* 0x000fe200030006ff */
[----:B------:R-:W-:Y:S01]  /*4fe0*/  FFMA.FTZ R102, R102, R105, R101 ;  /* 0x0000006966667223 */ /* 0x000fe20000010065 */
[-C--:B------:R-:W-:Y:S01]  /*4ff0*/  F2FP.F16.E4M3.UNPACK_B R107, R28.reuse ;  /* 0x0000001cff6b723e */ /* 0x080fe200020006ff */
[----:B------:R-:W-:Y:S01]  /*5000*/  HADD2.F32 R47, -RZ, R45.H0_H0 ;  /* 0x2000002dff2f7230 */ /* 0x000fe20000004100 */
[----:B------:R-:W-:Y:S01]  /*5010*/  F2FP.F16.E4M3.UNPACK_B R108, R28.H1 ;  /* 0x0000001cff6c723e */ /* 0x000fe200030006ff */
[----:B------:R-:W-:Y:S01]  /*5020*/  HADD2.F32 R105, -RZ, R103.H0_H0 ;  /* 0x20000067ff697230 */ /* 0x000fe20000004100 */
[----:B------:R-:W-:Y:S01]  /*5030*/  F2FP.SATFINITE.E4M3.F32.PACK_AB_MERGE_C R30, R41, R30, RZ ;  /* 0x0000001e291e723e */ /* 0x000fe200048070ff */
[----:B------:R-:W-:Y:S01]  /*5040*/  HADD2.F32 R28, -RZ, R111.H0_H0 ;  /* 0x2000006fff1c7230 */ /* 0x000fe20000004100 */
[----:B------:R-:W-:Y:S01]  /*5050*/  F2FP.SATFINITE.E4M3.F32.PACK_AB_MERGE_C R31, R102, R31, RZ ;  /* 0x0000001f661f723e */ /* 0x000fe200048070ff */
[----:B------:R-:W-:Y:S01]  /*5060*/  HADD2.F32 R101, -RZ, R43.H0_H0 ;  /* 0x2000002bff657230 */ /* 0x000fe20000004100 */
[----:B------:R-:W-:Y:S01]  /*5070*/  F2FP.SATFINITE.E4M3.F32.PACK_AB_MERGE_C R41, R39, R36, R30 ;  /* 0x000000242729723e */ /* 0x000fe2000480701e */
[----:B------:R-:W-:-:S02]  /*5080*/  HADD2.F32 R106, -RZ, R104.H0_H0 ;  /* 0x20000068ff6a7230 */ /* 0x000fc40000004100 */
[-C--:B------:R-:W-:Y:S01]  /*5090*/  FMUL.FTZ R114, R105, R28.reuse ;  /* 0x0000001c69727220 */ /* 0x080fe20000410000 */
[----:B------:R-:W-:Y:S02]  /*50a0*/  HADD2.F32 R110, -RZ, R107.H0_H0 ;  /* 0x2000006bff6e7230 */ /* 0x000fe40000004100 */
[----:B------:R-:W-:Y:S01]  /*50b0*/  FMUL.FTZ R116, R47, R28 ;  /* 0x0000001c2f747220 */ /* 0x000fe20000410000 */
[----:B------:R-:W-:Y:S02]  /*50c0*/  HADD2.F32 R104, -RZ, R104.H1_H1 ;  /* 0x30000068ff687230 */ /* 0x000fe40000004100 */
[-C--:B------:R-:W-:Y:S01]  /*50d0*/  FMUL.FTZ R118, R106, R29.reuse ;  /* 0x0000001d6a767220 */ /* 0x080fe20000410000 */
[----:B------:R-:W-:Y:S02]  /*50e0*/  HADD2.F32 R112, -RZ, R112.H1_H1 ;  /* 0x30000070ff707230 */ /* 0x000fe40000004100 */
[----:B------:R-:W-:Y:S01]  /*50f0*/  FMUL.FTZ R113, R101, R29 ;  /* 0x0000001d65717220 */ /* 0x000fe20000410000 */
[----:B------:R-:W-:-:S02]  /*5100*/  HADD2.F32 R43, -RZ, R43.H1_H1 ;  /* 0x3000002bff2b7230 */ /* 0x000fc40000004100 */
[-C--:B------:R-:W-:Y:S01]  /*5110*/  FFMA.FTZ R28, R47, R110.reuse, -R114 ;  /* 0x0000006e2f1c7223 */ /* 0x080fe20000010872 */
[--C-:B------:R-:W-:Y:S02]  /*5120*/  HADD2.F32 R109, -RZ, R108.reuse.H0_H0 ;  /* 0x2000006cff6d7230 */ /* 0x100fe40000004100 */
[----:B------:R-:W-:Y:S01]  /*5130*/  FFMA.FTZ R29, R105, R110, R116 ;  /* 0x0000006e691d7223 */ /* 0x000fe20000010074 */
[----:B------:R-:W-:Y:S02]  /*5140*/  HADD2.F32 R103, -RZ, R103.H1_H1 ;  /* 0x30000067ff677230 */ /* 0x000fe40000004100 */
[-C--:B------:R-:W-:Y:S01]  /*5150*/  FMUL.FTZ R114, R104, R112.reuse ;  /* 0x0000007068727220 */ /* 0x080fe20000410000 */
[----:B------:R-:W-:Y:S02]  /*5160*/  HADD2.F32 R110, -RZ, R111.H1_H1 ;  /* 0x3000006fff6e7230 */ /* 0x000fe40000004100 */
[----:B------:R-:W-:Y:S01]  /*5170*/  FMUL.FTZ R47, R43, R112 ;  /* 0x000000702b2f7220 */ /* 0x000fe20000410000 */
[----:B------:R-:W-:-:S02]  /*5180*/  HADD2.F32 R108, -RZ, R108.H1_H1 ;  /* 0x3000006cff6c7230 */ /* 0x000fc40000004100 */
[-C--:B------:R-:W-:Y:S01]  /*5190*/  FFMA.FTZ R113, R106, R109.reuse, R113 ;  /* 0x0000006d6a717223 */ /* 0x080fe20000010071 */
[----:B------:R-:W-:Y:S02]  /*51a0*/  HADD2.F32 R45, -RZ, R45.H1_H1 ;  /* 0x3000002dff2d7230 */ /* 0x000fe40000004100 */
[----:B------:R-:W-:Y:S01]  /*51b0*/  FFMA.FTZ R118, R101, R109, -R118 ;  /* 0x0000006d65767223 */ /* 0x000fe20000010876 */
[----:B------:R-:W-:Y:S02]  /*51c0*/  HADD2.F32 R106, -RZ, R107.H1_H1 ;  /* 0x3000006bff6a7230 */ /* 0x000fe40000004100 */
[----:B------:R-:W-:Y:S01]  /*51d0*/  FMUL.FTZ R112, R103, R110 ;  /* 0x0000006e67707220 */ /* 0x000fe20000410000 */
[----:B------:R-:W-:Y:S01]  /*51e0*/  FFMA.FTZ R43, R43, R108, -R114 ;  /* 0x0000006c2b2b7223 */ /* 0x000fe20000010872 */
[C---:B------:R-:W-:Y:S01]  /*51f0*/  FMUL.FTZ R110, R45.reuse, R110 ;  /* 0x0000006e2d6e7220 */ /* 0x040fe20000410000 */
[----:B------:R-:W-:Y:S01]  /*5200*/  FFMA.FTZ R104, R104, R108, R47 ;  /* 0x0000006c68687223 */ /* 0x000fe2000001002f */
[----:B------:R-:W-:-:S02]  /*5210*/  FFMA.FTZ R45, R45, R106, -R112 ;  /* 0x0000006a2d2d7223 */ /* 0x000fc40000010870 */
[----:B------:R-:W-:Y:S01]  /*5220*/  FFMA.FTZ R110, R103, R106, R110 ;  /* 0x0000006a676e7223 */ /* 0x000fe2000001006e */
[----:B------:R-:W-:Y:S02]  /*5230*/  F2FP.SATFINITE.E4M3.F32.PACK_AB_MERGE_C R43, R43, R118, RZ ;  /* 0x000000762b2b723e */ /* 0x000fe400048070ff */
[----:B------:R-:W-:Y:S02]  /*5240*/  F2FP.SATFINITE.E4M3.F32.PACK_AB_MERGE_C R104, R104, R113, RZ ;  /* 0x000000716868723e */ /* 0x000fe400048070ff */
[----:B------:R-:W-:Y:S02]  /*5250*/  F2FP.SATFINITE.E4M3.F32.PACK_AB_MERGE_C R43, R45, R28, R43 ;  /* 0x0000001c2d2b723e */ /* 0x000fe4000480702b */
[----:B------:R-:W-:Y:S02]  /*5260*/  F2FP.SATFINITE.E4M3.F32.PACK_AB_MERGE_C R45, R38, R37, R31 ;  /* 0x00000025262d723e */ /* 0x000fe4000480701f */
[----:B------:R-:W-:-:S07]  /*5270*/  F2FP.SATFINITE.E4M3.F32.PACK_AB_MERGE_C R47, R110, R29, R104 ;  /* 0x0000001d6e2f723e */ /* 0x000fce0004807068 */
.L_x_1121:
[----:B------:R-:W-:Y:S05]  /*5280*/  BSYNC B2 ;  /* 0x0000000000027941 */ /* 0x000fea0003800000 */
.L_x_1120:
[----:B-1----:R1:W-:Y:S04]  /*5290*/  STG.E.128 desc[UR40][R84.64], R40 ;  /* 0x0000002854007986 */ /* 0x0023e8000c101d28 */
[----:B--2---:R1:W-:Y:S02]  /*52a0*/  @!P4 STG.E.128 desc[UR40][R86.64], R44 ;  /* 0x0000002c5600c986 */ /* 0x0043e4000c101d28 */
.L_x_1119:
[----:B------:R-:W-:Y:S05]  /*52b0*/  BSYNC B1 ;  /* 0x0000000000017941 */ /* 0x000fea0003800000 */
.L_x_1118:
[----:B------:R-:W-:-:S13]  /*52c0*/  ISETP.NE.AND P4, PT, R11, RZ, PT ;  /* 0x000000ff0b00720c */ /* 0x000fda0003f85270 */
[----:B------:R-:W-:Y:S05]  /*52d0*/  @!P4 BRA `(.L_x_1102) ;  /* 0x00000010002cc947 */ /* 0x000fea0003800000 */
[----:B------:R-:W2:Y:S04]  /*52e0*/  LDL R36, [R1+0x1c] ;  /* 0x00001c0001247983 */ /* 0x000ea80000100800 */
[----:B------:R-:W3:Y:S04]  /*52f0*/  LDL R31, [R1+0x64] ;  /* 0x00006400011f7983 */ /* 0x000ee80000100800 */
[----:B------:R-:W4:Y:S04]  /*5300*/  LDL R30, [R1+0x30] ;  /* 0x00003000011e7983 */ /* 0x000f280000100800 */
[----:B-1----:R-:W5:Y:S01]  /*5310*/  LDL R44, [R1+0x20] ;  /* 0x00002000012c7983 */ /* 0x002f620000100800 */
[----:B------:R-:W-:Y:S01]  /*5320*/  SEL R100, R63, R100, !P0 ;  /* 0x000000643f647207 */ /* 0x000fe20004000000 */
[----:B------:R-:W-:Y:S01]  /*5330*/  BSSY B1, `(.L_x_1122) ;  /* 0x00000e5000017945 */ /* 0x000fe20003800000 */
[----:B------:R-:W-:-:S02]  /*5340*/  IADD3 R41, P4, P5, R60, R80, R7 ;  /* 0x000000503c297210 */ /* 0x000fc40007d9e007 */
[----:B------:R-:W-:Y:S02]  /*5350*/  SHF.R.S32.HI R29, RZ, 0x1f, R100 ;  /* 0x0000001fff1d7819 */ /* 0x000fe40000011464 */
[----:B------:R-:W-:Y:S02]  /*5360*/  IADD3.X R42, R82, R99, R3, P4, P5 ;  /* 0x00000063522a7210 */ /* 0x000fe400027ea403 */
[----:B------:R-:W-:Y:S02]  /*5370*/  LEA.HI R29, R29, R100, RZ, 0x5 ;  /* 0x000000641d1d7211 */ /* 0x000fe400078f28ff */
[----:B------:R-:W-:Y:S02]  /*5380*/  IADD3 R40, P4, R41, R78, RZ ;  /* 0x0000004e29287210 */ /* 0x000fe40007f9e0ff */
[----:B------:R-:W-:-:S03]  /*5390*/  SHF.R.S32.HI R29, RZ, 0x5, R29 ;  /* 0x00000005ff1d7819 */ /* 0x000fc6000001141d */
[----:B------:R-:W-:Y:S01]  /*53a0*/  IMAD.X R41, R42, 0x1, R79, P4 ;  /* 0x000000012a297824 */ /* 0x000fe200020e064f */
[----:B------:R-:W-:-:S04]  /*53b0*/  LEA.HI.SX32 R29, R74, R29, 0x1c ;  /* 0x0000001d4a1d7211 */ /* 0x000fc800078fe2ff */
[C---:B------:R-:W-:Y:S01]  /*53c0*/  LEA.HI R28, R29.reuse, R29, RZ, 0x1 ;  /* 0x0000001d1d1c7211 */ /* 0x040fe200078f08ff */
[----:B------:R-:W-:-:S04]  /*53d0*/  IMAD.SHL.U32 R43, R29, 0x10, RZ ;  /* 0x000000101d2b7824 */ /* 0x000fc800078e00ff */
[----:B------:R-:W-:-:S05]  /*53e0*/  IMAD.SHL.U32 R29, R28, 0x800, RZ ;  /* 0x000008001c1d7824 */ /* 0x000fca00078e00ff */
[----:B------:R-:W-:Y:S02]  /*53f0*/  LOP3.LUT R29, R29, 0xfffff000, RZ, 0xc0, !PT ;  /* 0xfffff0001d1d7812 */ /* 0x000fe400078ec0ff */
[----:B--2---:R-:W-:-:S04]  /*5400*/  LOP3.LUT R28, R36, 0x10, R43, 0xf8, !PT ;  /* 0x00000010241c7812 */ /* 0x004fc800078ef82b */
[----:B---3--:R-:W-:-:S04]  /*5410*/  LOP3.LUT R28, R28, R31, RZ, 0x3c, !PT ;  /* 0x0000001f1c1c7212 */ /* 0x008fc800078e3cff */
[----:B----4-:R-:W-:Y:S01]  /*5420*/  IADD3 R30, R28, R29, R30 ;  /* 0x0000001d1c1e7210 */ /* 0x010fe20007ffe01e */
[----:B------:R-:W-:Y:S01]  /*5430*/  IMAD R28, R19, 0x3000, R72 ;  /* 0x00003000131c7824 */ /* 0x000fe200078e0248 */
[----:B-----5:R-:W-:-:S03]  /*5440*/  ISETP.GE.AND P5, PT, R44, R93, PT ;  /* 0x0000005d2c00720c */ /* 0x020fc60003fa6270 */
[----:B------:R-:W-:Y:S02]  /*5450*/  IMAD R30, R19, 0x3000, R30 ;  /* 0x00003000131e7824 */ /* 0x000fe400078e021e */
[C---:B------:R-:W-:Y:S02]  /*5460*/  IMAD.IADD R28, R17.reuse, 0x1, R28 ;  /* 0x00000001111c7824 */ /* 0x040fe400078e021c */
[----:B------:R-:W-:-:S04]  /*5470*/  IMAD.IADD R36, R17, 0x1, R30 ;  /* 0x0000000111247824 */ /* 0x000fc800078e021e */
[----:B------:R-:W1:Y:S04]  /*5480*/  LDS.128 R28, [R28+0x13800] ;  /* 0x013800001c1c7984 */ /* 0x000e680000000c00 */
        /* <DEDUP_REMOVED lines=13> */
[--C-:B------:R-:W-:Y:S01]  /*5560*/  SHF.R.U32.HI R42, RZ, 0x8, R33.reuse ;  /* 0x00000008ff2a7819 */ /* 0x100fe20000011621 */
[----:B------:R-:W-:Y:S01]  /*5570*/  IMAD.SHL.U32 R45, R45, 0x100, RZ ;  /* 0x000001002d2d7824 */ /* 0x000fe200078e00ff */
[----:B------:R-:W-:Y:S02]  /*5580*/  LOP3.LUT R32, R33, 0xff0000ff, RZ, 0xc0, !PT ;  /* 0xff0000ff21207812 */ /* 0x000fe400078ec0ff */
[----:B------:R-:W-:Y:S01]  /*5590*/  SHF.R.U32.HI R85, RZ, 0x10, R33 ;  /* 0x00000010ff557819 */ /* 0x000fe20000011621 */
[----:B-1----:R-:W-:Y:S01]  /*55a0*/  IMAD.MOV.U32 R33, RZ, RZ, R28 ;  /* 0x000000ffff217224 */ /* 0x002fe200078e001c */
        /* <DEDUP_REMOVED lines=70> */
[----:B------:R-:W-:Y:S01]  /*5a10*/  FMUL.FTZ R97, R46, R95 ;  /* 0x0000005f2e617220 */ /* 0x000fe20000410000 */
[----:B------:R-:W-:Y:S01]  /*5a20*/  FFMA.FTZ R84, R84, R87, R93 ;  /* 0x0000005754547223 */ /* 0x000fe2000001005d */
[C---:B------:R-:W-:Y:S01]  /*5a30*/  FMUL.FTZ R95, R42.reuse, R95 ;  /* 0x0000005f2a5f7220 */ /* 0x040fe20000410000 */
[----:B------:R-:W-:Y:S01]  /*5a40*/  F2FP.F16.E4M3.UNPACK_B R94, R94 ;  /* 0x0000005eff5e723e */ /* 0x000fe200020006ff */
[-C--:B------:R-:W-:Y:S01]  /*5a50*/  FFMA.FTZ R103, R42, R85.reuse, -R97 ;  /* 0x000000552a677223 */ /* 0x080fe20000010861 */
[----:B------:R-:W-:Y:S01]  /*5a60*/  F2FP.F16.E4M3.UNPACK_B R42, R38 ;  /* 0x00000026ff2a723e */ /* 0x000fe200020006ff */
[----:B------:R-:W-:Y:S01]  /*5a70*/  FFMA.FTZ R105, R46, R85, R95 ;  /* 0x000000552e697223 */ /* 0x000fe2000001005f */
[--C-:B------:R-:W-:Y:S01]  /*5a80*/  HADD2.F32 R93, -RZ, R96.reuse.H0_H0 ;  /* 0x20000060ff5d7230 */ /* 0x100fe20000004100 */
[----:B------:R-:W-:Y:S01]  /*5a90*/  F2FP.SATFINITE.E4M3.F32.PACK_AB_MERGE_C R28, R33, R28, RZ ;  /* 0x0000001c211c723e */ /* 0x000fe200048070ff */
[----:B------:R-:W-:Y:S01]  /*5aa0*/  HADD2.F32 R95, -RZ, R96.H1_H1 ;  /* 0x30000060ff5f7230 */ /* 0x000fe20000004100 */
[----:B------:R-:W-:Y:S01]  /*5ab0*/  F2FP.SATFINITE.E4M3.F32.PACK_AB_MERGE_C R32, R35, R32, RZ ;  /* 0x000000202320723e */ /* 0x000fe200048070ff */
[----:B------:R-:W-:Y:S01]  /*5ac0*/  HADD2.F32 R44, -RZ, R42.H0_H0 ;  /* 0x2000002aff2c7230 */ /* 0x000fe20000004100 */
[----:B------:R-:W-:Y:S01]  /*5ad0*/  F2FP.SATFINITE.E4M3.F32.PACK_AB_MERGE_C R28, R45, R34, R28 ;  /* 0x000000222d1c723e */ /* 0x000fe2000480701c */
[----:B------:R-:W-:Y:S01]  /*5ae0*/  HADD2.F32 R38, -RZ, R30.H0_H0 ;  /* 0x2000001eff267230 */ /* 0x000fe20000004100 */
[----:B------:R-:W-:Y:S01]  /*5af0*/  F2FP.F16.E4M3.UNPACK_B R35, R37 ;  /* 0x00000025ff23723e */ /* 0x000fe200020006ff */
        /* <DEDUP_REMOVED lines=9> */
[----:B------:R-:W-:Y:S01]  /*5b90*/  FFMA.FTZ R97, R38, R85, -R97 ;  /* 0x0000005526617223 */ /* 0x000fe20000010861 */
[----:B------:R-:W-:Y:S01]  /*5ba0*/  F2FP.F16.E4M3.UNPACK_B R33, R29 ;  /* 0x0000001dff21723e */ /* 0x000fe200020006ff */
[----:B------:R-:W-:Y:S01]  /*5bb0*/  FFMA.FTZ R38, R44, R85, R93 ;  /* 0x000000552c267223 */ /* 0x000fe2000001005d */
[----:B------:R-:W-:Y:S01]  /*5bc0*/  FFMA.FTZ R95, R42, R87, R95 ;  /* 0x000000572a5f7223 */ /* 0x000fe2000001005f */
[----:B------:R-:W-:Y:S01]  /*5bd0*/  F2FP.SATFINITE.E4M3.F32.PACK_AB_MERGE_C R36, R47, R36, R32 ;  /* 0x000000242f24723e */ /* 0x000fe20004807020 */
[----:B------:R-:W-:Y:S01]  /*5be0*/  HADD2.F32 R42, -RZ, R35.H0_H0 ;  /* 0x20000023ff2a7230 */ /* 0x000fe20000004100 */
[----:B------:R-:W-:Y:S01]  /*5bf0*/  F2FP.F16.E4M3.UNPACK_B R45, R14 ;  /* 0x0000000eff2d723e */ /* 0x000fe200020006ff */
[----:B------:R-:W-:-:S02]  /*5c00*/  HADD2.F32 R85, -RZ, R34.H0_H0 ;  /* 0x20000022ff557230 */ /* 0x000fc40000004100 */
[----:B------:R-:W-:Y:S01]  /*5c10*/  FFMA.FTZ R30, R30, R87, -R101 ;  /* 0x000000571e1e7223 */ /* 0x000fe20000010865 */
[----:B------:R-:W-:Y:S01]  /*5c20*/  HADD2.F32 R32, -RZ, R33.H0_H0 ;  /* 0x20000021ff207230 */ /* 0x000fe20000004100 */
[----:B------:R-:W-:Y:S01]  /*5c30*/  F2FP.F16.E4M3.UNPACK_B R37, R37.H1 ;  /* 0x00000025ff25723e */ /* 0x000fe200030006ff */
        /* <DEDUP_REMOVED lines=14> */
[----:B------:R-:W-:Y:S01]  /*5d20*/  F2FP.SATFINITE.E4M3.F32.PACK_AB_MERGE_C R84, R105, R84, RZ ;  /* 0x000000546954723e */ /* 0x000fe200048070ff */
[-C--:B------:R-:W-:Y:S01]  /*5d30*/  FFMA.FTZ R29, R34, R45.reuse, -R47 ;  /* 0x0000002d221d7223 */ /* 0x080fe2000001082f */
[----:B------:R-:W-:Y:S01]  /*5d40*/  FFMA.FTZ R34, R44, R45, R85 ;  /* 0x0000002d2c227223 */ /* 0x000fe20000010055 */
[----:B------:R-:W-:Y:S01]  /*5d50*/  F2FP.F16.E4M3.UNPACK_B R14, R14.H1 ;  /* 0x0000000eff0e723e */ /* 0x000fe200030006ff */
[--C-:B------:R-:W-:Y:S01]  /*5d60*/  HADD2.F32 R45, -RZ, R46.reuse.H0_H0 ;  /* 0x2000002eff2d7230 */ /* 0x100fe20000004100 */
[----:B------:R-:W-:Y:S01]  /*5d70*/  F2FP.SATFINITE.E4M3.F32.PACK_AB_MERGE_C R86, R103, R86, RZ ;  /* 0x000000566756723e */ /* 0x000fe200048070ff */
[----:B------:R-:W-:Y:S01]  /*5d80*/  HADD2.F32 R15, -RZ, R35.H0_H0 ;  /* 0x20000023ff0f7230 */ /* 0x000fe20000004100 */
[----:B------:R-:W-:Y:S01]  /*5d90*/  F2FP.SATFINITE.E4M3.F32.PACK_AB_MERGE_C R38, R95, R38, R84 ;  /* 0x000000265f26723e */ /* 0x000fe20004807054 */
[----:B------:R-:W-:Y:S01]  /*5da0*/  HADD2.F32 R37, -RZ, R37.H1_H1 ;  /* 0x30000025ff257230 */ /* 0x000fe20000004100 */
[----:B------:R-:W-:Y:S01]  /*5db0*/  F2FP.SATFINITE.E4M3.F32.PACK_AB_MERGE_C R30, R30, R97, R86 ;  /* 0x000000611e1e723e */ /* 0x000fe20004807056 */
[----:B------:R-:W-:-:S02]  /*5dc0*/  HADD2.F32 R84, -RZ, R46.H1_H1 ;  /* 0x3000002eff547230 */ /* 0x000fc40000004100 */
[CC--:B------:R-:W-:Y:S01]  /*5dd0*/  FMUL.FTZ R86, R42.reuse, R45.reuse ;  /* 0x0000002d2a567220 */ /* 0x0c0fe20000410000 */
[--C-:B------:R-:W-:Y:S02]  /*5de0*/  HADD2.F32 R44, -RZ, R14.reuse.H0_H0 ;  /* 0x2000000eff2c7230 */ /* 0x100fe40000004100 */
[----:B------:R-:W-:Y:S01]  /*5df0*/  FMUL.FTZ R45, R15, R45 ;  /* 0x0000002d0f2d7220 */ /* 0x000fe20000410000 */
[----:B------:R-:W-:Y:S02]  /*5e00*/  HADD2.F32 R35, -RZ, R35.H1_H1 ;  /* 0x30000023ff237230 */ /* 0x000fe40000004100 */
[----:B------:R-:W-:Y:S01]  /*5e10*/  FMUL.FTZ R94, R37, R84 ;  /* 0x00000054255e7220 */ /* 0x000fe20000410000 */
[----:B------:R-:W-:Y:S02]  /*5e20*/  HADD2.F32 R46, -RZ, R14.H1_H1 ;  /* 0x3000000eff2e7230 */ /* 0x000fe40000004100 */
[-C--:B------:R-:W-:Y:S01]  /*5e30*/  FFMA.FTZ R14, R15, R44.reuse, -R86 ;  /* 0x0000002c0f0e7223 */ /* 0x080fe20000010856 */
[----:B------:R-:W-:Y:S01]  /*5e40*/  FFMA.FTZ R15, R42, R44, R45 ;  /* 0x0000002c2a0f7223 */ /* 0x000fe2000001002d */
[C---:B------:R-:W-:Y:S01]  /*5e50*/  FMUL.FTZ R84, R35.reuse, R84 ;  /* 0x0000005423547220 */ /* 0x040fe20000410000 */
[----:B------:R-:W-:Y:S01]  /*5e60*/  F2FP.F16.E4M3.UNPACK_B R42, R39 ;  /* 0x00000027ff2a723e */ /* 0x000fe200020006ff */
[-C--:B------:R-:W-:Y:S01]  /*5e70*/  FFMA.FTZ R93, R35, R46.reuse, -R94 ;  /* 0x0000002e235d7223 */ /* 0x080fe2000001085e */
[----:B------:R-:W-:Y:S01]  /*5e80*/  F2FP.F16.E4M3.UNPACK_B R85, R13 ;  /* 0x0000000dff55723e */ /* 0x000fe200020006ff */
[----:B------:R-:W-:Y:S01]  /*5e90*/  FFMA.FTZ R96, R37, R46, R84 ;  /* 0x0000002e25607223 */ /* 0x000fe20000010054 */
[----:B------:R-:W-:Y:S01]  /*5ea0*/  F2FP.F16.E4M3.UNPACK_B R35, R31 ;  /* 0x0000001fff23723e */ /* 0x000fe200020006ff */
[--C-:B------:R-:W-:Y:S01]  /*5eb0*/  HADD2.F32 R45, -RZ, R42.reuse.H0_H0 ;  /* 0x2000002aff2d7230 */ /* 0x100fe20000004100 */
[----:B------:R-:W-:Y:S01]  /*5ec0*/  F2FP.F16.E4M3.UNPACK_B R44, R39.H1 ;  /* 0x00000027ff2c723e */ /* 0x000fe200030006ff */
[----:B------:R-:W-:Y:S01]  /*5ed0*/  HADD2.F32 R94, -RZ, R85.H0_H0 ;  /* 0x20000055ff5e7230 */ /* 0x000fe20000004100 */
[----:B------:R-:W-:Y:S01]  /*5ee0*/  F2FP.F16.E4M3.UNPACK_B R86, R13.H1 ;  /* 0x0000000dff56723e */ /* 0x000fe200030006ff */
[----:B------:R-:W-:Y:S01]  /*5ef0*/  HADD2.F32 R37, -RZ, R35.H0_H0 ;  /* 0x20000023ff257230 */ /* 0x000fe20000004100 */
[----:B------:R-:W-:Y:S01]  /*5f00*/  F2FP.F16.E4M3.UNPACK_B R31, R31.H1 ;  /* 0x0000001fff1f723e */ /* 0x000fe200030006ff */
[----:B------:R-:W-:Y:S01]  /*5f10*/  HADD2.F32 R42, -RZ, R42.H1_H1 ;  /* 0x3000002aff2a7230 */ /* 0x000fe20000004100 */
[-C--:B------:R-:W-:Y:S01]  /*5f20*/  F2FP.F16.E4M3.UNPACK_B R13, R12.reuse ;  /* 0x0000000cff0d723e */ /* 0x080fe200020006ff */
[----:B------:R-:W-:Y:S01]  /*5f30*/  HADD2.F32 R87, -RZ, R86.H0_H0 ;  /* 0x20000056ff577230 */ /* 0x000fe20000004100 */
[----:B------:R-:W-:Y:S01]  /*5f40*/  F2FP.F16.E4M3.UNPACK_B R46, R12.H1 ;  /* 0x0000000cff2e723e */ /* 0x000fe200030006ff */
[----:B------:R-:W-:-:S02]  /*5f50*/  HADD2.F32 R12, -RZ, R44.H0_H0 ;  /* 0x2000002cff0c7230 */ /* 0x000fc40000004100 */
[-C--:B------:R-:W-:Y:S01]  /*5f60*/  FMUL.FTZ R100, R45, R94.reuse ;  /* 0x0000005e2d647220 */ /* 0x080fe20000410000 */
[----:B------:R-:W-:Y:S02]  /*5f70*/  HADD2.F32 R39, -RZ, R31.H0_H0 ;  /* 0x2000001fff277230 */ /* 0x000fe40000004100 */
[----:B------:R-:W-:Y:S01]  /*5f80*/  FMUL.FTZ R94, R37, R94 ;  /* 0x0000005e255e7220 */ /* 0x000fe20000410000 */
[----:B------:R-:W-:Y:S02]  /*5f90*/  HADD2.F32 R84, -RZ, R13.H0_H0 ;  /* 0x2000000dff547230 */ /* 0x000fe40000004100 */
[-C--:B------:R-:W-:Y:S01]  /*5fa0*/  FMUL.FTZ R102, R12, R87.reuse ;  /* 0x000000570c667220 */ /* 0x080fe20000410000 */
[----:B------:R-:W-:Y:S02]  /*5fb0*/  HADD2.F32 R44, -RZ, R44.H1_H1 ;  /* 0x3000002cff2c7230 */ /* 0x000fe40000004100 */
[----:B------:R-:W-:Y:S01]  /*5fc0*/  FMUL.FTZ R87, R39, R87 ;  /* 0x0000005727577220 */ /* 0x000fe20000410000 */
[----:B------:R-:W-:-:S02]  /*5fd0*/  HADD2.F32 R86, -RZ, R86.H1_H1 ;  /* 0x30000056ff567230 */ /* 0x000fc40000004100 */
[-C--:B------:R-:W-:Y:S01]  /*5fe0*/  FFMA.FTZ R100, R37, R84.reuse, -R100 ;  /* 0x0000005425647223 */ /* 0x080fe20000010864 */
[----:B------:R-:W-:Y:S02]  /*5ff0*/  HADD2.F32 R31, -RZ, R31.H1_H1 ;  /* 0x3000001fff1f7230 */ /* 0x000fe40000004100 */
[----:B------:R-:W-:Y:S01]  /*6000*/  FFMA.FTZ R94, R45, R84, R94 ;  /* 0x000000542d5e7223 */ /* 0x000fe2000001005e */
[----:B------:R-:W-:Y:S02]  /*6010*/  HADD2.F32 R47, -RZ, R46.H0_H0 ;  /* 0x2000002eff2f7230 */ /* 0x000fe40000004100 */
[-C--:B------:R-:W-:Y:S01]  /*6020*/  FMUL.FTZ R84, R44, R86.reuse ;  /* 0x000000562c547220 */ /* 0x080fe20000410000 */
[----:B------:R-:W-:Y:S02]  /*6030*/  HADD2.F32 R85, -RZ, R85.H1_H1 ;  /* 0x30000055ff557230 */ /* 0x000fe40000004100 */
[----:B------:R-:W-:Y:S01]  /*6040*/  FMUL.FTZ R37, R31, R86 ;  /* 0x000000561f257220 */ /* 0x000fe20000410000 */
[----:B------:R-:W-:-:S02]  /*6050*/  HADD2.F32 R35, -RZ, R35.H1_H1 ;  /* 0x30000023ff237230 */ /* 0x000fc40000004100 */
[----:B------:R-:W-:Y:S01]  /*6060*/  FFMA.FTZ R87, R12, R47, R87 ;  /* 0x0000002f0c577223 */ /* 0x000fe20000010057 */
[----:B------:R-:W-:Y:S02]  /*6070*/  HADD2.F32 R46, -RZ, R46.H1_H1 ;  /* 0x3000002eff2e7230 */ /* 0x000fe40000004100 */
[----:B------:R-:W-:Y:S01]  /*6080*/  FMUL.FTZ R12, R42, R85 ;  /* 0x000000552a0c7220 */ /* 0x000fe20000410000 */
[----:B------:R-:W-:Y:S02]  /*6090*/  HADD2.F32 R13, -RZ, R13.H1_H1 ;  /* 0x3000000dff0d7230 */ /* 0x000fe40000004100 */
[----:B------:R-:W-:Y:S01]  /*60a0*/  FFMA.FTZ R102, R39, R47, -R102 ;  /* 0x0000002f27667223 */ /* 0x000fe20000010866 */
[----:B------:R-:W-:Y:S01]  /*60b0*/  FMUL.FTZ R85, R35, R85 ;  /* 0x0000005523557220 */ /* 0x000fe20000410000 */
[-C--:B------:R-:W-:Y:S01]  /*60c0*/  FFMA.FTZ R31, R31, R46.reuse, -R84 ;  /* 0x0000002e1f1f7223 */ /* 0x080fe20000010854 */
[----:B------:R-:W-:Y:S01]  /*60d0*/  FFMA.FTZ R44, R44, R46, R37 ;  /* 0x0000002e2c2c7223 */ /* 0x000fe20000010025 */
[-C--:B------:R-:W-:Y:S01]  /*60e0*/  FFMA.FTZ R35, R35, R13.reuse, -R12 ;  /* 0x0000000d23237223 */ /* 0x080fe2000001080c */
        /* <DEDUP_REMOVED lines=8> */
[----:B------:R-:W-:-:S07]  /*6170*/  F2FP.SATFINITE.E4M3.F32.PACK_AB_MERGE_C R39, R85, R94, R44 ;  /* 0x0000005e5527723e */ /* 0x000fce000480702c */
.L_x_1123:
[----:B------:R-:W-:Y:S05]  /*6180*/  BSYNC B1 ;  /* 0x0000000000017941 */ /* 0x000fea0003800000 */
.L_x_1122:
[----:B-1----:R4:W-:Y:S01]  /*6190*/  STG.E.128 desc[UR40][R40.64], R28 ;  /* 0x0000001c28007986 */ /* 0x0029e2000c101d28 */
        /* <DEDUP_REMOVED lines=9> */
.L_x_1095:
[----:B------:R-:W-:-:S13]  /*6230*/  ISETP.NE.AND P3, PT, R157, 0x3, PT ;  /* 0x000000039d00780c */ /* 0x000fda0003f65270 */
[----:B------:R-:W-:Y:S05]  /*6240*/  @!P3 BRA `(.L_x_1124) ;  /* 0x000000000004b947 */ /* 0x000fea0003800000 */
[----:B------:R-:W-:Y:S01]  /*6250*/  BPT.TRAP 0x1 ;  /* 0x000000040000795c */ /* 0x000fe20000300000 */
.L_x_1124:
[----:B------:R-:W2:Y:S01]  /*6260*/  LDL R12, [R1+0x8] ;  /* 0x00000800010c7983 */ /* 0x000ea20000100800 */
[----:B------:R-:W-:Y:S01]  /*6270*/  IMAD R89, R19, 0x8, R17 ;  /* 0x0000000813597824 */ /* 0x000fe200078e0211 */
[----:B------:R-:W-:Y:S01]  /*6280*/  BSSY B1, `(.L_x_1125) ;  /* 0x0000007000017945 */ /* 0x000fe20003800000 */
[----:B------:R-:W-:-:S05]  /*6290*/  IMAD R91, R25, -0x80, R27 ;  /* 0xffffff80195b7824 */ /* 0x000fca00078e021b */
[----:B------:R-:W-:-:S04]  /*62a0*/  VIMNMX R91, R91, 0x80, PT ;  /* 0x000000805b5b7848 */ /* 0x000fc80003fe0100 */
[----:B------:R-:W-:Y:S02]  /*62b0*/  ISETP.GE.AND P4, PT, R23, R91, PT ;  /* 0x0000005b1700720c */ /* 0x000fe40003f86270 */
[----:B--2---:R-:W-:-:S04]  /*62c0*/  SHF.L.U32 R92, R12, 0x1f, RZ ;  /* 0x0000001f0c5c7819 */ /* 0x004fc800000006ff */
[----:B------:R-:W0:Y:S02]  /*62d0*/  SYNCS.PHASECHK.TRANS64.TRYWAIT P5, [R89+URZ+0x19c90], R92 ;  /* 0x019c905c590075a7 */ /* 0x000e2400080a017f */
[----:B0-----:R-:W-:Y:S05]  /*62e0*/  @!P5 BRA `(.L_x_1126) ;  /* 0x000001bc00d8d947 */ /* 0x001fea0003800000 */
.L_x_1429:
[----:B------:R-:W-:Y:S05]  /*62f0*/  BSYNC B1 ;  /* 0x0000000000017941 */ /* 0x000fea0003800000 */
.L_x_1125:
        /* <DEDUP_REMOVED lines=9> */
.L_x_1102:
[----:B------:R-:W-:Y:S05]  /*6390*/  BSYNC B0 ;  /* 0x0000000000007941 */ /* 0x000fea0003800000 */
.L_x_1094:
        /* <DEDUP_REMOVED lines=17> */
.L_x_1128:
[----:B------:R-:W-:Y:S05]  /*64b0*/  BSYNC B0 ;  /* 0x0000000000007941 */ /* 0x000fea0003800000 */
.L_x_1127:
[----:B------:R-:W2:Y:S01]  /*64c0*/  SYNCS.PHASECHK.TRANS64.TRYWAIT P5, [R89+URZ+0x19cb0], R92 ;  /* 0x019cb05c590075a7 */ /* 0x000ea200080a017f */
[----:B------:R-:W-:Y:S01]  /*64d0*/  BSSY B0, `(.L_x_1129) ;  /* 0x0000003000007945 */ /* 0x000fe20003800000 */
[----:B------:R-:W-:-:S03]  /*64e0*/  ISETP.GE.AND P3, PT, R23, R91, PT ;  /* 0x0000005b1700720c */ /* 0x000fc60003f66270 */
[----:B--2---:R-:W-:Y:S10]  /*64f0*/  @!P5 BRA `(.L_x_1130) ;  /* 0x000001bc0068d947 */ /* 0x004ff40003800000 */
.L_x_1430:
[----:B------:R-:W-:Y:S05]  /*6500*/  BSYNC B0 ;  /* 0x0000000000007941 */ /* 0x000fea0003800000 */
.L_x_1129:
[----:B------:R-:W-:Y:S04]  /*6510*/  BSSY B0, `(.L_x_1131) ;  /* 0x000001d000007945 */ /* 0x000fe80003800000 */
[----:B------:R-:W-:Y:S05]  /*6520*/  @P3 BRA `(.L_x_1132) ;  /* 0x00000000006c3947 */ /* 0x000fea0003800000 */
[----:B------:R-:W3:Y:S01]  /*6530*/  LDL R34, [R1+0x20] ;  /* 0x0000200001227983 */ /* 0x000ee20000100800 */
[----:B------:R-:W-:Y:S01]  /*6540*/  ULDC UR8, c[0x0][0x2e4] ;  /* 0x0000b90000087ab9 */ /* 0x000fe20000000800 */
[----:B-1----:R-:W1:Y:S01]  /*6550*/  S2R R12, SR_TID.X ;  /* 0x00000000000c7919 */ /* 0x002e620000002100 */
[----:B----4-:R-:W-:Y:S01]  /*6560*/  IMAD.WIDE R28, R25, 0x80, R20 ;  /* 0x00000080191c7825 */ /* 0x010fe200078e0214 */
[----:B------:R-:W-:Y:S01]  /*6570*/  ULDC.64 UR4, c[0x0][0x318] ;  /* 0x0000c60000047ab9 */ /* 0x000fe20000000a00 */
[----:B------:R-:W-:Y:S02]  /*6580*/  ULDC.64 UR6, c[0x0][0x308] ;  /* 0x0000c20000067ab9 */ /* 0x000fe40000000a00 */
[----:B-1----:R-:W-:-:S05]  /*6590*/  VIADD R13, R12, 0xffffff80 ;  /* 0xffffff800c0d7836 */ /* 0x002fca0000000000 */
[----:B------:R-:W-:-:S04]  /*65a0*/  LEA.HI R12, R13, R13, RZ, 0x1 ;  /* 0x0000000d0d0c7211 */ /* 0x000fc800078f08ff */
[----:B------:R-:W-:-:S05]  /*65b0*/  LOP3.LUT R12, R12, 0xfffffffe, RZ, 0xc0, !PT ;  /* 0xfffffffe0c0c7812 */ /* 0x000fca00078ec0ff */
[----:B------:R-:W-:-:S04]  /*65c0*/  IMAD.IADD R12, R13, 0x1, -R12 ;  /* 0x000000010d0c7824 */ /* 0x000fc800078e0a0c */
[----:B------:R-:W-:-:S05]  /*65d0*/  IMAD.SHL.U32 R12, R12, 0x10, RZ ;  /* 0x000000100c0c7824 */ /* 0x000fca00078e00ff */
[----:B------:R-:W-:-:S13]  /*65e0*/  ISETP.GE.AND P5, PT, R12, UR8, PT ;  /* 0x000000080c007c0c */ /* 0x000fda000bfa6270 */
[----:B------:R-:W1:Y:S01]  /*65f0*/  @!P5 LDS.128 R12, [R90+0x9000] ;  /* 0x009000005a0cd984 */ /* 0x000e620000000c00 */
[----:B------:R-:W-:Y:S02]  /*6600*/  IMAD.MOV.U32 R30, RZ, RZ, R56 ;  /* 0x000000ffff1e7224 */ /* 0x000fe400078e0038 */
[----:B------:R-:W-:Y:S02]  /*6610*/  IMAD.MOV.U32 R31, RZ, RZ, R0 ;  /* 0x000000ffff1f7224 */ /* 0x000fe400078e0000 */
[----:B------:R-:W-:Y:S02]  /*6620*/  IMAD R29, R29, UR4, RZ ;  /* 0x000000041d1d7c24 */ /* 0x000fe4000f8e02ff */
[----:B------:R-:W-:-:S04]  /*6630*/  IMAD.WIDE.U32 R30, R28, UR4, R30 ;  /* 0x000000041c1e7c25 */ /* 0x000fc8000f8e001e */
[----:B------:R-:W-:Y:S01]  /*6640*/  IMAD R29, R28, UR5, R29 ;  /* 0x000000051c1d7c24 */ /* 0x000fe2000f8e021d */
[----:B------:R-:W-:-:S04]  /*6650*/  IADD3 R32, P3, R30, UR6, RZ ;  /* 0x000000061e207c10 */ /* 0x000fc8000ff7e0ff */
[----:B------:R-:W-:-:S05]  /*6660*/  IADD3.X R33, R31, UR7, R29, P3, !PT ;  /* 0x000000071f217c10 */ /* 0x000fca0009ffe41d */
[----:B-1----:R-:W-:Y:S01]  /*6670*/  @!P5 STG.E.128 desc[UR40][R32.64], R12 ;  /* 0x0000000c2000d986 */ /* 0x002fe2000c101d28 */
[----:B------:R-:W-:-:S13]  /*6680*/  ISETP.GE.AND P5, PT, R67, UR8, PT ;  /* 0x0000000843007c0c */ /* 0x000fda000bfa6270 */
[----:B------:R-:W1:Y:S04]  /*6690*/  @!P5 LDS.128 R28, [R90+0xb000] ;  /* 0x00b000005a1cd984 */ /* 0x000e680000000c00 */
[----:B-1----:R-:W-:Y:S01]  /*66a0*/  @!P5 STG.E.128 desc[UR40][R32.64+0x40], R28 ;  /* 0x0000401c2000d986 */ /* 0x002fe2000c101d28 */
[----:B---3--:R-:W-:-:S13]  /*66b0*/  ISETP.GE.AND P3, PT, R34, UR8, PT ;  /* 0x0000000822007c0c */ /* 0x008fda000bf66270 */
[----:B------:R-:W1:Y:S04]  /*66c0*/  @!P3 LDS.128 R12, [R90+0xa000] ;  /* 0x00a000005a0cb984 */ /* 0x000e680000000c00 */
[----:B-1----:R3:W-:Y:S02]  /*66d0*/  @!P3 STG.E.128 desc[UR40][R32.64+0x20], R12 ;  /* 0x0000200c2000b986 */ /* 0x0027e4000c101d28 */
.L_x_1132:
[----:B------:R-:W-:Y:S05]  /*66e0*/  BSYNC B0 ;  /* 0x0000000000007941 */ /* 0x000fea0003800000 */
.L_x_1131:
[----:B---3--:R-:W3:Y:S01]  /*66f0*/  LDL.LU R13, [R1+0x8] ;  /* 0x00000800010d7983 */ /* 0x008ee20000300800 */
[----:B0-2---:R-:W-:Y:S01]  /*6700*/  @!P4 VIADD R89, R89, 0x19cc0 ;  /* 0x00019cc05959c836 */ /* 0x005fe20000000000 */
[----:B------:R-:W-:Y:S01]  /*6710*/  PLOP3.LUT P3, PT, PT, PT, PT, 0x8, 0x0 ;  /* 0x000000000000781c */ /* 0x000fe20003f6e170 */
[----:B------:R-:W-:Y:S01]  /*6720*/  VIADD R19, R19, 0x1 ;  /* 0x0000000113137836 */ /* 0x000fe20000000000 */
[----:B------:R-:W-:Y:S01]  /*6730*/  @!PT LDS RZ, [RZ] ;  /* 0x00000000fffff984 */ /* 0x000fe20000000800 */
[----:B------:R-:W-:Y:S01]  /*6740*/  @!PT LDS RZ, [RZ] ;  /* 0x00000000fffff984 */ /* 0x000fe20000000800 */
[----:B------:R-:W-:Y:S01]  /*6750*/  @!PT LDS RZ, [RZ] ;  /* 0x00000000fffff984 */ /* 0x000fe20000000800 */
[----:B------:R-:W-:Y:S01]  /*6760*/  @!PT LDS RZ, [RZ] ;  /* 0x00000000fffff984 */ /* 0x000fe20000000800 */
[----:B------:R0:W-:Y:S06]  /*6770*/  MEMBAR.ALL.CTA ;  /* 0x0000000000007992 */ /* 0x0001ec0000008000 */
[----:B0-----:R-:W0:Y:S01]  /*6780*/  FENCE.VIEW.ASYNC.S ;  /* 0x00000000000073c6 */ /* 0x001e220000000000 */
[----:B------:R-:W-:Y:S01]  /*6790*/  @!P4 PRMT R89, RZ, 0x654, R89 ;  /* 0x00000654ff59c816 */ /* 0x000fe20000000059 */
[----:B0-----:R2:W-:Y:S06]  /*67a0*/  BAR.SYNC.DEFER_BLOCKING R64, 0x80 ;  /* 0x000200400000751d */ /* 0x0015ec0000010000 */
[----:B------:R2:W-:Y:S01]  /*67b0*/  @!P4 SYNCS.ARRIVE.TRANS64.RED.A1T0 RZ, [R89+URZ], RZ ;  /* 0x000000ff59ffc9a7 */ /* 0x0005e2000810043f */
[----:B------:R-:W-:-:S04]  /*67c0*/  ISETP.NE.AND P4, PT, R19, 0x2, PT ;  /* 0x000000021300780c */ /* 0x000fc80003f85270 */
[----:B-1----:R-:W-:Y:S02]  /*67d0*/  SEL R12, RZ, 0x1, P4 ;  /* 0x00000001ff0c7807 */ /* 0x002fe40002000000 */
[----:B------:R-:W-:Y:S02]  /*67e0*/  SEL R19, R19, RZ, P4 ;  /* 0x000000ff13137207 */ /* 0x000fe40002000000 */
[----:B---3--:R-:W-:-:S05]  /*67f0*/  LOP3.LUT R13, R13, R12, RZ, 0x3c, !PT ;  /* 0x0000000c0d0d7212 */ /* 0x008fca00078e3cff */
[----:B------:R2:W-:Y:S01]  /*6800*/  STL [R1+0x8], R13 ;  /* 0x0000080d01007387 */ /* 0x0005e20000100800 */
[----:B------:R-:W-:Y:S05]  /*6810*/  @P2 BRA `(.L_x_1133) ;  /* 0xffffffbc00302947 */ /* 0x000fea000383ffff */
.L_x_1089:
[----:B------:R-:W3:Y:S01]  /*6820*/  LDL.LU R15, [R1+0x40] ;  /* 0x00004000010f7983 */ /* 0x000ee20000300800 */
[----:B------:R-:W1:Y:S03]  /*6830*/  LDC R0, c[0x0][0x428] ;  /* 0x00010a00ff007b82 */ /* 0x000e660000000800 */
[----:B------:R-:W4:Y:S04]  /*6840*/  LDL R14, [R1+0x28] ;  /* 0x00002800010e7983 */ /* 0x000f280000100800 */
[----:B0-2---:R-:W4:Y:S01]  /*6850*/  LDL R13, [R1+0x24] ;  /* 0x00002400010d7983 */ /* 0x005f220000100800 */
[----:B------:R-:W0:Y:S03]  /*6860*/  LDC.64 R6, c[0x0][0x9e0] ;  /* 0x00027800ff067b82 */ /* 0x000e260000000a00 */
[----:B------:R-:W2:Y:S01]  /*6870*/  LDL R12, [R1+0x3c] ;  /* 0x00003c00010c7983 */ /* 0x000ea20000100800 */
[----:B------:R-:W-:Y:S01]  /*6880*/  BSSY B0, `(.L_x_1134) ;  /* 0x000000e000007945 */ /* 0x000fe20003800000 */
[----:B-1----:R-:W-:-:S02]  /*6890*/  ISETP.NE.AND P0, PT, R0, 0x1, PT ;  /* 0x000000010000780c */ /* 0x002fc40003f05270 */
[----:B0-----:R-:W-:-:S11]  /*68a0*/  ISETP.GE.AND P1, PT, R7, 0x1, PT ;  /* 0x000000010700780c */ /* 0x001fd60003f26270 */
[----:B------:R-:W0:Y:S08]  /*68b0*/  @P0 LDC R3, c[0x0][0x42c] ;  /* 0x00010b00ff030b82 */ /* 0x000e300000000800 */
[----:B------:R-:W1:Y:S01]  /*68c0*/  @P0 LDC R4, c[0x0][0x430] ;  /* 0x00010c00ff040b82 */ /* 0x000e620000000800 */
[----:B---3--:R-:W-:Y:S02]  /*68d0*/  IMAD.MOV.U32 R5, RZ, RZ, R15 ;  /* 0x000000ffff057224 */ /* 0x008fe400078e000f */
[----:B0-----:R-:W-:Y:S01]  /*68e0*/  @P0 IMAD.HI.U32 R3, R15, R3, RZ ;  /* 0x000000030f030227 */ /* 0x001fe200078e00ff */
[----:B----4-:R-:W-:-:S05]  /*68f0*/  IADD3 R0, R13, 0xc0, -R14 ;  /* 0x000000c00d007810 */ /* 0x010fca0007ffe80e */
[----:B--2---:R-:W-:-:S05]  /*6900*/  IMAD R8, R12, 0xc0, R0 ;  /* 0x000000c00c087824 */ /* 0x004fca00078e0200 */
[----:B------:R0:W-:Y:S04]  /*6910*/  STL [R1+0x34], R8 ;  /* 0x0000340801007387 */ /* 0x0001e80000100800 */
[----:B------:R0:W-:Y:S01]  /*6920*/  STL [R1+0x40], R5 ;  /* 0x0000400501007387 */ /* 0x0001e20000100800 */
[----:B-1----:R-:W-:Y:S05]  /*6930*/  @P3 BRA `(.L_x_1135) ;  /* 0x0000000000083947 */ /* 0x002fea0003800000 */
[----:B------:R-:W1:Y:S02]  /*6940*/  FENCE.VIEW.ASYNC.G ;  /* 0x00000000000073c6 */ /* 0x000e640000000100 */
[----:B-1----:R-:W-:Y:S06]  /*6950*/  BAR.ARV 0xc, 0x200 ;  /* 0x0308000000007b1d */ /* 0x002fec0000002000 */
.L_x_1135:
[----:B------:R-:W-:Y:S05]  /*6960*/  BSYNC B0 ;  /* 0x0000000000007941 */ /* 0x000fea0003800000 */
.L_x_1134:
[----:B------:R-:W-:Y:S01]  /*6970*/  IMAD.MOV.U32 R37, RZ, RZ, R5 ;  /* 0x000000ffff257224 */ /* 0x000fe200078e0005 */
[----:B------:R-:W-:Y:S01]  /*6980*/  @P0 SHF.R.U32.HI R37, RZ, R4, R3 ;  /* 0x00000004ff250219 */ /* 0x000fe20000011603 */
[----:B------:R-:W-:-:S04]  /*6990*/  IMAD.IADD R0, R8, 0x1, R6 ;  /* 0x0000000108007824 */ /* 0x000fc800078e0206 */
[----:B------:R1:W-:Y:S01]  /*69a0*/  @P0 STL [R1+0x40], R37 ;  /* 0x0000402501000387 */ /* 0x0003e20000100800 */
[----:B------:R-:W-:Y:S05]  /*69b0*/  @!P1 BRA `(.L_x_1136) ;  /* 0x0000000000489947 */ /* 0x000fea0003800000 */
[C---:B------:R-:W-:Y:S01]  /*69c0*/  ISETP.GT.AND P0, PT, R8.reuse, RZ, PT ;  /* 0x000000ff0800720c */ /* 0x040fe20003f04270 */
[----:B------:R-:W-:Y:S01]  /*69d0*/  BSSY B0, `(.L_x_1137) ;  /* 0x000000e000007945 */ /* 0x000fe20003800000 */
[----:B------:R-:W-:-:S11]  /*69e0*/  VIADD R3, R8, 0xffffffff ;  /* 0xffffffff08037836 */ /* 0x000fd60000000000 */
[----:B------:R-:W-:Y:S05]  /*69f0*/  @P0 BRA `(.L_x_1138) ;  /* 0x00000000001c0947 */ /* 0x000fea0003800000 */
[----:B------:R-:W-:Y:S01]  /*6a00*/  ISETP.NE.AND P0, PT, R7, 0x1, PT ;  /* 0x000000010700780c */ /* 0x000fe20003f05270 */
[----:B------:R-:W-:-:S12]  /*6a10*/  IMAD.MOV R3, RZ, RZ, -R8 ;  /* 0x000000ffff037224 */ /* 0x000fd800078e0a08 */
[----:B0-----:R-:W0:Y:S02]  /*6a20*/  @P0 LDC.64 R4, c[0x0][0x9e8] ;  /* 0x00027a00ff040b82 */ /* 0x001e240000000a00 */
[----:B0-----:R-:W-:-:S05]  /*6a30*/  @P0 IMAD.HI.U32 R4, R3, R4, RZ ;  /* 0x0000000403040227 */ /* 0x001fca00078e00ff */
[----:B------:R-:W-:-:S04]  /*6a40*/  @P0 SHF.R.U32.HI R3, RZ, R5, R4 ;  /* 0x00000005ff030219 */ /* 0x000fc80000011604 */
[----:B------:R-:W-:Y:S01]  /*6a50*/  LOP3.LUT R3, RZ, R3, RZ, 0x33, !PT ;  /* 0x00000003ff037212 */ /* 0x000fe200078e33ff */
[----:B------:R-:W-:Y:S06]  /*6a60*/  BRA `(.L_x_1139) ;  /* 0x0000000000107947 */ /* 0x000fec0003800000 */
.L_x_1138:
[----:B------:R-:W-:-:S13]  /*6a70*/  ISETP.NE.AND P0, PT, R7, 0x1, PT ;  /* 0x000000010700780c */ /* 0x000fda0003f05270 */
[----:B0-----:R-:W0:Y:S02]  /*6a80*/  @P0 LDC.64 R4, c[0x0][0x9e8] ;  /* 0x00027a00ff040b82 */ /* 0x001e240000000a00 */
[----:B0-----:R-:W-:-:S05]  /*6a90*/  @P0 IMAD.HI.U32 R4, R3, R4, RZ ;  /* 0x0000000403040227 */ /* 0x001fca00078e00ff */
[----:B------:R-:W-:-:S07]  /*6aa0*/  @P0 SHF.R.U32.HI R3, RZ, R5, R4 ;  /* 0x00000005ff030219 */ /* 0x000fce0000011604 */
.L_x_1139:
[----:B------:R-:W-:Y:S05]  /*6ab0*/  BSYNC B0 ;  /* 0x0000000000007941 */ /* 0x000fea0003800000 */
.L_x_1137:
[----:B------:R-:W-:-:S05]  /*6ac0*/  IMAD R3, R3, R7, R7 ;  /* 0x0000000703037224 */ /* 0x000fca00078e0207 */
[----:B------:R-:W-:-:S07]  /*6ad0*/  VIMNMX R0, R0, R3, PT ;  /* 0x0000000300007248 */ /* 0x000fce0003fe0100 */
.L_x_1136:
[----:B------:R-:W-:Y:S01]  /*6ae0*/  VIADD R0, R0, 0x7f ;  /* 0x0000007f00007836 */ /* 0x000fe20000000000 */
[----:B------:R-:W-:Y:S01]  /*6af0*/  ULDC UR4, c[0x0][0x9dc] ;  /* 0x0002770000047ab9 */ /* 0x000fe20000000800 */
[----:B------:R-:W-:-:S03]  /*6b00*/  IMAD.IADD R155, R13, 0x1, -R14 ;  /* 0x000000010d9b7824 */ /* 0x000fc600078e0a0e */
[----:B------:R-:W-:Y:S01]  /*6b10*/  SHF.R.S32.HI R3, RZ, 0x1f, R0 ;  /* 0x0000001fff037819 */ /* 0x000fe20000011400 */
[----:B------:R-:W-:-:S03]  /*6b20*/  IMAD R88, R12, 0xc0, R155 ;  /* 0x000000c00c587824 */ /* 0x000fc600078e029b */
[----:B------:R-:W-:Y:S01]  /*6b30*/  LEA.HI R3, R3, R0, RZ, 0x7 ;  /* 0x0000000003037211 */ /* 0x000fe200078f38ff */
[----:B------:R-:W-:-:S03]  /*6b40*/  VIADD R4, R88, -UR4 ;  /* 0x8000000458047c36 */ /* 0x000fc60008000000 */
[----:B------:R-:W-:-:S04]  /*6b50*/  SHF.R.S32.HI R3, RZ, 0x7, R3 ;  /* 0x00000007ff037819 */ /* 0x000fc80000011403 */
[----:B------:R-:W-:Y:S01]  /*6b60*/  VIMNMX R89, R2, R3, PT ;  /* 0x0000000302597248 */ /* 0x000fe20003fe0100 */
[----:B------:R-:W-:Y:S06]  /*6b70*/  @!P1 BRA `(.L_x_1140) ;  /* 0x0000000000489947 */ /* 0x000fec0003800000 */
[----:B------:R-:W-:Y:S01]  /*6b80*/  ISETP.GT.AND P0, PT, R88, -0x1, PT ;  /* 0xffffffff5800780c */ /* 0x000fe20003f04270 */
[----:B------:R-:W-:-:S12]  /*6b90*/  BSSY B0, `(.L_x_1141) ;  /* 0x000000e000007945 */ /* 0x000fd80003800000 */
[----:B------:R-:W-:Y:S05]  /*6ba0*/  @P0 BRA `(.L_x_1142) ;  /* 0x00000000001c0947 */ /* 0x000fea0003800000 */
[----:B------:R-:W-:Y:S02]  /*6bb0*/  ISETP.NE.AND P0, PT, R7, 0x1, PT ;  /* 0x000000010700780c */ /* 0x000fe40003f05270 */
[----:B------:R-:W-:-:S11]  /*6bc0*/  LOP3.LUT R3, RZ, R88, RZ, 0x33, !PT ;  /* 0x00000058ff037212 */ /* 0x000fd600078e33ff */
[----:B0-----:R-:W0:Y:S02]  /*6bd0*/  @P0 LDC.64 R8, c[0x0][0x9e8] ;  /* 0x00027a00ff080b82 */ /* 0x001e240000000a00 */
[----:B0-----:R-:W-:-:S05]  /*6be0*/  @P0 IMAD.HI.U32 R0, R3, R8, RZ ;  /* 0x0000000803000227 */ /* 0x001fca00078e00ff */
[----:B------:R-:W-:-:S04]  /*6bf0*/  @P0 SHF.R.U32.HI R3, RZ, R9, R0 ;  /* 0x00000009ff030219 */ /* 0x000fc80000011600 */
[----:B------:R-:W-:Y:S01]  /*6c00*/  LOP3.LUT R0, RZ, R3, RZ, 0x33, !PT ;  /* 0x00000003ff007212 */ /* 0x000fe200078e33ff */
[----:B------:R-:W-:Y:S06]  /*6c10*/  BRA `(.L_x_1143) ;  /* 0x0000000000147947 */ /* 0x000fec0003800000 */
.L_x_1142:
[----:B------:R-:W-:Y:S01]  /*6c20*/  ISETP.NE.AND P0, PT, R7, 0x1, PT ;  /* 0x000000010700780c */ /* 0x000fe20003f05270 */
[----:B------:R-:W-:-:S12]  /*6c30*/  IMAD.MOV.U32 R0, RZ, RZ, R88 ;  /* 0x000000ffff007224 */ /* 0x000fd800078e0058 */
[----:B------:R-:W2:Y:S02]  /*6c40*/  @P0 LDC.64 R2, c[0x0][0x9e8] ;  /* 0x00027a00ff020b82 */ /* 0x000ea40000000a00 */
[----:B--2---:R-:W-:-:S05]  /*6c50*/  @P0 IMAD.HI.U32 R2, R88, R2, RZ ;  /* 0x0000000258020227 */ /* 0x004fca00078e00ff */
[----:B------:R-:W-:-:S07]  /*6c60*/  @P0 SHF.R.U32.HI R0, RZ, R3, R2 ;  /* 0x00000003ff000219 */ /* 0x000fce0000011602 */
.L_x_1143:
[----:B------:R-:W-:Y:S05]  /*6c70*/  BSYNC B0 ;  /* 0x0000000000007941 */ /* 0x000fea0003800000 */
.L_x_1141:
[----:B------:R-:W-:-:S05]  /*6c80*/  IMAD R3, R0, R7, RZ ;  /* 0x0000000700037224 */ /* 0x000fca00078e02ff */
[----:B------:R-:W-:-:S07]  /*6c90*/  VIMNMX R4, R4, R3, !PT ;  /* 0x0000000304047248 */ /* 0x000fce0007fe0100 */
.L_x_1140:
[----:B------:R-:W-:Y:S01]  /*6ca0*/  SHF.R.S32.HI R3, RZ, 0x1f, R4 ;  /* 0x0000001fff037819 */ /* 0x000fe20000011404 */
[----:B------:R-:W-:Y:S01]  /*6cb0*/  IMAD.MOV.U32 R0, RZ, RZ, RZ ;  /* 0x000000ffff007224 */ /* 0x000fe200078e00ff */
[----:B------:R-:W-:Y:S02]  /*6cc0*/  PLOP3.LUT P0, PT, PT, PT, PT, 0x80, 0x0 ;  /* 0x000000000000781c */ /* 0x000fe40003f0f070 */
[----:B------:R-:W-:Y:S02]  /*6cd0*/  CS2R R134, SRZ ;  /* 0x0000000000867805 */ /* 0x000fe4000001ff00 */
[----:B------:R-:W-:Y:S01]  /*6ce0*/  LEA.HI R4, R3, R4, RZ, 0x7 ;  /* 0x0000000403047211 */ /* 0x000fe200078f38ff */
[----:B------:R-:W-:Y:S01]  /*6cf0*/  IMAD.MOV.U32 R3, RZ, RZ, RZ ;  /* 0x000000ffff037224 */ /* 0x000fe200078e00ff */
[----:B------:R-:W-:Y:S02]  /*6d00*/  CS2R R12, SRZ ;  /* 0x00000000000c7805 */ /* 0x000fe4000001ff00 */
[----:B0-----:R-:W-:-:S02]  /*6d10*/  CS2R R8, SRZ ;  /* 0x0000000000087805 */ /* 0x001fc4000001ff00 */
[----:B------:R-:W-:Y:S02]  /*6d20*/  SHF.R.S32.HI R4, RZ, 0x7, R4 ;  /* 0x00000007ff047819 */ /* 0x000fe40000011404 */
[----:B------:R-:W-:Y:S02]  /*6d30*/  CS2R R128, SRZ ;  /* 0x0000000000807805 */ /* 0x000fe4000001ff00 */
[----:B------:R-:W-:Y:S02]  /*6d40*/  CS2R R6, SRZ ;  /* 0x0000000000067805 */ /* 0x000fe4000001ff00 */
[----:B------:R-:W-:Y:S02]  /*6d50*/  CS2R R126, SRZ ;  /* 0x00000000007e7805 */ /* 0x000fe4000001ff00 */
[----:B------:R-:W-:Y:S02]  /*6d60*/  VIMNMX R2, RZ, R4, !PT ;  /* 0x00000004ff027248 */ /* 0x000fe40007fe0100 */
[----:B------:R-:W-:-:S02]  /*6d70*/  CS2R R14, SRZ ;  /* 0x00000000000e7805 */ /* 0x000fc4000001ff00 */
[----:B------:R-:W-:Y:S02]  /*6d80*/  CS2R R10, SRZ ;  /* 0x00000000000a7805 */ /* 0x000fe4000001ff00 */
[----:B------:R-:W-:Y:S02]  /*6d90*/  CS2R R120, SRZ ;  /* 0x0000000000787805 */ /* 0x000fe4000001ff00 */
[----:B------:R-:W-:Y:S01]  /*6da0*/  ISETP.GT.AND P1, PT, R89, R2, PT ;  /* 0x000000025900720c */ /* 0x000fe20003f24270 */
[----:B------:R0:W-:Y:S01]  /*6db0*/  STL [R1+0x38], R2 ;  /* 0x0000380201007387 */ /* 0x0001e20000100800 */
[----:B------:R-:W-:Y:S02]  /*6dc0*/  CS2R R118, SRZ ;  /* 0x0000000000767805 */ /* 0x000fe4000001ff00 */
[----:B------:R-:W-:Y:S02]  /*6dd0*/  CS2R R26, SRZ ;  /* 0x00000000001a7805 */ /* 0x000fe4000001ff00 */
[----:B------:R-:W-:-:S02]  /*6de0*/  CS2R R28, SRZ ;  /* 0x00000000001c7805 */ /* 0x000fc4000001ff00 */
[----:B------:R-:W-:Y:S01]  /*6df0*/  CS2R R112, SRZ ;  /* 0x0000000000707805 */ /* 0x000fe2000001ff00 */
[----:B------:R-:W-:Y:S01]  /*6e00*/  IMAD.MOV.U32 R21, RZ, RZ, RZ ;  /* 0x000000ffff157224 */ /* 0x000fe200078e00ff */
[----:B------:R-:W-:Y:S02]  /*6e10*/  CS2R R110, SRZ ;  /* 0x00000000006e7805 */ /* 0x000fe4000001ff00 */
[----:B------:R-:W-:Y:S02]  /*6e20*/  CS2R R30, SRZ ;  /* 0x00000000001e7805 */ /* 0x000fe4000001ff00 */
[----:B------:R-:W-:Y:S02]  /*6e30*/  CS2R R32, SRZ ;  /* 0x0000000000207805 */ /* 0x000fe4000001ff00 */
[----:B------:R-:W-:Y:S01]  /*6e40*/  CS2R R104, SRZ ;  /* 0x0000000000687805 */ /* 0x000fe2000001ff00 */
[----:B------:R-:W-:Y:S01]  /*6e50*/  IMAD.MOV.U32 R25, RZ, RZ, RZ ;  /* 0x000000ffff197224 */ /* 0x000fe200078e00ff */
[----:B------:R-:W-:-:S02]  /*6e60*/  CS2R R102, SRZ ;  /* 0x0000000000667805 */ /* 0x000fc4000001ff00 */
[----:B------:R-:W-:Y:S01]  /*6e70*/  CS2R R34, SRZ ;  /* 0x0000000000227805 */ /* 0x000fe2000001ff00 */
[----:B------:R-:W-:Y:S01]  /*6e80*/  IMAD.MOV.U32 R36, RZ, RZ, RZ ;  /* 0x000000ffff247224 */ /* 0x000fe200078e00ff */
[----:B------:R-:W-:Y:S01]  /*6e90*/  CS2R R94, SRZ ;  /* 0x00000000005e7805 */ /* 0x000fe2000001ff00 */
[----:B------:R-:W-:Y:S01]  /*6ea0*/  IMAD.MOV.U32 R97, RZ, RZ, RZ ;  /* 0x000000ffff617224 */ /* 0x000fe200078e00ff */
[----:B------:R-:W-:Y:S01]  /*6eb0*/  CS2R R92, SRZ ;  /* 0x00000000005c7805 */ /* 0x000fe2000001ff00 */
[----:B------:R-:W-:Y:S02]  /*6ec0*/  IMAD.MOV.U32 R100, RZ, RZ, RZ ;  /* 0x000000ffff647224 */ /* 0x000fe400078e00ff */
[----:B------:R-:W-:Y:S01]  /*6ed0*/  IMAD.MOV.U32 R38, RZ, RZ, RZ ;  /* 0x000000ffff267224 */ /* 0x000fe200078e00ff */
[----:B0-----:R-:W-:Y:S06]  /*6ee0*/  @!P1 BRA `(.L_x_1144) ;  /* 0x00000128002c9947 */ /* 0x001fec0003800000 */
[----:B------:R-:W0:Y:S01]  /*6ef0*/  S2R R2, SR_TID.X ;  /* 0x0000000000027919 */ /* 0x000e220000002100 */
[----:B------:R-:W-:Y:S01]  /*6f00*/  VIADD R26, R17, 0xf000 ;  /* 0x0000f000111a7836 */ /* 0x000fe20000000000 */
[----:B------:R-:W-:Y:S04]  /*6f10*/  BSSY B6, `(.L_x_1145) ;  /* 0x000001e000067945 */ /* 0x000fe80003800000 */
[----:B------:R-:W-:Y:S01]  /*6f20*/  LOP3.LUT P0, RZ, R26, 0x3ff, RZ, 0xc0, !PT ;  /* 0x000003ff1aff7812 */ /* 0x000fe2000780c0ff */
[----:B0-----:R-:W-:-:S05]  /*6f30*/  VIADD R5, R2, 0xffffff80 ;  /* 0xffffff8002057836 */ /* 0x001fca0000000000 */
[----:B------:R-:W-:-:S04]  /*6f40*/  SHF.R.S32.HI R2, RZ, 0x1f, R5 ;  /* 0x0000001fff027819 */ /* 0x000fc80000011405 */
[----:B------:R-:W-:-:S04]  /*6f50*/  LEA.HI R2, R2, R5, RZ, 0x7 ;  /* 0x0000000502027211 */ /* 0x000fc800078f38ff */
[----:B------:R-:W-:-:S05]  /*6f60*/  SHF.R.S32.HI R2, RZ, 0x7, R2 ;  /* 0x00000007ff027819 */ /* 0x000fca0000011402 */
[----:B------:R-:W0:Y:S02]  /*6f70*/  SHFL.IDX PT, R0, R2, RZ, 0x1f ;  /* 0x00001fff02007589 */ /* 0x000e2400000e0000 */
[----:B0-----:R-:W-:-:S05]  /*6f80*/  IMAD.HI R2, R0, 0x55555556, RZ ;  /* 0x5555555600027827 */ /* 0x001fca00078e02ff */
        /* <DEDUP_REMOVED lines=21> */
[----:B-12--5:R-:W-:Y:S05]  /*70e0*/  CALL.ABS.NOINC R2 ;  /* 0x0000000002007343 */ /* 0x026fea0003c00000 */
.L_x_1146:
[----:B------:R-:W-:Y:S05]  /*70f0*/  BSYNC B6 ;  /* 0x0000000000067941 */ /* 0x000fea0003800000 */
.L_x_1145:
[----:B------:R-:W2:Y:S01]  /*7100*/  LDL R20, [R1+0x44] ;  /* 0x0000440001147983 */ /* 0x000ea20000100800 */
[----:B------:R-:W-:Y:S01]  /*7110*/  ULDC.64 UR4, c[0x0][0x990] ;  /* 0x0002640000047ab9 */ /* 0x000fe20000000a00 */
[----:B------:R-:W-:Y:S01]  /*7120*/  ULDC.64 UR6, c[0x0][0x998] ;  /* 0x0002660000067ab9 */ /* 0x000fe20000000a00 */
[----:B------:R-:W-:Y:S02]  /*7130*/  ISETP.NE.U32.AND P0, PT, RZ, UR4, PT ;  /* 0x00000004ff007c0c */ /* 0x000fe4000bf05070 */
[----:B------:R-:W-:Y:S02]  /*7140*/  ISETP.NE.U32.AND P1, PT, RZ, UR6, PT ;  /* 0x00000006ff007c0c */ /* 0x000fe4000bf25070 */
[----:B------:R-:W-:Y:S02]  /*7150*/  ISETP.NE.AND.EX P0, PT, RZ, UR5, PT, P0 ;  /* 0x00000005ff007c0c */ /* 0x000fe4000bf05300 */
[----:B------:R-:W-:-:S11]  /*7160*/  ISETP.NE.AND.EX P1, PT, RZ, UR7, PT, P1 ;  /* 0x00000007ff007c0c */ /* 0x000fd6000bf25310 */
[----:B------:R-:W0:Y:S01]  /*7170*/  @P0 LDC.64 R8, c[0x0][0x9a8] ;  /* 0x00026a00ff080b82 */ /* 0x000e220000000a00 */
[----:B------:R-:W-:-:S07]  /*7180*/  @P0 SHF.R.S32.HI R7, RZ, 0x1f, R37 ;  /* 0x0000001fff070819 */ /* 0x000fce0000011425 */
[----:B------:R-:W3:Y:S08]  /*7190*/  @P1 LDC.64 R10, c[0x0][0x9b8] ;  /* 0x00026e00ff0a1b82 */ /* 0x000ef00000000a00 */
[----:B------:R-:W4:Y:S08]  /*71a0*/  @P0 LDC.64 R12, c[0x0][0x9b0] ;  /* 0x00026c00ff0c0b82 */ /* 0x000f300000000a00 */
[----:B------:R-:W1:Y:S01]  /*71b0*/  @P1 LDC.64 R14, c[0x0][0x9c0] ;  /* 0x00027000ff0e1b82 */ /* 0x000e620000000a00 */
[----:B--2---:R-:W-:-:S02]  /*71c0*/  @P0 SHF.R.S32.HI R3, RZ, 0x1f, R20 ;  /* 0x0000001fff030819 */ /* 0x004fc40000011414 */
[----:B------:R-:W-:-:S03]  /*71d0*/  @P1 SHF.R.S32.HI R5, RZ, 0x1f, R20 ;  /* 0x0000001fff051819 */ /* 0x000fc60000011414 */
[-C--:B0-----:R-:W-:Y:S02]  /*71e0*/  @P0 IMAD R0, R3, R8.reuse, RZ ;  /* 0x0000000803000224 */ /* 0x081fe400078e02ff */
[----:B------:R-:W-:-:S04]  /*71f0*/  @P0 IMAD.WIDE.U32 R2, R20, R8, RZ ;  /* 0x0000000814020225 */ /* 0x000fc800078e00ff */
[C---:B------:R-:W-:Y:S02]  /*7200*/  @P0 IMAD R9, R20.reuse, R9, R0 ;  /* 0x0000000914090224 */ /* 0x040fe400078e0200 */
[-C--:B---3--:R-:W-:Y:S02]  /*7210*/  @P1 IMAD R4, R5, R10.reuse, RZ ;  /* 0x0000000a05041224 */ /* 0x088fe400078e02ff */
[----:B------:R-:W-:Y:S01]  /*7220*/  @P0 IMAD.IADD R3, R3, 0x1, R9 ;  /* 0x0000000103030824 */ /* 0x000fe200078e0209 */
[----:B------:R-:W-:Y:S01]  /*7230*/  @P1 SHF.R.S32.HI R9, RZ, 0x1f, R37 ;  /* 0x0000001fff091819 */ /* 0x000fe20000011425 */
[C---:B------:R-:W-:Y:S02]  /*7240*/  @P1 IMAD R11, R20.reuse, R11, R4 ;  /* 0x0000000b140b1224 */ /* 0x040fe400078e0204 */
[----:B------:R-:W-:-:S04]  /*7250*/  @P1 IMAD.WIDE.U32 R4, R20, R10, RZ ;  /* 0x0000000a14041225 */ /* 0x000fc800078e00ff */
[----:B----4-:R-:W-:Y:S02]  /*7260*/  @P0 IMAD R0, R7, R12, RZ ;  /* 0x0000000c07000224 */ /* 0x010fe400078e02ff */
[----:B-1----:R-:W-:Y:S02]  /*7270*/  @P1 IMAD R6, R9, R14, RZ ;  /* 0x0000000e09061224 */ /* 0x002fe400078e02ff */
        /* <DEDUP_REMOVED lines=31> */
.L_x_1150:
[----:B-1----:R1:W2:Y:S02]  /*7470*/  SYNCS.PHASECHK.TRANS64.TRYWAIT P0, [R17+URZ+0x19c00], R0 ;  /* 0x019c0000110075a7 */ /* 0x0022a4000800017f */
[----:B--2---:R-:W-:Y:S05]  /*7480*/  @!P0 NANOSLEEP.SYNCS 0x989680 ;  /* 0x009896800000895d */ /* 0x004fea0003900000 */
[----:B------:R-:W2:Y:S02]  /*7490*/  @!P0 SYNCS.PHASECHK.TRANS64 P0, [R17+URZ+0x19c00], R0 ;  /* 0x019c0000110085a7 */ /* 0x000ea4000800007f */
[----:B--2---:R-:W-:Y:S05]  /*74a0*/  @!P0 BRA `(.L_x_1150) ;  /* 0xfffffffc00f08947 */ /* 0x004fea000383ffff */
.L_x_1149:
[----:B------:R-:W-:Y:S05]  /*74b0*/  BSYNC B0 ;  /* 0x0000000000007941 */ /* 0x000fea0003800000 */
.L_x_1148:
[----:B------:R-:W-:Y:S05]  /*74c0*/  BRA `(.L_x_1151) ;  /* 0x0000004800147947 */ /* 0x000fea0003800000 */
.L_x_1147:
[----:B------:R-:W0:Y:S01]  /*74d0*/  S2R R4, SR_TID.X ;  /* 0x0000000000047919 */ /* 0x000e220000002100 */
[----:B------:R-:W-:Y:S01]  /*74e0*/  LOP3.LUT P0, RZ, R26, 0x9f, RZ, 0xc0, !PT ;  /* 0x0000009f1aff7812 */ /* 0x000fe2000780c0ff */
[----:B------:R-:W-:Y:S01]  /*74f0*/  ULDC.64 UR4, c[0x0][0x3d8] ;  /* 0x0000f60000047ab9 */ /* 0x000fe20000000a00 */
[----:B-----5:R-:W-:Y:S01]  /*7500*/  SHF.R.S32.HI R0, RZ, 0x1f, R24 ;  /* 0x0000001fff007819 */ /* 0x020fe20000011418 */
[----:B------:R-:W-:Y:S01]  /*7510*/  ULDC.64 UR6, c[0x0][0x3e8] ;  /* 0x0000fa0000067ab9 */ /* 0x000fe20000000a00 */
[----:B------:R-:W-:Y:S01]  /*7520*/  IMAD.WIDE.U32 R38, R24, UR4, RZ ;  /* 0x0000000418267c25 */ /* 0x000fe2000f8e00ff */
[----:B------:R-:W-:Y:S03]  /*7530*/  BSSY B6, `(.L_x_1152) ;  /* 0x0000024000067945 */ /* 0x000fe60003800000 */
[C---:B------:R-:W-:Y:S02]  /*7540*/  IMAD R3, R0.reuse, UR4, RZ ;  /* 0x0000000400037c24 */ /* 0x040fe4000f8e02ff */
[----:B------:R-:W-:-:S02]  /*7550*/  IMAD R5, R0, UR6, RZ ;  /* 0x0000000600057c24 */ /* 0x000fc4000f8e02ff */
[C---:B------:R-:W-:Y:S02]  /*7560*/  IMAD R3, R24.reuse, UR5, R3 ;  /* 0x0000000518037c24 */ /* 0x040fe4000f8e0203 */
[C---:B------:R-:W-:Y:S02]  /*7570*/  IMAD R5, R24.reuse, UR7, R5 ;  /* 0x0000000718057c24 */ /* 0x040fe4000f8e0205 */
[----:B------:R-:W-:-:S04]  /*7580*/  IMAD.WIDE.U32 R40, R24, UR6, RZ ;  /* 0x0000000618287c25 */ /* 0x000fc8000f8e00ff */
[----:B------:R-:W-:Y:S02]  /*7590*/  IMAD.IADD R37, R3, 0x1, R39 ;  /* 0x0000000103257824 */ /* 0x000fe400078e0227 */
[----:B------:R-:W-:Y:S02]  /*75a0*/  IMAD.IADD R45, R5, 0x1, R41 ;  /* 0x00000001052d7824 */ /* 0x000fe400078e0229 */
[----:B0-----:R-:W-:-:S05]  /*75b0*/  VIADD R7, R4, 0xffffff80 ;  /* 0xffffff8004077836 */ /* 0x001fca0000000000 */
[CC--:B------:R-:W-:Y:S02]  /*75c0*/  LEA.HI R4, R7.reuse, R7.reuse, RZ, 0x1 ;  /* 0x0000000707047211 */ /* 0x0c0fe400078f08ff */
[----:B------:R-:W-:Y:S02]  /*75d0*/  LEA.HI R6, R7, R7, RZ, 0x1 ;  /* 0x0000000707067211 */ /* 0x000fe400078f08ff */
[----:B------:R-:W-:Y:S02]  /*75e0*/  LOP3.LUT R4, R4, 0xfffffffe, RZ, 0xc0, !PT ;  /* 0xfffffffe04047812 */ /* 0x000fe400078ec0ff */
[----:B------:R-:W-:-:S03]  /*75f0*/  LOP3.LUT R6, R6, 0xfffffffe, RZ, 0xc0, !PT ;  /* 0xfffffffe06067812 */ /* 0x000fc600078ec0ff */
[C---:B------:R-:W-:Y:S02]  /*7600*/  IMAD.IADD R4, R7.reuse, 0x1, -R4 ;  /* 0x0000000107047824 */ /* 0x040fe400078e0a04 */
[----:B------:R-:W-:Y:S02]  /*7610*/  IMAD.IADD R6, R7, 0x1, -R6 ;  /* 0x0000000107067824 */ /* 0x000fe400078e0a06 */
[----:B------:R-:W-:Y:S02]  /*7620*/  IMAD.SHL.U32 R4, R4, 0x10, RZ ;  /* 0x0000001004047824 */ /* 0x000fe400078e00ff */
[----:B------:R-:W-:-:S03]  /*7630*/  IMAD.SHL.U32 R26, R6, 0x8, RZ ;  /* 0x00000008061a7824 */ /* 0x000fc600078e00ff */
[----:B------:R-:W-:Y:S02]  /*7640*/  SHF.R.S32.HI R49, RZ, 0x1f, R4 ;  /* 0x0000001fff317819 */ /* 0x000fe40000011404 */
[----:B------:R-:W-:Y:S01]  /*7650*/  SHF.R.S32.HI R27, RZ, 0x1f, R26 ;  /* 0x0000001fff1b7819 */ /* 0x000fe2000001141a */
[----:B------:R-:W-:Y:S06]  /*7660*/  @!P0 BRA `(.L_x_1153) ;  /* 0x0000000000408947 */ /* 0x000fec0003800000 */
        /* <DEDUP_REMOVED lines=16> */
.L_x_1153:
[----:B------:R-:W-:Y:S05]  /*7770*/  BSYNC B6 ;  /* 0x0000000000067941 */ /* 0x000fea0003800000 */
.L_x_1152:
[----:B------:R-:W2:Y:S01]  /*7780*/  LDL R21, [R1+0x3c] ;  /* 0x00003c0001157983 */ /* 0x000ea20000100800 */
[----:B------:R-:W0:Y:S01]  /*7790*/  LDC.64 R12, c[0x0][0x3d8] ;  /* 0x0000f600ff0c7b82 */ /* 0x000e220000000a00 */
[----:B------:R-:W-:Y:S02]  /*77a0*/  ULDC.U8 UR4, c[0x0][0x3f0] ;  /* 0x0000fc0000047ab9 */ /* 0x000fe40000000000 */
[----:B------:R-:W3:Y:S04]  /*77b0*/  LDL R24, [R1+0x28] ;  /* 0x0000280001187983 */ /* 0x000ee80000100800 */
[----:B------:R-:W4:Y:S01]  /*77c0*/  LDL R20, [R1+0x48] ;  /* 0x0000480001147983 */ /* 0x000f220000100800 */
[----:B------:R-:W1:Y:S01]  /*77d0*/  LDC.64 R10, c[0x0][0x3e8] ;  /* 0x0000fa00ff0a7b82 */ /* 0x000e620000000a00 */
[----:B------:R-:W-:Y:S01]  /*77e0*/  ISETP.NE.AND P0, PT, RZ, UR4, PT ;  /* 0x00000004ff007c0c */ /* 0x000fe2000bf05270 */
[----:B------:R-:W-:Y:S01]  /*77f0*/  BSSY B0, `(.L_x_1154) ;  /* 0x000044a000007945 */ /* 0x000fe20003800000 */
[----:B------:R-:W-:-:S02]  /*7800*/  SHF.R.S32.HI R51, RZ, 0x1f, R23 ;  /* 0x0000001fff337819 */ /* 0x000fc40000011417 */
[----:B--2---:R-:W-:Y:S01]  /*7810*/  SHF.R.S32.HI R3, RZ, 0x1f, R21 ;  /* 0x0000001fff037819 */ /* 0x004fe20000011415 */
[----:B0-----:R-:W-:-:S04]  /*7820*/  IMAD.WIDE.U32 R42, R21, R12, RZ ;  /* 0x0000000c152a7225 */ /* 0x001fc800078e00ff */
[C---:B------:R-:W-:Y:S02]  /*7830*/  IMAD R4, R3.reuse, R12, RZ ;  /* 0x0000000c03047224 */ /* 0x040fe400078e02ff */
[-C--:B-1----:R-:W-:Y:S02]  /*7840*/  IMAD R6, R3, R10.reuse, RZ ;  /* 0x0000000a03067224 */ /* 0x082fe400078e02ff */
[C---:B---3--:R-:W-:Y:S02]  /*7850*/  IMAD R0, R21.reuse, -0xc0, R24 ;  /* 0xffffff4015007824 */ /* 0x048fe400078e0218 */
[----:B------:R-:W-:-:S04]  /*7860*/  IMAD.WIDE.U32 R14, R21, R10, RZ ;  /* 0x0000000a150e7225 */ /* 0x000fc800078e00ff */
[C---:B------:R-:W-:Y:S02]  /*7870*/  IMAD R3, R21.reuse, R13, R4 ;  /* 0x0000000d15037224 */ /* 0x040fe400078e0204 */
[----:B------:R-:W-:Y:S01]  /*7880*/  IMAD R5, R21, R11, R6 ;  /* 0x0000000b15057224 */ /* 0x000fe200078e0206 */
[----:B------:R-:W-:Y:S01]  /*7890*/  VIMNMX R4, R0, 0xc0, PT ;  /* 0x000000c000047848 */ /* 0x000fe20003fe0100 */
[----:B----4-:R-:W-:Y:S02]  /*78a0*/  IMAD.IADD R20, R17, 0x1, R20 ;  /* 0x0000000111147824 */ /* 0x010fe400078e0214 */
[----:B------:R-:W-:Y:S02]  /*78b0*/  IMAD.IADD R44, R43, 0x1, R3 ;  /* 0x000000012b2c7824 */ /* 0x000fe400078e0203 */
[----:B------:R-:W-:Y:S01]  /*78c0*/  IMAD.IADD R48, R15, 0x1, R5 ;  /* 0x000000010f307824 */ /* 0x000fe200078e0205 */
[----:B------:R-:W-:Y:S06]  /*78d0*/  @!P0 BRA `(.L_x_1155) ;  /* 0x0000001c00388947 */ /* 0x000fec0003800000 */
[----:B------:R-:W0:Y:S01]  /*78e0*/  LDC R0, c[0x0][0x428] ;  /* 0x00010a00ff007b82 */ /* 0x000e220000000800 */
[----:B------:R-:W-:Y:S01]  /*78f0*/  ISETP.GE.AND P0, PT, R23, R4, PT ;  /* 0x000000041700720c */ /* 0x000fe20003f06270 */
[----:B------:R-:W-:Y:S01]  /*7900*/  IMAD R3, R21, 0xc0, R23 ;  /* 0x000000c015037824 */ /* 0x000fe200078e0217 */
[----:B------:R-:W-:Y:S01]  /*7910*/  BSSY B1, `(.L_x_1156) ;  /* 0x0000038000017945 */ /* 0x000fe20003800000 */
[----:B------:R-:W-:Y:S02]  /*7920*/  CS2R R32, SRZ ;  /* 0x0000000000207805 */ /* 0x000fe4000001ff00 */
[----:B------:R-:W-:Y:S02]  /*7930*/  CS2R R28, SRZ ;  /* 0x00000000001c7805 */ /* 0x000fe4000001ff00 */
[----:B------:R-:W-:Y:S02]  /*7940*/  CS2R R8, SRZ ;  /* 0x0000000000087805 */ /* 0x000fe4000001ff00 */
[----:B------:R-:W-:-:S02]  /*7950*/  CS2R R34, SRZ ;  /* 0x0000000000227805 */ /* 0x000fc4000001ff00 */
[----:B------:R-:W-:Y:S02]  /*7960*/  CS2R R30, SRZ ;  /* 0x00000000001e7805 */ /* 0x000fe4000001ff00 */
[----:B------:R-:W-:Y:S01]  /*7970*/  CS2R R24, SRZ ;  /* 0x0000000000187805 */ /* 0x000fe2000001ff00 */
[----:B------:R-:W-:Y:S02]  /*7980*/  IMAD.MOV.U32 R6, RZ, RZ, R38 ;  /* 0x000000ffff067224 */ /* 0x000fe400078e0026 */
[----:B------:R-:W-:Y:S02]  /*7990*/  IMAD.MOV.U32 R7, RZ, RZ, R37 ;  /* 0x000000ffff077224 */ /* 0x000fe400078e0025 */
[----:B------:R-:W-:Y:S01]  /*79a0*/  IMAD.MOV.U32 R4, RZ, RZ, R40 ;  /* 0x000000ffff047224 */ /* 0x000fe200078e0028 */
[----:B0-----:R-:W-:-:S13]  /*79b0*/  ISETP.NE.AND P1, PT, R0, 0x1, PT ;  /* 0x000000010000780c */ /* 0x001fda0003f25270 */
[----:B------:R-:W0:Y:S08]  /*79c0*/  @P1 LDC R0, c[0x0][0x42c] ;  /* 0x00010b00ff001b82 */ /* 0x000e300000000800 */
[----:B------:R-:W1:Y:S01]  /*79d0*/  @P1 LDC R5, c[0x0][0x430] ;  /* 0x00010c00ff051b82 */ /* 0x000e620000000800 */
[----:B0-----:R-:W-:-:S05]  /*79e0*/  @P1 IMAD.HI.U32 R0, R3, R0, RZ ;  /* 0x0000000003001227 */ /* 0x001fca00078e00ff */
[----:B-1----:R-:W-:Y:S01]  /*79f0*/  @P1 SHF.R.U32.HI R3, RZ, R5, R0 ;  /* 0x00000005ff031219 */ /* 0x002fe20000011600 */
[----:B------:R-:W-:-:S03]  /*7a00*/  IMAD.MOV.U32 R5, RZ, RZ, R45 ;  /* 0x000000ffff057224 */ /* 0x000fc600078e002d */
[----:B------:R-:W-:Y:S01]  /*7a10*/  SHF.R.S32.HI R21, RZ, 0x1f, R3 ;  /* 0x0000001fff157819 */ /* 0x000fe20000011403 */
[----:B------:R-:W-:Y:S06]  /*7a20*/  @P0 BRA `(.L_x_1157) ;  /* 0x0000000000980947 */ /* 0x000fec0003800000 */
[-C--:B------:R-:W-:Y:S01]  /*7a30*/  IMAD R0, R51, R12.reuse, RZ ;  /* 0x0000000c33007224 */ /* 0x080fe200078e02ff */
[----:B------:R-:W-:Y:S01]  /*7a40*/  ULDC UR4, c[0x0][0x3d4] ;  /* 0x0000f50000047ab9 */ /* 0x000fe20000000800 */
[--C-:B------:R-:W-:Y:S01]  /*7a50*/  IMAD.WIDE.U32 R8, R23, R12, R26.reuse ;  /* 0x0000000c17087225 */ /* 0x100fe200078e001a */
[----:B------:R-:W-:Y:S01]  /*7a60*/  ULDC.64 UR6, c[0x0][0x3c8] ;  /* 0x0000f20000067ab9 */ /* 0x000fe20000000a00 */
[----:B------:R-:W-:Y:S01]  /*7a70*/  ULDC.64 UR8, c[0x0][0x3e0] ;  /* 0x0000f80000087ab9 */ /* 0x000fe20000000a00 */
[----:B------:R-:W-:Y:S01]  /*7a80*/  ISETP.GE.AND P3, PT, R26, UR4, PT ;  /* 0x000000041a007c0c */ /* 0x000fe2000bf66270 */
[----:B------:R-:W-:Y:S01]  /*7a90*/  IMAD R28, R51, R10, RZ ;  /* 0x0000000a331c7224 */ /* 0x000fe200078e02ff */
[----:B------:R-:W-:Y:S01]  /*7aa0*/  IADD3 R38, P1, R8, R38, RZ ;  /* 0x0000002608267210 */ /* 0x000fe20007f3e0ff */
[----:B------:R-:W-:Y:S01]  /*7ab0*/  IMAD.WIDE.U32 R24, R23, R10, R26 ;  /* 0x0000000a17187225 */ /* 0x000fe200078e001a */
[----:B------:R-:W-:Y:S02]  /*7ac0*/  CS2R R34, SRZ ;  /* 0x0000000000227805 */ /* 0x000fe4000001ff00 */
[----:B------:R-:W-:-:S02]  /*7ad0*/  CS2R R30, SRZ ;  /* 0x00000000001e7805 */ /* 0x000fc4000001ff00 */
[----:B------:R-:W-:Y:S01]  /*7ae0*/  CS2R R32, SRZ ;  /* 0x0000000000207805 */ /* 0x000fe2000001ff00 */
[C---:B------:R-:W-:Y:S01]  /*7af0*/  IMAD R0, R23.reuse, R13, R0 ;  /* 0x0000000d17007224 */ /* 0x040fe200078e0200 */
[----:B------:R-:W-:Y:S01]  /*7b00*/  IADD3 R40, P2, R24, R40, RZ ;  /* 0x0000002818287210 */ /* 0x000fe20007f5e0ff */
[----:B------:R-:W-:-:S03]  /*7b10*/  IMAD R28, R23, R11, R28 ;  /* 0x0000000b171c7224 */ /* 0x000fc600078e021c */
[----:B------:R-:W-:Y:S01]  /*7b20*/  IADD3.X R39, R37, R9, R0, P1, !PT ;  /* 0x0000000925277210 */ /* 0x000fe20000ffe400 */
[----:B------:R-:W-:Y:S01]  /*7b30*/  VIADD R0, R26, 0x10 ;  /* 0x000000101a007836 */ /* 0x000fe20000000000 */
[----:B------:R-:W-:Y:S01]  /*7b40*/  IADD3.X R41, R45, R25, R28, P2, !PT ;  /* 0x000000192d297210 */ /* 0x000fe200017fe41c */
[----:B------:R-:W-:Y:S01]  /*7b50*/  IMAD R9, R44, 0xc0, RZ ;  /* 0x000000c02c097824 */ /* 0x000fe200078e02ff */
[----:B------:R-:W-:Y:S01]  /*7b60*/  CS2R R28, SRZ ;  /* 0x00000000001c7805 */ /* 0x000fe2000001ff00 */
[----:B------:R-:W-:Y:S01]  /*7b70*/  IMAD.WIDE.U32 R42, R42, 0xc0, R38 ;  /* 0x000000c02a2a7825 */ /* 0x000fe200078e0026 */
[----:B------:R-:W-:-:S03]  /*7b80*/  ISETP.GE.AND P4, PT, R0, UR4, PT ;  /* 0x0000000400007c0c */ /* 0x000fc6000bf86270 */
[----:B------:R-:W-:Y:S01]  /*7b90*/  VIADD R0, R26, 0x20 ;  /* 0x000000201a007836 */ /* 0x000fe20000000000 */
[----:B------:R-:W-:Y:S01]  /*7ba0*/  IADD3 R38, P1, R42, UR6, RZ ;  /* 0x000000062a267c10 */ /* 0x000fe2000ff3e0ff */
[----:B------:R-:W-:-:S03]  /*7bb0*/  IMAD.WIDE.U32 R14, R14, 0xc0, R40 ;  /* 0x000000c00e0e7825 */ /* 0x000fc600078e0028 */
[----:B------:R-:W-:Y:S01]  /*7bc0*/  ISETP.GE.AND P5, PT, R0, UR4, PT ;  /* 0x0000000400007c0c */ /* 0x000fe2000bfa6270 */
[----:B------:R-:W-:Y:S01]  /*7bd0*/  IMAD R25, R48, 0xc0, RZ ;  /* 0x000000c030197824 */ /* 0x000fe200078e02ff */
[----:B------:R-:W-:Y:S02]  /*7be0*/  IADD3 R14, P2, R14, UR8, RZ ;  /* 0x000000080e0e7c10 */ /* 0x000fe4000ff5e0ff */
[----:B------:R-:W-:Y:S02]  /*7bf0*/  IADD3.X R39, R43, UR7, R9, P1, !PT ;  /* 0x000000072b277c10 */ /* 0x000fe40008ffe409 */
[----:B------:R-:W-:Y:S02]  /*7c00*/  CS2R R8, SRZ ;  /* 0x0000000000087805 */ /* 0x000fe4000001ff00 */
[----:B------:R-:W-:Y:S02]  /*7c10*/  IADD3.X R15, R15, UR9, R25, P2, !PT ;  /* 0x000000090f0f7c10 */ /* 0x000fe400097fe419 */
[----:B------:R-:W-:Y:S01]  /*7c20*/  CS2R R24, SRZ ;  /* 0x0000000000187805 */ /* 0x000fe2000001ff00 */
[----:B------:R0:W5:Y:S04]  /*7c30*/  @!P3 LDG.E.64 R34, desc[UR40][R38.64] ;  /* 0x000000282622b981 */ /* 0x000168000c1e1b00 */
[----:B------:R0:W5:Y:S04]  /*7c40*/  @!P4 LDG.E.64 R30, desc[UR40][R38.64+0x10] ;  /* 0x00001028261ec981 */ /* 0x000168000c1e1b00 */
[----:B------:R0:W5:Y:S04]  /*7c50*/  @!P5 LDG.E.64 R24, desc[UR40][R38.64+0x20] ;  /* 0x000020282618d981 */ /* 0x000168000c1e1b00 */
[----:B------:R0:W5:Y:S04]  /*7c60*/  @!P3 LDG.E.64 R32, desc[UR40][R14.64] ;  /* 0x000000280e20b981 */ /* 0x000168000c1e1b00 */
[----:B------:R0:W5:Y:S04]  /*7c70*/  @!P4 LDG.E.64 R28, desc[UR40][R14.64+0x10] ;  /* 0x000010280e1cc981 */ /* 0x000168000c1e1b00 */
[----:B------:R0:W5:Y:S02]  /*7c80*/  @!P5 LDG.E.64 R8, desc[UR40][R14.64+0x20] ;  /* 0x000020280e08d981 */ /* 0x000164000c1e1b00 */
.L_x_1157:
[----:B------:R-:W-:Y:S05]  /*7c90*/  BSYNC B1 ;  /* 0x0000000000017941 */ /* 0x000fea0003800000 */
.L_x_1156:
[----:B------:R-:W2:Y:S01]  /*7ca0*/  LDL R37, [R1+0x54] ;  /* 0x0000540001257983 */ /* 0x000ea20000100800 */
[-C--:B------:R-:W-:Y:S01]  /*7cb0*/  IMAD.WIDE.U32 R6, R3, R12.reuse, R6 ;  /* 0x0000000c03067225 */ /* 0x080fe200078e0006 */
[----:B------:R-:W-:Y:S01]  /*7cc0*/  ULDC.64 UR4, c[0x0][0x3c8] ;  /* 0x0000f20000047ab9 */ /* 0x000fe20000000a00 */
[----:B------:R-:W-:Y:S02]  /*7cd0*/  ULDC.64 UR6, c[0x0][0x3e0] ;  /* 0x0000f80000067ab9 */ /* 0x000fe40000000a00 */
[C---:B------:R-:W-:Y:S02]  /*7ce0*/  IMAD R12, R21.reuse, R12, RZ ;  /* 0x0000000c150c7224 */ /* 0x040fe400078e02ff */
[-C--:B------:R-:W-:Y:S02]  /*7cf0*/  IMAD R0, R21, R10.reuse, RZ ;  /* 0x0000000a15007224 */ /* 0x080fe400078e02ff */
[----:B0-----:R-:W-:Y:S01]  /*7d00*/  IMAD.WIDE.U32 R14, R3, R10, R4 ;  /* 0x0000000a030e7225 */ /* 0x001fe200078e0004 */
[----:B------:R-:W-:Y:S01]  /*7d10*/  IADD3 R4, P1, R6, UR4, RZ ;  /* 0x0000000406047c10 */ /* 0x000fe2000ff3e0ff */
[----:B------:R-:W-:-:S02]  /*7d20*/  UMOV UR4, 0xffffffff ;  /* 0xffffffff00047882 */ /* 0x000fc40000000000 */
[C---:B------:R-:W-:Y:S02]  /*7d30*/  IMAD R13, R3.reuse, R13, R12 ;  /* 0x0000000d030d7224 */ /* 0x040fe400078e020c */
[----:B------:R-:W-:Y:S01]  /*7d40*/  IMAD R3, R3, R11, R0 ;  /* 0x0000000b03037224 */ /* 0x000fe200078e0200 */
[----:B------:R-:W-:Y:S02]  /*7d50*/  IADD3 R0, P2, R14, UR6, RZ ;  /* 0x000000060e007c10 */ /* 0x000fe4000ff5e0ff */
[----:B------:R-:W-:Y:S02]  /*7d60*/  IADD3.X R13, R7, UR5, R13, P1, !PT ;  /* 0x00000005070d7c10 */ /* 0x000fe40008ffe40d */
[----:B------:R-:W-:Y:S02]  /*7d70*/  IADD3.X R3, R15, UR7, R3, P2, !PT ;  /* 0x000000070f037c10 */ /* 0x000fe400097fe403 */
[----:B--2---:R-:W-:-:S04]  /*7d80*/  LEA.HI R21, R37, R37, RZ, 0x1 ;  /* 0x0000002525157211 */ /* 0x004fc800078f08ff */
[----:B------:R-:W-:-:S05]  /*7d90*/  LOP3.LUT R21, R21, 0xfffffffe, RZ, 0xc0, !PT ;  /* 0xfffffffe15157812 */ /* 0x000fca00078ec0ff */
[----:B------:R-:W-:-:S05]  /*7da0*/  IMAD.IADD R6, R37, 0x1, -R21 ;  /* 0x0000000125067824 */ /* 0x000fca00078e0a15 */
[----:B------:R-:W-:Y:S01]  /*7db0*/  SHF.L.U32 R6, R6, 0x1f, RZ ;  /* 0x0000001f06067819 */ /* 0x000fe200000006ff */
[----:B------:R-:W-:Y:S06]  /*7dc0*/  BRA.DIV UR4, `(.L_x_1158) ;  /* 0x000001a604487947 */ /* 0x000fec000b800000 */
.L_x_1433:
[----:B------:R-:W-:-:S03]  /*7dd0*/  UMOV UR4, 0xffffffff ;  /* 0xffffffff00047882 */ /* 0x000fc60000000000 */
[----:B------:R-:W-:Y:S05]  /*7de0*/  BRA.DIV UR4, `(.L_x_1159) ;  /* 0x000001a604647947 */ /* 0x000fea000b800000 */
.L_x_1436:
[----:B------:R-:W-:-:S03]  /*7df0*/  UMOV UR4, 0xffffffff ;  /* 0xffffffff00047882 */ /* 0x000fc60000000000 */
[----:B------:R-:W-:Y:S05]  /*7e00*/  BRA.DIV UR4, `(.L_x_1160) ;  /* 0x000001a604847947 */ /* 0x000fea000b800000 */
.L_x_1439:
[----:B------:R-:W-:-:S03]  /*7e10*/  UMOV UR4, 0xffffffff ;  /* 0xffffffff00047882 */ /* 0x000fc60000000000 */
[----:B------:R-:W-:Y:S05]  /*7e20*/  BRA.DIV UR4, `(.L_x_1161) ;  /* 0x000001a604a47947 */ /* 0x000fea000b800000 */
.L_x_1442:
[----:B------:R-:W0:Y:S01]  /*7e30*/  SYNCS.PHASECHK.TRANS64.TRYWAIT P1, [R17+URZ+0x19c00], R6 ;  /* 0x019c0006110075a7 */ /* 0x000e22000802017f */
[----:B------:R-:W-:Y:S04]  /*7e40*/  BSSY B1, `(.L_x_1162) ;  /* 0x0000002000017945 */ /* 0x000fe80003800000 */
[----:B0-----:R-:W-:Y:S05]  /*7e50*/  @!P1 BRA `(.L_x_1163) ;  /* 0x000001a400c09947 */ /* 0x001fea0003800000 */
.L_x_1443:
[----:B------:R-:W-:Y:S05]  /*7e60*/  BSYNC B1 ;  /* 0x0000000000017941 */ /* 0x000fea0003800000 */
.L_x_1162:
[----:B------:R-:W-:Y:S05]  /*7e70*/  @P0 BRA `(.L_x_1164) ;  /* 0x0000003c00840947 */ /* 0x000fea0003800000 */
[----:B------:R-:W1:Y:S01]  /*7e80*/  LDC R3, c[0x0][0x3d4] ;  /* 0x0000f500ff037b82 */ /* 0x000e620000000800 */
[C---:B------:R-:W-:Y:S01]  /*7e90*/  VIADD R0, R26.reuse, 0x10 ;  /* 0x000000101a007836 */ /* 0x040fe20000000000 */
[----:B------:R-:W-:Y:S01]  /*7ea0*/  BSSY B1, `(.L_x_1165) ;  /* 0x000007c000017945 */ /* 0x000fe20003800000 */
[C---:B------:R-:W-:Y:S01]  /*7eb0*/  VIADD R4, R26.reuse, 0x20 ;  /* 0x000000201a047836 */ /* 0x040fe20000000000 */
[-C--:B-1----:R-:W-:Y:S02]  /*7ec0*/  ISETP.GE.AND P0, PT, R26, R3.reuse, PT ;  /* 0x000000031a00720c */ /* 0x082fe40003f06270 */
[-C--:B------:R-:W-:Y:S02]  /*7ed0*/  ISETP.GE.AND P1, PT, R0, R3.reuse, PT ;  /* 0x000000030000720c */ /* 0x080fe40003f26270 */
[----:B------:R-:W-:-:S09]  /*7ee0*/  ISETP.GE.AND P2, PT, R4, R3, PT ;  /* 0x000000030400720c */ /* 0x000fd20003f46270 */
[----:B------:R-:W-:Y:S05]  /*7ef0*/  @P0 BRA `(.L_x_1166) ;  /* 0x0000000400d80947 */ /* 0x000fea0003800000 */
[----:B0-----:R-:W0:Y:S01]  /*7f00*/  LDS.128 R4, [R20+0xf000] ;  /* 0x00f0000014047984 */ /* 0x001e220000000c00 */
[----:B-----5:R-:W-:Y:S02]  /*7f10*/  SHF.R.U32.HI R10, RZ, 0x8, R35 ;  /* 0x00000008ff0a7819 */ /* 0x020fe40000011623 */
[----:B------:R-:W-:Y:S02]  /*7f20*/  LOP3.LUT R11, R35, 0xff, RZ, 0xc0, !PT ;  /* 0x000000ff230b7812 */ /* 0x000fe400078ec0ff */
[----:B------:R-:W-:Y:S02]  /*7f30*/  LOP3.LUT R10, R10, 0xff, RZ, 0xc0, !PT ;  /* 0x000000ff0a0a7812 */ /* 0x000fe400078ec0ff */
[----:B------:R-:W-:Y:S02]  /*7f40*/  SHF.R.U32.HI R0, RZ, 0x8, R34 ;  /* 0x00000008ff007819 */ /* 0x000fe40000011622 */
[----:B------:R-:W-:Y:S02]  /*7f50*/  SHF.R.U32.HI R12, RZ, 0x8, R33 ;  /* 0x00000008ff0c7819 */ /* 0x000fe40000011621 */
[----:B------:R-:W-:-:S02]  /*7f60*/  PRMT R10, R10, 0x7604, R11 ;  /* 0x000076040a0a7816 */ /* 0x000fc4000000000b */
[----:B------:R-:W-:Y:S02]  /*7f70*/  SHF.R.U32.HI R11, RZ, 0x10, R35 ;  /* 0x00000010ff0b7819 */ /* 0x000fe40000011623 */
[----:B------:R-:W-:Y:S02]  /*7f80*/  LOP3.LUT R3, R34, 0xff, RZ, 0xc0, !PT ;  /* 0x000000ff22037812 */ /* 0x000fe400078ec0ff */
[----:B------:R-:W-:Y:S01]  /*7f90*/  LOP3.LUT R0, R0, 0xff, RZ, 0xc0, !PT ;  /* 0x000000ff00007812 */ /* 0x000fe200078ec0ff */
[----:B------:R-:W-:Y:S01]  /*7fa0*/  IMAD.U32 R11, R11, 0x10000, RZ ;  /* 0x000100000b0b7824 */ /* 0x000fe200078e00ff */
[----:B------:R-:W-:Y:S02]  /*7fb0*/  LOP3.LUT R15, R33, 0xff, RZ, 0xc0, !PT ;  /* 0x000000ff210f7812 */ /* 0x000fe400078ec0ff */
[----:B------:R-:W-:Y:S02]  /*7fc0*/  LOP3.LUT R12, R12, 0xff, RZ, 0xc0, !PT ;  /* 0x000000ff0c0c7812 */ /* 0x000fe400078ec0ff */
[----:B------:R-:W-:-:S02]  /*7fd0*/  SHF.R.U32.HI R14, RZ, 0x10, R33 ;  /* 0x00000010ff0e7819 */ /* 0x000fc40000011621 */
[----:B------:R-:W-:Y:S02]  /*7fe0*/  PRMT R3, R0, 0x7604, R3 ;  /* 0x0000760400037816 */ /* 0x000fe40000000003 */
[----:B------:R-:W-:Y:S01]  /*7ff0*/  PRMT R12, R12, 0x7604, R15 ;  /* 0x000076040c0c7816 */ /* 0x000fe2000000000f */
[----:B------:R-:W-:Y:S01]  /*8000*/  IMAD.U32 R15, R14, 0x10000, RZ ;  /* 0x000100000e0f7824 */ /* 0x000fe200078e00ff */
[----:B------:R-:W-:Y:S02]  /*8010*/  SHF.R.U32.HI R0, RZ, 0x8, R32 ;  /* 0x00000008ff007819 */ /* 0x000fe40000011620 */
[----:B------:R-:W-:Y:S02]  /*8020*/  LOP3.LUT R3, R3, 0xff0000, R34, 0xf8, !PT ;  /* 0x00ff000003037812 */ /* 0x000fe400078ef822 */
[----:B------:R-:W-:Y:S02]  /*8030*/  LOP3.LUT R11, R10, 0xff0000, R11, 0xf8, !PT ;  /* 0x00ff00000a0b7812 */ /* 0x000fe400078ef80b */
[----:B------:R-:W-:-:S02]  /*8040*/  LOP3.LUT R15, R12, 0xff0000, R15, 0xf8, !PT ;  /* 0x00ff00000c0f7812 */ /* 0x000fc400078ef80f */
[----:B------:R-:W-:Y:S02]  /*8050*/  LOP3.LUT R13, R32, 0xff, RZ, 0xc0, !PT ;  /* 0x000000ff200d7812 */ /* 0x000fe400078ec0ff */
[----:B------:R-:W-:Y:S02]  /*8060*/  LOP3.LUT R0, R0, 0xff, RZ, 0xc0, !PT ;  /* 0x000000ff00007812 */ /* 0x000fe400078ec0ff */
[----:B------:R-:W-:Y:S02]  /*8070*/  LOP3.LUT R14, R3, 0xff000000, R34, 0xf8, !PT ;  /* 0xff000000030e7812 */ /* 0x000fe400078ef822 */
[----:B------:R-:W-:Y:S02]  /*8080*/  LOP3.LUT R34, R11, 0xff000000, R35, 0xf8, !PT ;  /* 0xff0000000b227812 */ /* 0x000fe400078ef823 */
[----:B------:R-:W-:Y:S02]  /*8090*/  LOP3.LUT R26, R15, 0xff000000, R33, 0xf8, !PT ;  /* 0xff0000000f1a7812 */ /* 0x000fe400078ef821 */
[----:B------:R-:W-:-:S02]  /*80a0*/  PRMT R13, R0, 0x7604, R13 ;  /* 0x00007604000d7816 */ /* 0x000fc4000000000d */
[----:B0-----:R-:W-:Y:S02]  /*80b0*/  F2FP.F16.E4M3.UNPACK_B R0, R6.H1 ;  /* 0x00000006ff00723e */ /* 0x001fe400030006ff */
[----:B------:R-:W-:Y:S02]  /*80c0*/  F2FP.F16.E4M3.UNPACK_B R15, R34 ;  /* 0x00000022ff0f723e */ /* 0x000fe400020006ff */
[----:B------:R-:W-:Y:S01]  /*80d0*/  F2FP.F16.E4M3.UNPACK_B R27, R26 ;  /* 0x0000001aff1b723e */ /* 0x000fe200020006ff */
[--C-:B------:R-:W-:Y:S01]  /*80e0*/  HADD2.F32 R11, -RZ, R0.reuse.H1_H1 ;  /* 0x30000000ff0b7230 */ /* 0x100fe20000004100 */
[--C-:B------:R-:W-:Y:S01]  /*80f0*/  LOP3.LUT R13, R13, 0xff0000, R32.reuse, 0xf8, !PT ;  /* 0x00ff00000d0d7812 */ /* 0x100fe200078ef820 */
[----:B------:R-:W-:Y:S01]  /*8100*/  HADD2.F32 R21, -RZ, R15.H1_H1 ;  /* 0x3000000fff157230 */ /* 0x000fe20000004100 */
[----:B------:R-:W-:Y:S01]  /*8110*/  F2FP.F16.E4M3.UNPACK_B R3, R6 ;  /* 0x00000006ff03723e */ /* 0x000fe200020006ff */
[----:B------:R-:W-:Y:S01]  /*8120*/  HADD2.F32 R33, -RZ, R27.H1_H1 ;  /* 0x3000001bff217230 */ /* 0x000fe20000004100 */
[----:B------:R-:W-:Y:S01]  /*8130*/  LOP3.LUT R32, R13, 0xff000000, R32, 0xf8, !PT ;  /* 0xff0000000d207812 */ /* 0x000fe200078ef820 */
[----:B------:R-:W-:-:S02]  /*8140*/  HADD2.F32 R10, -RZ, R0.H0_H0 ;  /* 0x20000000ff0a7230 */ /* 0x000fc40000004100 */
[C---:B------:R-:W-:Y:S01]  /*8150*/  FMUL.FTZ R38, R11.reuse, R21 ;  /* 0x000000150b267220 */ /* 0x040fe20000410000 */
[----:B------:R-:W-:Y:S01]  /*8160*/  F2FP.F16.E4M3.UNPACK_B R12, R7 ;  /* 0x00000007ff0c723e */ /* 0x000fe200020006ff */
[----:B------:R-:W-:Y:S01]  /*8170*/  FMUL.FTZ R35, R11, R33 ;  /* 0x000000210b237220 */ /* 0x000fe20000410000 */
[----:B------:R-:W-:Y:S01]  /*8180*/  F2FP.F16.E4M3.UNPACK_B R13, R7.H1 ;  /* 0x00000007ff0d723e */ /* 0x000fe200030006ff */
[C---:B------:R-:W-:Y:S01]  /*8190*/  FFMA.FTZ R42, R10.reuse, R33, R38 ;  /* 0x000000210a2a7223 */ /* 0x040fe20000010026 */
[----:B------:R-:W-:Y:S01]  /*81a0*/  F2FP.F16.E4M3.UNPACK_B R6, R5 ;  /* 0x00000005ff06723e */ /* 0x000fe200020006ff */
[----:B------:R-:W-:Y:S01]  /*81b0*/  FFMA.FTZ R35, R10, R21, -R35 ;  /* 0x000000150a237223 */ /* 0x000fe20000010823 */
[----:B------:R-:W-:Y:S01]  /*81c0*/  F2FP.F16.E4M3.UNPACK_B R7, R5.H1 ;  /* 0x00000005ff07723e */ /* 0x000fe200030006ff */
[----:B------:R-:W-:Y:S01]  /*81d0*/  HADD2.F32 R38, -RZ, R27.H0_H0 ;  /* 0x2000001bff267230 */ /* 0x000fe20000004100 */
[----:B------:R-:W-:Y:S01]  /*81e0*/  F2FP.F16.E4M3.UNPACK_B R26, R26.H1 ;  /* 0x0000001aff1a723e */ /* 0x000fe200030006ff */
[----:B------:R-:W-:Y:S01]  /*81f0*/  HADD2.F32 R5, -RZ, R3.H1_H1 ;  /* 0x30000003ff057230 */ /* 0x000fe20000004100 */
[----:B------:R-:W-:Y:S01]  /*8200*/  F2FP.F16.E4M3.UNPACK_B R34, R34.H1 ;  /* 0x00000022ff22723e */ /* 0x000fe200030006ff */
[----:B------:R-:W-:Y:S01]  /*8210*/  HADD2.F32 R10, -RZ, R15.H0_H0 ;  /* 0x2000000fff0a7230 */ /* 0x000fe20000004100 */
[----:B------:R-:W-:Y:S01]  /*8220*/  F2FP.F16.E4M3.UNPACK_B R0, R4 ;  /* 0x00000004ff00723e */ /* 0x000fe200020006ff */
[----:B------:R-:W-:-:S02]  /*8230*/  HADD2.F32 R3, -RZ, R3.H0_H0 ;  /* 0x20000003ff037230 */ /* 0x000fc40000004100 */
[C---:B------:R-:W-:Y:S01]  /*8240*/  FMUL.FTZ R40, R5.reuse, R38 ;  /* 0x0000002605287220 */ /* 0x040fe20000410000 */
[----:B------:R-:W-:Y:S02]  /*8250*/  HADD2.F32 R11, -RZ, R26.H0_H0 ;  /* 0x2000001aff0b7230 */ /* 0x000fe40000004100 */
[-C--:B------:R-:W-:Y:S01]  /*8260*/  FMUL.FTZ R15, R5, R10.reuse ;  /* 0x0000000a050f7220 */ /* 0x080fe20000410000 */
[----:B------:R-:W-:Y:S02]  /*8270*/  HADD2.F32 R5, -RZ, R12.H1_H1 ;  /* 0x3000000cff057230 */ /* 0x000fe40000004100 */
[C---:B------:R-:W-:Y:S01]  /*8280*/  FFMA.FTZ R40, R3.reuse, R10, -R40 ;  /* 0x0000000a03287223 */ /* 0x040fe20000010828 */
[----:B------:R-:W-:Y:S02]  /*8290*/  HADD2.F32 R10, -RZ, R34.H0_H0 ;  /* 0x20000022ff0a7230 */ /* 0x000fe40000004100 */
[----:B------:R-:W-:Y:S01]  /*82a0*/  FFMA.FTZ R33, R3, R38, R15 ;  /* 0x0000002603217223 */ /* 0x000fe2000001000f */
[----:B------:R-:W-:-:S02]  /*82b0*/  HADD2.F32 R12, -RZ, R12.H0_H0 ;  /* 0x2000000cff0c7230 */ /* 0x000fc40000004100 */
[CC--:B------:R-:W-:Y:S01]  /*82c0*/  FMUL.FTZ R15, R5.reuse, R11.reuse ;  /* 0x0000000b050f7220 */ /* 0x0c0fe20000410000 */
[----:B------:R-:W-:Y:S02]  /*82d0*/  HADD2.F32 R26, -RZ, R26.H1_H1 ;  /* 0x3000001aff1a7230 */ /* 0x000fe40000004100 */
[-C--:B------:R-:W-:Y:S01]  /*82e0*/  FMUL.FTZ R5, R5, R10.reuse ;  /* 0x0000000a05057220 */ /* 0x080fe20000410000 */
[--C-:B------:R-:W-:Y:S02]  /*82f0*/  HADD2.F32 R3, -RZ, R13.reuse.H1_H1 ;  /* 0x3000000dff037230 */ /* 0x100fe40000004100 */
[C---:B------:R-:W-:Y:S01]  /*8300*/  FFMA.FTZ R37, R12.reuse, R10, -R15 ;  /* 0x0000000a0c257223 */ /* 0x040fe2000001080f */
[----:B------:R-:W-:Y:S02]  /*8310*/  HADD2.F32 R34, -RZ, R34.H1_H1 ;  /* 0x30000022ff227230 */ /* 0x000fe40000004100 */
[----:B------:R-:W-:Y:S01]  /*8320*/  FFMA.FTZ R38, R12, R11, R5 ;  /* 0x0000000b0c267223 */ /* 0x000fe20000010005 */
[----:B------:R-:W-:-:S02]  /*8330*/  HADD2.F32 R13, -RZ, R13.H0_H0 ;  /* 0x2000000dff0d7230 */ /* 0x000fc40000004100 */
[C---:B------:R-:W-:Y:S01]  /*8340*/  FMUL.FTZ R10, R3.reuse, R26 ;  /* 0x0000001a030a7220 */ /* 0x040fe20000410000 */
[----:B------:R-:W-:Y:S01]  /*8350*/  F2FP.F16.E4M3.UNPACK_B R11, R32 ;  /* 0x00000020ff0b723e */ /* 0x000fe200020006ff */
[----:B------:R-:W-:Y:S01]  /*8360*/  FMUL.FTZ R12, R3, R34 ;  /* 0x00000022030c7220 */ /* 0x000fe20000410000 */
[----:B------:R-:W-:Y:S01]  /*8370*/  F2FP.F16.E4M3.UNPACK_B R4, R4.H1 ;  /* 0x00000004ff04723e */ /* 0x000fe200030006ff */
[C---:B------:R-:W-:Y:S01]  /*8380*/  FFMA.FTZ R34, R13.reuse, R34, -R10 ;  /* 0x000000220d227223 */ /* 0x040fe2000001080a */
[----:B------:R-:W-:Y:S01]  /*8390*/  F2FP.F16.E4M3.UNPACK_B R10, R14 ;  /* 0x0000000eff0a723e */ /* 0x000fe200020006ff */
[----:B------:R-:W-:Y:S01]  /*83a0*/  FFMA.FTZ R39, R13, R26, R12 ;  /* 0x0000001a0d277223 */ /* 0x000fe2000001000c */
[--C-:B------:R-:W-:Y:S01]  /*83b0*/  HADD2.F32 R15, -RZ, R11.reuse.H1_H1 ;  /* 0x3000000bff0f7230 */ /* 0x100fe20000004100 */
[----:B------:R-:W-:Y:S01]  /*83c0*/  F2FP.F16.E4M3.UNPACK_B R14, R14.H1 ;  /* 0x0000000eff0e723e */ /* 0x000fe200030006ff */
[----:B------:R-:W-:Y:S01]  /*83d0*/  HADD2.F32 R12, -RZ, R11.H0_H0 ;  /* 0x2000000bff0c7230 */ /* 0x000fe20000004100 */
[----:B------:R-:W-:Y:S01]  /*83e0*/  F2FP.F16.E4M3.UNPACK_B R32, R32.H1 ;  /* 0x00000020ff20723e */ /* 0x000fe200030006ff */
[----:B------:R-:W-:-:S02]  /*83f0*/  HADD2.F32 R5, -RZ, R4.H1_H1 ;  /* 0x30000004ff057230 */ /* 0x000fc40000004100 */
[----:B------:R-:W-:Y:S02]  /*8400*/  HADD2.F32 R11, -RZ, R10.H1_H1 ;  /* 0x3000000aff0b7230 */ /* 0x000fe40000004100 */
[----:B------:R-:W-:Y:S02]  /*8410*/  HADD2.F32 R3, -RZ, R0.H1_H1 ;  /* 0x30000000ff037230 */ /* 0x000fe40000004100 */
[C---:B------:R-:W-:Y:S01]  /*8420*/  FMUL.FTZ R13, R5.reuse, R15 ;  /* 0x0000000f050d7220 */ /* 0x040fe20000410000 */
[----:B------:R-:W-:Y:S02]  /*8430*/  HADD2.F32 R10, -RZ, R10.H0_H0 ;  /* 0x2000000aff0a7230 */ /* 0x000fe40000004100 */
[----:B------:R-:W-:Y:S01]  /*8440*/  FMUL.FTZ R27, R5, R11 ;  /* 0x0000000b051b7220 */ /* 0x000fe20000410000 */
[----:B------:R-:W-:Y:S02]  /*8450*/  HADD2.F32 R4, -RZ, R4.H0_H0 ;  /* 0x20000004ff047230 */ /* 0x000fe40000004100 */
[----:B------:R-:W-:Y:S01]  /*8460*/  FMUL.FTZ R5, R3, R12 ;  /* 0x0000000c03057220 */ /* 0x000fe20000410000 */
[----:B------:R-:W-:-:S02]  /*8470*/  HADD2.F32 R0, -RZ, R0.H0_H0 ;  /* 0x20000000ff007230 */ /* 0x000fc40000004100 */
[-C--:B------:R-:W-:Y:S01]  /*8480*/  FMUL.FTZ R3, R3, R10.reuse ;  /* 0x0000000a03037220 */ /* 0x080fe20000410000 */
[C---:B------:R-:W-:Y:S01]  /*8490*/  FFMA.FTZ R21, R4.reuse, R11, -R13 ;  /* 0x0000000b04157223 */ /* 0x040fe2000001080d */
[----:B------:R-:W-:Y:S01]  /*84a0*/  FFMA.FTZ R26, R4, R15, R27 ;  /* 0x0000000f041a7223 */ /* 0x000fe2000001001b */
[C---:B------:R-:W-:Y:S01]  /*84b0*/  FFMA.FTZ R13, R0.reuse, R10, -R5 ;  /* 0x0000000a000d7223 */ /* 0x040fe20000010805 */
[----:B------:R-:W-:Y:S01]  /*84c0*/  FFMA.FTZ R12, R0, R12, R3 ;  /* 0x0000000c000c7223 */ /* 0x000fe20000010003 */
[----:B------:R-:W-:Y:S02]  /*84d0*/  HADD2.F32 R4, -RZ, R14.H1_H1 ;  /* 0x3000000eff047230 */ /* 0x000fe40000004100 */
[----:B------:R-:W-:Y:S02]  /*84e0*/  HADD2.F32 R3, -RZ, R7.H1_H1 ;  /* 0x30000007ff037230 */ /* 0x000fe40000004100 */
[--C-:B------:R-:W-:Y:S02]  /*84f0*/  HADD2.F32 R10, -RZ, R32.reuse.H1_H1 ;  /* 0x30000020ff0a7230 */ /* 0x100fe40000004100 */
[----:B------:R-:W-:-:S02]  /*8500*/  HADD2.F32 R11, -RZ, R32.H0_H0 ;  /* 0x20000020ff0b7230 */ /* 0x000fc40000004100 */
[C---:B------:R-:W-:Y:S01]  /*8510*/  FMUL.FTZ R15, R3.reuse, R4 ;  /* 0x00000004030f7220 */ /* 0x040fe20000410000 */
[----:B------:R-:W-:Y:S02]  /*8520*/  HADD2.F32 R0, -RZ, R6.H1_H1 ;  /* 0x30000006ff007230 */ /* 0x000fe40000004100 */
[----:B------:R-:W-:Y:S02]  /*8530*/  HADD2.F32 R5, -RZ, R14.H0_H0 ;  /* 0x2000000eff057230 */ /* 0x000fe40000004100 */
[----:B------:R-:W-:Y:S01]  /*8540*/  FMUL.FTZ R14, R3, R10 ;  /* 0x0000000a030e7220 */ /* 0x000fe20000410000 */
        /* <DEDUP_REMOVED lines=17> */
.L_x_1166:
[----:B------:R-:W-:Y:S05]  /*8660*/  BSYNC B1 ;  /* 0x0000000000017941 */ /* 0x000fea0003800000 */
.L_x_1165:
[----:B------:R-:W-:Y:S04]  /*8670*/  BSSY B1, `(.L_x_1167) ;  /* 0x000007c000017945 */ /* 0x000fe80003800000 */
[----:B------:R-:W-:Y:S05]  /*8680*/  @P1 BRA `(.L_x_1168) ;  /* 0x0000000400e81947 */ /* 0x000fea0003800000 */
[----:B01----:R-:W0:Y:S01]  /*8690*/  LDS.128 R4, [R20+0x10800] ;  /* 0x0108000014047984 */ /* 0x003e220000000c00 */
[----:B-----5:R-:W-:Y:S02]  /*86a0*/  SHF.R.U32.HI R3, RZ, 0x8, R30 ;  /* 0x00000008ff037819 */ /* 0x020fe4000001161e */
[----:B------:R-:W-:Y:S02]  /*86b0*/  SHF.R.U32.HI R11, RZ, 0x8, R31 ;  /* 0x00000008ff0b7819 */ /* 0x000fe4000001161f */
[----:B------:R-:W-:Y:S02]  /*86c0*/  SHF.R.U32.HI R15, RZ, 0x8, R29 ;  /* 0x00000008ff0f7819 */ /* 0x000fe4000001161d */
[----:B------:R-:W-:Y:S02]  /*86d0*/  LOP3.LUT R0, R30, 0xff, RZ, 0xc0, !PT ;  /* 0x000000ff1e007812 */ /* 0x000fe400078ec0ff */
[----:B------:R-:W-:Y:S02]  /*86e0*/  LOP3.LUT R3, R3, 0xff, RZ, 0xc0, !PT ;  /* 0x000000ff03037812 */ /* 0x000fe400078ec0ff */
[----:B------:R-:W-:-:S02]  /*86f0*/  LOP3.LUT R10, R31, 0xff, RZ, 0xc0, !PT ;  /* 0x000000ff1f0a7812 */ /* 0x000fc400078ec0ff */
[----:B------:R-:W-:Y:S02]  /*8700*/  LOP3.LUT R11, R11, 0xff, RZ, 0xc0, !PT ;  /* 0x000000ff0b0b7812 */ /* 0x000fe400078ec0ff */
[----:B------:R-:W-:Y:S02]  /*8710*/  LOP3.LUT R14, R29, 0xff, RZ, 0xc0, !PT ;  /* 0x000000ff1d0e7812 */ /* 0x000fe400078ec0ff */
[----:B------:R-:W-:Y:S02]  /*8720*/  LOP3.LUT R15, R15, 0xff, RZ, 0xc0, !PT ;  /* 0x000000ff0f0f7812 */ /* 0x000fe400078ec0ff */
[----:B------:R-:W-:Y:S02]  /*8730*/  PRMT R3, R3, 0x7604, R0 ;  /* 0x0000760403037816 */ /* 0x000fe40000000000 */
[----:B------:R-:W-:Y:S02]  /*8740*/  PRMT R11, R11, 0x7604, R10 ;  /* 0x000076040b0b7816 */ /* 0x000fe4000000000a */
[----:B------:R-:W-:-:S02]  /*8750*/  SHF.R.U32.HI R0, RZ, 0x10, R30 ;  /* 0x00000010ff007819 */ /* 0x000fc4000001161e */
[----:B------:R-:W-:Y:S02]  /*8760*/  PRMT R15, R15, 0x7604, R14 ;  /* 0x000076040f0f7816 */ /* 0x000fe4000000000e */
[----:B------:R-:W-:Y:S02]  /*8770*/  SHF.R.U32.HI R10, RZ, 0x10, R31 ;  /* 0x00000010ff0a7819 */ /* 0x000fe4000001161f */
[----:B------:R-:W-:Y:S02]  /*8780*/  SHF.R.U32.HI R14, RZ, 0x10, R29 ;  /* 0x00000010ff0e7819 */ /* 0x000fe4000001161d */
[----:B------:R-:W-:Y:S02]  /*8790*/  LOP3.LUT R0, R0, 0xff, RZ, 0xc0, !PT ;  /* 0x000000ff00007812 */ /* 0x000fe400078ec0ff */
[----:B------:R-:W-:Y:S02]  /*87a0*/  LOP3.LUT R10, R10, 0xff, RZ, 0xc0, !PT ;  /* 0x000000ff0a0a7812 */ /* 0x000fe400078ec0ff */
[----:B------:R-:W-:-:S02]  /*87b0*/  LOP3.LUT R14, R14, 0xff, RZ, 0xc0, !PT ;  /* 0x000000ff0e0e7812 */ /* 0x000fc400078ec0ff */
[----:B------:R-:W-:Y:S02]  /*87c0*/  SHF.R.U32.HI R13, RZ, 0x8, R28 ;  /* 0x00000008ff0d7819 */ /* 0x000fe4000001161c */
[----:B------:R-:W-:Y:S02]  /*87d0*/  PRMT R3, R0, 0x7054, R3 ;  /* 0x0000705400037816 */ /* 0x000fe40000000003 */
[----:B------:R-:W-:Y:S02]  /*87e0*/  PRMT R11, R10, 0x7054, R11 ;  /* 0x000070540a0b7816 */ /* 0x000fe4000000000b */
[----:B------:R-:W-:Y:S02]  /*87f0*/  PRMT R15, R14, 0x7054, R15 ;  /* 0x000070540e0f7816 */ /* 0x000fe4000000000f */
[----:B------:R-:W-:Y:S02]  /*8800*/  LOP3.LUT R12, R28, 0xff, RZ, 0xc0, !PT ;  /* 0x000000ff1c0c7812 */ /* 0x000fe400078ec0ff */
[----:B------:R-:W-:-:S02]  /*8810*/  LOP3.LUT R13, R13, 0xff, RZ, 0xc0, !PT ;  /* 0x000000ff0d0d7812 */ /* 0x000fc400078ec0ff */
[----:B------:R-:W-:Y:S02]  /*8820*/  LOP3.LUT R14, R3, 0xff000000, R30, 0xf8, !PT ;  /* 0xff000000030e7812 */ /* 0x000fe400078ef81e */
[----:B------:R-:W-:Y:S02]  /*8830*/  LOP3.LUT R30, R11, 0xff000000, R31, 0xf8, !PT ;  /* 0xff0000000b1e7812 */ /* 0x000fe400078ef81f */
[----:B------:R-:W-:Y:S02]  /*8840*/  LOP3.LUT R26, R15, 0xff000000, R29, 0xf8, !PT ;  /* 0xff0000000f1a7812 */ /* 0x000fe400078ef81d */
[----:B------:R-:W-:Y:S02]  /*8850*/  PRMT R13, R13, 0x7604, R12 ;  /* 0x000076040d0d7816 */ /* 0x000fe4000000000c */
[----:B------:R-:W-:Y:S02]  /*8860*/  SHF.R.U32.HI R12, RZ, 0x10, R28 ;  /* 0x00000010ff0c7819 */ /* 0x000fe4000001161c */
[----:B0-----:R-:W-:-:S02]  /*8870*/  F2FP.F16.E4M3.UNPACK_B R0, R6.H1 ;  /* 0x00000006ff00723e */ /* 0x001fc400030006ff */
[----:B------:R-:W-:Y:S02]  /*8880*/  F2FP.F16.E4M3.UNPACK_B R15, R30 ;  /* 0x0000001eff0f723e */ /* 0x000fe400020006ff */
[----:B------:R-:W-:Y:S01]  /*8890*/  F2FP.F16.E4M3.UNPACK_B R27, R26 ;  /* 0x0000001aff1b723e */ /* 0x000fe200020006ff */
[--C-:B------:R-:W-:Y:S01]  /*88a0*/  HADD2.F32 R11, -RZ, R0.reuse.H1_H1 ;  /* 0x30000000ff0b7230 */ /* 0x100fe20000004100 */
[----:B------:R-:W-:Y:S01]  /*88b0*/  LOP3.LUT R12, R12, 0xff, RZ, 0xc0, !PT ;  /* 0x000000ff0c0c7812 */ /* 0x000fe200078ec0ff */
[----:B------:R-:W-:Y:S01]  /*88c0*/  HADD2.F32 R21, -RZ, R15.H1_H1 ;  /* 0x3000000fff157230 */ /* 0x000fe20000004100 */
[----:B------:R-:W-:Y:S01]  /*88d0*/  F2FP.F16.E4M3.UNPACK_B R3, R6 ;  /* 0x00000006ff03723e */ /* 0x000fe200020006ff */
[--C-:B------:R-:W-:Y:S01]  /*88e0*/  HADD2.F32 R29, -RZ, R27.reuse.H1_H1 ;  /* 0x3000001bff1d7230 */ /* 0x100fe20000004100 */
[----:B------:R-:W-:Y:S01]  /*88f0*/  PRMT R13, R12, 0x7054, R13 ;  /* 0x000070540c0d7816 */ /* 0x000fe2000000000d */
[----:B------:R-:W-:Y:S02]  /*8900*/  HADD2.F32 R10, -RZ, R0.H0_H0 ;  /* 0x20000000ff0a7230 */ /* 0x000fe40000004100 */
[C---:B------:R-:W-:Y:S01]  /*8910*/  FMUL.FTZ R32, R11.reuse, R21 ;  /* 0x000000150b207220 */ /* 0x040fe20000410000 */
[----:B------:R-:W-:Y:S01]  /*8920*/  F2FP.F16.E4M3.UNPACK_B R12, R7 ;  /* 0x00000007ff0c723e */ /* 0x000fe200020006ff */
[-C--:B------:R-:W-:Y:S01]  /*8930*/  FMUL.FTZ R31, R11, R29.reuse ;  /* 0x0000001d0b1f7220 */ /* 0x080fe20000410000 */
[----:B------:R-:W-:Y:S01]  /*8940*/  LOP3.LUT R28, R13, 0xff000000, R28, 0xf8, !PT ;  /* 0xff0000000d1c7812 */ /* 0x000fe200078ef81c */
[C---:B------:R-:W-:Y:S01]  /*8950*/  FFMA.FTZ R38, R10.reuse, R29, R32 ;  /* 0x0000001d0a267223 */ /* 0x040fe20000010020 */
[----:B------:R-:W-:Y:S01]  /*8960*/  F2FP.F16.E4M3.UNPACK_B R13, R7.H1 ;  /* 0x00000007ff0d723e */ /* 0x000fe200030006ff */
[----:B------:R-:W-:Y:S01]  /*8970*/  FFMA.FTZ R31, R10, R21, -R31 ;  /* 0x000000150a1f7223 */ /* 0x000fe2000001081f */
[-C--:B------:R-:W-:Y:S01]  /*8980*/  F2FP.F16.E4M3.UNPACK_B R6, R5.reuse ;  /* 0x00000005ff06723e */ /* 0x080fe200020006ff */
[----:B------:R-:W-:Y:S01]  /*8990*/  HADD2.F32 R32, -RZ, R27.H0_H0 ;  /* 0x2000001bff207230 */ /* 0x000fe20000004100 */
[----:B------:R-:W-:Y:S01]  /*89a0*/  F2FP.F16.E4M3.UNPACK_B R7, R5.H1 ;  /* 0x00000005ff07723e */ /* 0x000fe200030006ff */
[----:B------:R-:W-:Y:S01]  /*89b0*/  HADD2.F32 R5, -RZ, R3.H1_H1 ;  /* 0x30000003ff057230 */ /* 0x000fe20000004100 */
[----:B------:R-:W-:Y:S01]  /*89c0*/  F2FP.F16.E4M3.UNPACK_B R26, R26.H1 ;  /* 0x0000001aff1a723e */ /* 0x000fe200030006ff */
[----:B------:R-:W-:Y:S01]  /*89d0*/  HADD2.F32 R10, -RZ, R15.H0_H0 ;  /* 0x2000000fff0a7230 */ /* 0x000fe20000004100 */
[----:B------:R-:W-:Y:S01]  /*89e0*/  F2FP.F16.E4M3.UNPACK_B R30, R30.H1 ;  /* 0x0000001eff1e723e */ /* 0x000fe200030006ff */
        /* <DEDUP_REMOVED lines=20> */
[----:B------:R-:W-:Y:S01]  /*8b30*/  F2FP.F16.E4M3.UNPACK_B R11, R28 ;  /* 0x0000001cff0b723e */ /* 0x000fe200020006ff */
[C---:B------:R-:W-:Y:S01]  /*8b40*/  FFMA.FTZ R30, R13.reuse, R30, -R10 ;  /* 0x0000001e0d1e7223 */ /* 0x040fe2000001080a */
[----:B------:R-:W-:Y:S01]  /*8b50*/  F2FP.F16.E4M3.UNPACK_B R4, R4.H1 ;  /* 0x00000004ff04723e */ /* 0x000fe200030006ff */
[----:B------:R-:W-:Y:S01]  /*8b60*/  FFMA.FTZ R35, R13, R26, R12 ;  /* 0x0000001a0d237223 */ /* 0x000fe2000001000c */
[-C--:B------:R-:W-:Y:S01]  /*8b70*/  F2FP.F16.E4M3.UNPACK_B R10, R14.reuse ;  /* 0x0000000eff0a723e */ /* 0x080fe200020006ff */
        /* <DEDUP_REMOVED lines=43> */
.L_x_1168:
[----:B------:R-:W-:Y:S05]  /*8e30*/  BSYNC B1 ;  /* 0x0000000000017941 */ /* 0x000fea0003800000 */
.L_x_1167:
[----:B------:R-:W-:Y:S05]  /*8e40*/  @P2 BRA `(.L_x_1164) ;  /* 0x0000002c00902947 */ /* 0x000fea0003800000 */
[----:B012---:R-:W0:Y:S01]  /*8e50*/  LDS.128 R4, [R20+0x12000] ;  /* 0x0120000014047984 */ /* 0x007e220000000c00 */
[----:B-----5:R-:W-:Y:S02]  /*8e60*/  SHF.R.U32.HI R10, RZ, 0x8, R25 ;  /* 0x00000008ff0a7819 */ /* 0x020fe40000011619 */
[----:B------:R-:W-:Y:S02]  /*8e70*/  SHF.R.U32.HI R0, RZ, 0x8, R24 ;  /* 0x00000008ff007819 */ /* 0x000fe40000011618 */
[----:B------:R-:W-:Y:S02]  /*8e80*/  LOP3.LUT R11, R25, 0xff, RZ, 0xc0, !PT ;  /* 0x000000ff190b7812 */ /* 0x000fe400078ec0ff */
[----:B------:R-:W-:Y:S02]  /*8e90*/  LOP3.LUT R10, R10, 0xff, RZ, 0xc0, !PT ;  /* 0x000000ff0a0a7812 */ /* 0x000fe400078ec0ff */
[----:B------:R-:W-:Y:S02]  /*8ea0*/  SHF.R.U32.HI R12, RZ, 0x8, R9 ;  /* 0x00000008ff0c7819 */ /* 0x000fe40000011609 */
[----:B------:R-:W-:-:S02]  /*8eb0*/  LOP3.LUT R3, R24, 0xff, RZ, 0xc0, !PT ;  /* 0x000000ff18037812 */ /* 0x000fc400078ec0ff */
[----:B------:R-:W-:Y:S02]  /*8ec0*/  LOP3.LUT R0, R0, 0xff, RZ, 0xc0, !PT ;  /* 0x000000ff00007812 */ /* 0x000fe400078ec0ff */
[----:B------:R-:W-:Y:S02]  /*8ed0*/  PRMT R10, R10, 0x7604, R11 ;  /* 0x000076040a0a7816 */ /* 0x000fe4000000000b */
[----:B------:R-:W-:Y:S02]  /*8ee0*/  LOP3.LUT R15, R9, 0xff, RZ, 0xc0, !PT ;  /* 0x000000ff090f7812 */ /* 0x000fe400078ec0ff */
[----:B------:R-:W-:Y:S02]  /*8ef0*/  LOP3.LUT R12, R12, 0xff, RZ, 0xc0, !PT ;  /* 0x000000ff0c0c7812 */ /* 0x000fe400078ec0ff */
[----:B------:R-:W-:Y:S02]  /*8f00*/  SHF.R.U32.HI R14, RZ, 0x10, R9 ;  /* 0x00000010ff0e7819 */ /* 0x000fe40000011609 */
[----:B------:R-:W-:-:S02]  /*8f10*/  PRMT R3, R0, 0x7604, R3 ;  /* 0x0000760400037816 */ /* 0x000fc40000000003 */
[----:B------:R-:W-:Y:S02]  /*8f20*/  SHF.R.U32.HI R11, RZ, 0x10, R25 ;  /* 0x00000010ff0b7819 */ /* 0x000fe40000011619 */
[----:B------:R-:W-:Y:S02]  /*8f30*/  SHF.R.U32.HI R0, RZ, 0x8, R8 ;  /* 0x00000008ff007819 */ /* 0x000fe40000011608 */
[----:B------:R-:W-:Y:S01]  /*8f40*/  PRMT R12, R12, 0x7604, R15 ;  /* 0x000076040c0c7816 */ /* 0x000fe2000000000f */
[----:B------:R-:W-:Y:S01]  /*8f50*/  IMAD.U32 R15, R14, 0x10000, RZ ;  /* 0x000100000e0f7824 */ /* 0x000fe200078e00ff */
[----:B------:R-:W-:Y:S01]  /*8f60*/  LOP3.LUT R13, R8, 0xff, RZ, 0xc0, !PT ;  /* 0x000000ff080d7812 */ /* 0x000fe200078ec0ff */
[----:B------:R-:W-:Y:S01]  /*8f70*/  IMAD.U32 R11, R11, 0x10000, RZ ;  /* 0x000100000b0b7824 */ /* 0x000fe200078e00ff */
[----:B------:R-:W-:Y:S02]  /*8f80*/  LOP3.LUT R0, R0, 0xff, RZ, 0xc0, !PT ;  /* 0x000000ff00007812 */ /* 0x000fe400078ec0ff */
[----:B------:R-:W-:-:S02]  /*8f90*/  LOP3.LUT R3, R3, 0xff0000, R24, 0xf8, !PT ;  /* 0x00ff000003037812 */ /* 0x000fc400078ef818 */
[----:B------:R-:W-:Y:S02]  /*8fa0*/  PRMT R13, R0, 0x7604, R13 ;  /* 0x00007604000d7816 */ /* 0x000fe4000000000d */
[----:B------:R-:W-:Y:S02]  /*8fb0*/  LOP3.LUT R15, R12, 0xff0000, R15, 0xf8, !PT ;  /* 0x00ff00000c0f7812 */ /* 0x000fe400078ef80f */
[----:B------:R-:W-:Y:S02]  /*8fc0*/  LOP3.LUT R11, R10, 0xff0000, R11, 0xf8, !PT ;  /* 0x00ff00000a0b7812 */ /* 0x000fe400078ef80b */
[----:B------:R-:W-:Y:S02]  /*8fd0*/  LOP3.LUT R13, R13, 0xff0000, R8, 0xf8, !PT ;  /* 0x00ff00000d0d7812 */ /* 0x000fe400078ef808 */
[----:B------:R-:W-:Y:S02]  /*8fe0*/  LOP3.LUT R12, R3, 0xff000000, R24, 0xf8, !PT ;  /* 0xff000000030c7812 */ /* 0x000fe400078ef818 */
[----:B------:R-:W-:-:S02]  /*8ff0*/  LOP3.LUT R21, R15, 0xff000000, R9, 0xf8, !PT ;  /* 0xff0000000f157812 */ /* 0x000fc400078ef809 */
[----:B------:R-:W-:Y:S02]  /*9000*/  LOP3.LUT R24, R11, 0xff000000, R25, 0xf8, !PT ;  /* 0xff0000000b187812 */ /* 0x000fe400078ef819 */
[----:B0-----:R-:W-:Y:S02]  /*9010*/  F2FP.F16.E4M3.UNPACK_B R0, R6.H1 ;  /* 0x00000006ff00723e */ /* 0x001fe400030006ff */
[----:B------:R-:W-:Y:S02]  /*9020*/  LOP3.LUT R15, R13, 0xff000000, R8, 0xf8, !PT ;  /* 0xff0000000d0f7812 */ /* 0x000fe400078ef808 */
[----:B------:R-:W-:Y:S01]  /*9030*/  F2FP.F16.E4M3.UNPACK_B R25, R21 ;  /* 0x00000015ff19723e */ /* 0x000fe200020006ff */
[--C-:B------:R-:W-:Y:S01]  /*9040*/  HADD2.F32 R9, -RZ, R0.reuse.H1_H1 ;  /* 0x30000000ff097230 */ /* 0x100fe20000004100 */
[----:B------:R-:W-:Y:S01]  /*9050*/  F2FP.F16.E4M3.UNPACK_B R13, R24 ;  /* 0x00000018ff0d723e */ /* 0x000fe200020006ff */
[----:B------:R-:W-:Y:S01]  /*9060*/  HADD2.F32 R8, -RZ, R0.H0_H0 ;  /* 0x20000000ff087230 */ /* 0x000fe20000004100 */
[----:B------:R-:W-:Y:S01]  /*9070*/  F2FP.F16.E4M3.UNPACK_B R3, R6 ;  /* 0x00000006ff03723e */ /* 0x000fe200020006ff */
[----:B------:R-:W-:Y:S01]  /*9080*/  HADD2.F32 R26, -RZ, R25.H1_H1 ;  /* 0x30000019ff1a7230 */ /* 0x000fe20000004100 */
[-C--:B------:R-:W-:Y:S01]  /*9090*/  F2FP.F16.E4M3.UNPACK_B R10, R7.reuse ;  /* 0x00000007ff0a723e */ /* 0x080fe200020006ff */
[----:B------:R-:W-:Y:S01]  /*90a0*/  HADD2.F32 R14, -RZ, R13.H1_H1 ;  /* 0x3000000dff0e7230 */ /* 0x000fe20000004100 */
[----:B------:R-:W-:-:S02]  /*90b0*/  F2FP.F16.E4M3.UNPACK_B R11, R7.H1 ;  /* 0x00000007ff0b723e */ /* 0x000fc400030006ff */
[C---:B------:R-:W-:Y:S01]  /*90c0*/  FMUL.FTZ R27, R9.reuse, R26 ;  /* 0x0000001a091b7220 */ /* 0x040fe20000410000 */
[-C--:B------:R-:W-:Y:S01]  /*90d0*/  F2FP.F16.E4M3.UNPACK_B R6, R5.reuse ;  /* 0x00000005ff06723e */ /* 0x080fe200020006ff */
[-C--:B------:R-:W-:Y:S01]  /*90e0*/  FMUL.FTZ R9, R9, R14.reuse ;  /* 0x0000000e09097220 */ /* 0x080fe20000410000 */
[----:B------:R-:W-:Y:S01]  /*90f0*/  F2FP.F16.E4M3.UNPACK_B R7, R5.H1 ;  /* 0x00000005ff07723e */ /* 0x000fe200030006ff */
[C---:B------:R-:W-:Y:S01]  /*9100*/  FFMA.FTZ R27, R8.reuse, R14, -R27 ;  /* 0x0000000e081b7223 */ /* 0x040fe2000001081b */
[----:B------:R-:W-:Y:S02]  /*9110*/  HADD2.F32 R14, -RZ, R25.H0_H0 ;  /* 0x20000019ff0e7230 */ /* 0x000fe40000004100 */
        /* <DEDUP_REMOVED lines=24> */
[-C--:B------:R-:W-:Y:S01]  /*92a0*/  FMUL.FTZ R10, R3, R24.reuse ;  /* 0x00000018030a7220 */ /* 0x080fe20000410000 */
[-C--:B------:R-:W-:Y:S01]  /*92b0*/  F2FP.F16.E4M3.UNPACK_B R9, R15.reuse ;  /* 0x0000000fff09723e */ /* 0x080fe200020006ff */
        /* <DEDUP_REMOVED lines=46> */
[----:B------:R3:W-:Y:S01]  /*95a0*/  STS.128 [R20+0x12000], R4 ;  /* 0x0120000414007388 */ /* 0x0007e20000000c00 */
[----:B------:R-:W-:Y:S05]  /*95b0*/  BRA `(.L_x_1164) ;  /* 0x0000002400b47947 */ /* 0x000fea0003800000 */
.L_x_1155:
[----:B------:R-:W2:Y:S01]  /*95c0*/  LDL R3, [R1+0x3c] ;  /* 0x00003c0001037983 */ /* 0x000ea20000100800 */
[----:B------:R-:W0:Y:S01]  /*95d0*/  LDC R0, c[0x0][0x428] ;  /* 0x00010a00ff007b82 */ /* 0x000e220000000800 */
[----:B------:R-:W-:Y:S01]  /*95e0*/  ISETP.GE.AND P0, PT, R23, R4, PT ;  /* 0x000000041700720c */ /* 0x000fe20003f06270 */
[----:B------:R-:W-:Y:S01]  /*95f0*/  BSSY B1, `(.L_x_1169) ;  /* 0x0000041000017945 */ /* 0x000fe20003800000 */
[----:B------:R-:W-:Y:S01]  /*9600*/  IMAD.MOV.U32 R46, RZ, RZ, R38 ;  /* 0x000000ffff2e7224 */ /* 0x000fe200078e0026 */
[----:B------:R-:W-:Y:S01]  /*9610*/  CS2R R6, SRZ ;  /* 0x0000000000067805 */ /* 0x000fe2000001ff00 */
[----:B------:R-:W-:Y:S01]  /*9620*/  IMAD.MOV.U32 R47, RZ, RZ, R37 ;  /* 0x000000ffff2f7224 */ /* 0x000fe200078e0025 */
[----:B------:R-:W-:Y:S01]  /*9630*/  CS2R R24, SRZ ;  /* 0x0000000000187805 */ /* 0x000fe2000001ff00 */
[----:B------:R-:W-:Y:S01]  /*9640*/  IMAD.MOV.U32 R8, RZ, RZ, R40 ;  /* 0x000000ffff087224 */ /* 0x000fe200078e0028 */
[----:B------:R-:W-:Y:S01]  /*9650*/  CS2R R26, SRZ ;  /* 0x00000000001a7805 */ /* 0x000fe2000001ff00 */
[----:B------:R-:W-:Y:S01]  /*9660*/  IMAD.MOV.U32 R9, RZ, RZ, R45 ;  /* 0x000000ffff097224 */ /* 0x000fe200078e002d */
[----:B------:R-:W-:-:S02]  /*9670*/  CS2R R28, SRZ ;  /* 0x00000000001c7805 */ /* 0x000fc4000001ff00 */
[----:B------:R-:W-:Y:S02]  /*9680*/  CS2R R30, SRZ ;  /* 0x00000000001e7805 */ /* 0x000fe4000001ff00 */
[----:B------:R-:W-:Y:S02]  /*9690*/  CS2R R32, SRZ ;  /* 0x0000000000207805 */ /* 0x000fe4000001ff00 */
[----:B------:R-:W-:Y:S02]  /*96a0*/  CS2R R34, SRZ ;  /* 0x0000000000227805 */ /* 0x000fe4000001ff00 */
[----:B0-----:R-:W-:-:S13]  /*96b0*/  ISETP.NE.AND P1, PT, R0, 0x1, PT ;  /* 0x000000010000780c */ /* 0x001fda0003f25270 */
[----:B------:R-:W0:Y:S08]  /*96c0*/  @P1 LDC R0, c[0x0][0x42c] ;  /* 0x00010b00ff001b82 */ /* 0x000e300000000800 */
[----:B------:R-:W1:Y:S01]  /*96d0*/  @P1 LDC R5, c[0x0][0x430] ;  /* 0x00010c00ff051b82 */ /* 0x000e620000000800 */
[----:B--2---:R-:W-:-:S04]  /*96e0*/  IMAD R3, R3, 0xc0, R23 ;  /* 0x000000c003037824 */ /* 0x004fc800078e0217 */
[----:B0-----:R-:W-:-:S05]  /*96f0*/  @P1 IMAD.HI.U32 R0, R3, R0, RZ ;  /* 0x0000000003001227 */ /* 0x001fca00078e00ff */
[----:B-1----:R-:W-:Y:S02]  /*9700*/  @P1 SHF.R.U32.HI R3, RZ, R5, R0 ;  /* 0x00000005ff031219 */ /* 0x002fe40000011600 */
[----:B------:R-:W-:Y:S02]  /*9710*/  CS2R R4, SRZ ;  /* 0x0000000000047805 */ /* 0x000fe4000001ff00 */
[----:B------:R-:W-:Y:S01]  /*9720*/  SHF.R.S32.HI R21, RZ, 0x1f, R3 ;  /* 0x0000001fff157819 */ /* 0x000fe20000011403 */
[----:B------:R-:W-:Y:S06]  /*9730*/  @P0 BRA `(.L_x_1170) ;  /* 0x0000000000b00947 */ /* 0x000fec0003800000 */
[----:B------:R-:W0:Y:S01]  /*9740*/  S2R R50, SR_TID.X ;  /* 0x0000000000327919 */ /* 0x000e220000002100 */
[----:B------:R-:W-:Y:S01]  /*9750*/  IMAD.MOV.U32 R5, RZ, RZ, R49 ;  /* 0x000000ffff057224 */ /* 0x000fe200078e0031 */
[----:B------:R-:W-:Y:S01]  /*9760*/  ULDC UR4, c[0x0][0x3d4] ;  /* 0x0000f50000047ab9 */ /* 0x000fe20000000800 */
[C---:B------:R-:W-:Y:S01]  /*9770*/  IMAD R0, R51.reuse, R12, RZ ;  /* 0x0000000c33007224 */ /* 0x040fe200078e02ff */
[----:B------:R-:W-:Y:S01]  /*9780*/  ULDC.64 UR6, c[0x0][0x3c8] ;  /* 0x0000f20000067ab9 */ /* 0x000fe20000000a00 */
[----:B------:R-:W-:Y:S01]  /*9790*/  IMAD R24, R51, R10, RZ ;  /* 0x0000000a33187224 */ /* 0x000fe200078e02ff */
[----:B------:R-:W-:Y:S01]  /*97a0*/  ULDC.64 UR8, c[0x0][0x3e0] ;  /* 0x0000f80000087ab9 */ /* 0x000fe20000000a00 */
[----:B0-----:R-:W-:-:S05]  /*97b0*/  VIADD R50, R50, 0xffffff80 ;  /* 0xffffff8032327836 */ /* 0x001fca0000000000 */
[----:B------:R-:W-:-:S04]  /*97c0*/  LEA.HI R52, R50, R50, RZ, 0x1 ;  /* 0x0000003232347211 */ /* 0x000fc800078f08ff */
[----:B------:R-:W-:-:S05]  /*97d0*/  LOP3.LUT R52, R52, 0xfffffffe, RZ, 0xc0, !PT ;  /* 0xfffffffe34347812 */ /* 0x000fca00078ec0ff */
[----:B------:R-:W-:Y:S02]  /*97e0*/  IMAD.IADD R52, R50, 0x1, -R52 ;  /* 0x0000000132347824 */ /* 0x000fe400078e0a34 */
[----:B------:R-:W2:Y:S02]  /*97f0*/  LDL R50, [R1+0x20] ;  /* 0x0000200001327983 */ /* 0x000ea40000100800 */
[----:B------:R-:W-:-:S04]  /*9800*/  IMAD.SHL.U32 R52, R52, 0x10, RZ ;  /* 0x0000001034347824 */ /* 0x000fc800078e00ff */
[----:B------:R-:W-:-:S04]  /*9810*/  IMAD.MOV.U32 R4, RZ, RZ, R52 ;  /* 0x000000ffff047224 */ /* 0x000fc800078e0034 */
[----:B------:R-:W-:-:S04]  /*9820*/  IMAD.WIDE.U32 R6, R23, R12, R4 ;  /* 0x0000000c17067225 */ /* 0x000fc800078e0004 */
[----:B------:R-:W-:Y:S01]  /*9830*/  IMAD.WIDE.U32 R4, R23, R10, R4 ;  /* 0x0000000a17047225 */ /* 0x000fe200078e0004 */
[----:B------:R-:W-:-:S03]  /*9840*/  IADD3 R38, P1, R6, R38, RZ ;  /* 0x0000002606267210 */ /* 0x000fc60007f3e0ff */
[C---:B------:R-:W-:Y:S01]  /*9850*/  IMAD R6, R23.reuse, R13, R0 ;  /* 0x0000000d17067224 */ /* 0x040fe200078e0200 */
[----:B------:R-:W-:Y:S01]  /*9860*/  IADD3 R40, P2, R4, R40, RZ ;  /* 0x0000002804287210 */ /* 0x000fe20007f5e0ff */
[----:B------:R-:W-:-:S03]  /*9870*/  IMAD R24, R23, R11, R24 ;  /* 0x0000000b17187224 */ /* 0x000fc600078e0218 */
[----:B------:R-:W-:Y:S02]  /*9880*/  IADD3.X R39, R37, R6, R7, P1, !PT ;  /* 0x0000000625277210 */ /* 0x000fe40000ffe407 */
[----:B------:R-:W-:Y:S01]  /*9890*/  IADD3.X R41, R45, R24, R5, P2, !PT ;  /* 0x000000182d297210 */ /* 0x000fe200017fe405 */
[----:B------:R-:W-:Y:S01]  /*98a0*/  IMAD.WIDE.U32 R42, R42, 0xc0, R38 ;  /* 0x000000c02a2a7825 */ /* 0x000fe200078e0026 */
[----:B------:R-:W-:-:S03]  /*98b0*/  ISETP.GE.AND P3, PT, R52, UR4, PT ;  /* 0x0000000434007c0c */ /* 0x000fc6000bf66270 */
[----:B------:R-:W-:Y:S01]  /*98c0*/  IMAD.WIDE.U32 R14, R14, 0xc0, R40 ;  /* 0x000000c00e0e7825 */ /* 0x000fe200078e0028 */
[----:B------:R-:W-:-:S03]  /*98d0*/  IADD3 R38, P1, R42, UR6, RZ ;  /* 0x000000062a267c10 */ /* 0x000fc6000ff3e0ff */
[----:B------:R-:W-:Y:S01]  /*98e0*/  IMAD R5, R44, 0xc0, RZ ;  /* 0x000000c02c057824 */ /* 0x000fe200078e02ff */
[----:B------:R-:W-:Y:S01]  /*98f0*/  IADD3 R14, P2, R14, UR8, RZ ;  /* 0x000000080e0e7c10 */ /* 0x000fe2000ff5e0ff */
[----:B------:R-:W-:Y:S01]  /*9900*/  IMAD R7, R48, 0xc0, RZ ;  /* 0x000000c030077824 */ /* 0x000fe200078e02ff */
[----:B------:R-:W-:Y:S02]  /*9910*/  CS2R R28, SRZ ;  /* 0x00000000001c7805 */ /* 0x000fe4000001ff00 */
[----:B------:R-:W-:Y:S02]  /*9920*/  CS2R R30, SRZ ;  /* 0x00000000001e7805 */ /* 0x000fe4000001ff00 */
[----:B------:R-:W-:Y:S02]  /*9930*/  IADD3.X R39, R5, UR7, R43, P1, !PT ;  /* 0x0000000705277c10 */ /* 0x000fe40008ffe42b */
[----:B------:R-:W-:Y:S02]  /*9940*/  CS2R R32, SRZ ;  /* 0x0000000000207805 */ /* 0x000fe4000001ff00 */
[----:B------:R-:W-:-:S02]  /*9950*/  IADD3.X R15, R7, UR9, R15, P2, !PT ;  /* 0x00000009070f7c10 */ /* 0x000fc400097fe40f */
[----:B------:R-:W-:Y:S02]  /*9960*/  CS2R R34, SRZ ;  /* 0x0000000000227805 */ /* 0x000fe4000001ff00 */
[----:B------:R-:W-:Y:S02]  /*9970*/  CS2R R4, SRZ ;  /* 0x0000000000047805 */ /* 0x000fe4000001ff00 */
[----:B------:R-:W-:Y:S02]  /*9980*/  CS2R R6, SRZ ;  /* 0x0000000000067805 */ /* 0x000fe4000001ff00 */
[----:B------:R-:W-:Y:S02]  /*9990*/  CS2R R24, SRZ ;  /* 0x0000000000187805 */ /* 0x000fe4000001ff00 */
[----:B------:R-:W-:Y:S01]  /*99a0*/  CS2R R26, SRZ ;  /* 0x00000000001a7805 */ /* 0x000fe2000001ff00 */
[----:B------:R0:W5:Y:S04]  /*99b0*/  @!P3 LDG.E.128 R28, desc[UR40][R38.64] ;  /* 0x00000028261cb981 */ /* 0x000168000c1e1d00 */
[----:B------:R0:W5:Y:S01]  /*99c0*/  @!P3 LDG.E.128 R4, desc[UR40][R14.64] ;  /* 0x000000280e04b981 */ /* 0x000162000c1e1d00 */
[----:B--2---:R-:W-:-:S13]  /*99d0*/  ISETP.GE.AND P4, PT, R50, UR4, PT ;  /* 0x0000000432007c0c */ /* 0x004fda000bf86270 */
[----:B------:R0:W5:Y:S04]  /*99e0*/  @!P4 LDG.E.128 R32, desc[UR40][R38.64+0x20] ;  /* 0x000020282620c981 */ /* 0x000168000c1e1d00 */
[----:B------:R0:W5:Y:S02]  /*99f0*/  @!P4 LDG.E.128 R24, desc[UR40][R14.64+0x20] ;  /* 0x000020280e18c981 */ /* 0x000164000c1e1d00 */
.L_x_1170:
[----:B------:R-:W-:Y:S05]  /*9a00*/  BSYNC B1 ;  /* 0x0000000000017941 */ /* 0x000fea0003800000 */
.L_x_1169:
        /* <DEDUP_REMOVED lines=19> */
.L_x_1446:
[----:B------:R-:W-:-:S03]  /*9b40*/  UMOV UR4, 0xffffffff ;  /* 0xffffffff00047882 */ /* 0x000fc60000000000 */
[----:B------:R-:W-:Y:S05]  /*9b50*/  BRA.DIV UR4, `(.L_x_1172) ;  /* 0x0000018a04b87947 */ /* 0x000fea000b800000 */
.L_x_1449:
[----:B------:R-:W-:-:S03]  /*9b60*/  UMOV UR4, 0xffffffff ;  /* 0xffffffff00047882 */ /* 0x000fc60000000000 */
[----:B------:R-:W-:Y:S05]  /*9b70*/  BRA.DIV UR4, `(.L_x_1173) ;  /* 0x0000018a04d87947 */ /* 0x000fea000b800000 */
.L_x_1452:
[----:B------:R-:W-:-:S03]  /*9b80*/  UMOV UR4, 0xffffffff ;  /* 0xffffffff00047882 */ /* 0x000fc60000000000 */
[----:B------:R-:W-:Y:S05]  /*9b90*/  BRA.DIV UR4, `(.L_x_1174) ;  /* 0x0000018a04f87947 */ /* 0x000fea000b800000 */
.L_x_1455:
[----:B------:R-:W0:Y:S01]  /*9ba0*/  SYNCS.PHASECHK.TRANS64.TRYWAIT P1, [R17+URZ+0x19c00], R10 ;  /* 0x019c000a110075a7 */ /* 0x000e22000802017f */
[----:B------:R-:W-:Y:S04]  /*9bb0*/  BSSY B1, `(.L_x_1175) ;  /* 0x0000002000017945 */ /* 0x000fe80003800000 */
[----:B0-----:R-:W-:Y:S05]  /*9bc0*/  @!P1 BRA `(.L_x_1176) ;  /* 0x0000018c00149947 */ /* 0x001fea0003800000 */
.L_x_1456:
[----:B------:R-:W-:Y:S05]  /*9bd0*/  BSYNC B1 ;  /* 0x0000000000017941 */ /* 0x000fea0003800000 */
.L_x_1175:
[----:B------:R-:W-:Y:S05]  /*9be0*/  @P0 BRA `(.L_x_1164) ;  /* 0x0000002000280947 */ /* 0x000fea0003800000 */
[----:B------:R-:W2:Y:S04]  /*9bf0*/  LDL R63, [R1+0x20] ;  /* 0x00002000013f7983 */ /* 0x000ea80000100800 */
[----:B------:R1:W5:Y:S04]  /*9c00*/  LDL R62, [R1+0x1c] ;  /* 0x00001c00013e7983 */ /* 0x0003680000100800 */
[----:B------:R1:W5:Y:S04]  /*9c10*/  LDL R61, [R1+0x30] ;  /* 0x00003000013d7983 */ /* 0x0003680000100800 */
[----:B------:R1:W5:Y:S01]  /*9c20*/  LDL R60, [R1+0x64] ;  /* 0x00006400013c7983 */ /* 0x0003620000100800 */
[----:B------:R-:W3:Y:S02]  /*9c30*/  S2R R0, SR_TID.X ;  /* 0x0000000000007919 */ /* 0x000ee40000002100 */
[----:B---3--:R-:W-:-:S05]  /*9c40*/  VIADD R0, R0, 0xffffff80 ;  /* 0xffffff8000007836 */ /* 0x008fca0000000000 */
[----:B------:R-:W-:-:S04]  /*9c50*/  LEA.HI R3, R0, R0, RZ, 0x1 ;  /* 0x0000000000037211 */ /* 0x000fc800078f08ff */
[----:B------:R-:W-:-:S05]  /*9c60*/  LOP3.LUT R3, R3, 0xfffffffe, RZ, 0xc0, !PT ;  /* 0xfffffffe03037812 */ /* 0x000fca00078ec0ff */
[----:B------:R-:W-:Y:S02]  /*9c70*/  IMAD.IADD R3, R0, 0x1, -R3 ;  /* 0x0000000100037824 */ /* 0x000fe400078e0a03 */
[----:B------:R-:W3:Y:S02]  /*9c80*/  LDC R0, c[0x0][0x3d4] ;  /* 0x0000f500ff007b82 */ /* 0x000ee40000000800 */
[----:B------:R-:W-:Y:S01]  /*9c90*/  IMAD.SHL.U32 R3, R3, 0x10, RZ ;  /* 0x0000001003037824 */ /* 0x000fe200078e00ff */
[----:B------:R-:W-:Y:S04]  /*9ca0*/  BSSY B1, `(.L_x_1177) ;  /* 0x00000fd000017945 */ /* 0x000fe80003800000 */
[-C--:B---3--:R-:W-:Y:S02]  /*9cb0*/  ISETP.GE.AND P0, PT, R3, R0.reuse, PT ;  /* 0x000000000300720c */ /* 0x088fe40003f06270 */
[----:B--2---:R-:W-:-:S11]  /*9cc0*/  ISETP.GE.AND P1, PT, R63, R0, PT ;  /* 0x000000003f00720c */ /* 0x004fd60003f26270 */
[----:B-1----:R-:W-:Y:S05]  /*9cd0*/  @P0 BRA `(.L_x_1178) ;  /* 0x0000000c00e40947 */ /* 0x002fea0003800000 */
[----:B------:R-:W1:Y:S01]  /*9ce0*/  S2R R11, SR_TID.X ;  /* 0x00000000000b7919 */ /* 0x000e620000002100 */
[----:B-----5:R-:W-:Y:S02]  /*9cf0*/  SHF.R.U32.HI R3, RZ, 0x8, R28 ;  /* 0x00000008ff037819 */ /* 0x020fe4000001161c */
[----:B------:R-:W-:Y:S02]  /*9d00*/  LOP3.LUT R8, R28, 0xff, RZ, 0xc0, !PT ;  /* 0x000000ff1c087812 */ /* 0x000fe400078ec0ff */
[----:B------:R-:W-:Y:S02]  /*9d10*/  LOP3.LUT R3, R3, 0xff, RZ, 0xc0, !PT ;  /* 0x000000ff03037812 */ /* 0x000fe400078ec0ff */
[----:B------:R-:W-:Y:S02]  /*9d20*/  SHF.R.U32.HI R9, RZ, 0x8, R29 ;  /* 0x00000008ff097819 */ /* 0x000fe4000001161d */
[----:B------:R-:W-:Y:S02]  /*9d30*/  PRMT R21, R3, 0x7604, R8 ;  /* 0x0000760403157816 */ /* 0x000fe40000000008 */
[----:B0-----:R-:W-:-:S02]  /*9d40*/  LOP3.LUT R10, R29, 0xff, RZ, 0xc0, !PT ;  /* 0x000000ff1d0a7812 */ /* 0x001fc400078ec0ff */
[----:B------:R-:W-:Y:S02]  /*9d50*/  LOP3.LUT R9, R9, 0xff, RZ, 0xc0, !PT ;  /* 0x000000ff09097812 */ /* 0x000fe400078ec0ff */
[----:B------:R-:W-:Y:S02]  /*9d60*/  LOP3.LUT R12, R30, 0xff, RZ, 0xc0, !PT ;  /* 0x000000ff1e0c7812 */ /* 0x000fe400078ec0ff */
[----:B------:R-:W-:Y:S02]  /*9d70*/  PRMT R37, R9, 0x7604, R10 ;  /* 0x0000760409257816 */ /* 0x000fe4000000000a */
[----:B------:R-:W-:Y:S02]  /*9d80*/  SHF.R.U32.HI R9, RZ, 0x8, R31 ;  /* 0x00000008ff097819 */ /* 0x000fe4000001161f */
[----:B------:R-:W-:Y:S02]  /*9d90*/  LOP3.LUT R10, R31, 0xff, RZ, 0xc0, !PT ;  /* 0x000000ff1f0a7812 */ /* 0x000fe400078ec0ff */
[----:B------:R-:W-:-:S02]  /*9da0*/  LOP3.LUT R9, R9, 0xff, RZ, 0xc0, !PT ;  /* 0x000000ff09097812 */ /* 0x000fc400078ec0ff */
[----:B------:R-:W-:Y:S02]  /*9db0*/  SHF.R.U32.HI R46, RZ, 0x8, R7 ;  /* 0x00000008ff2e7819 */ /* 0x000fe40000011607 */
[----:B------:R-:W-:Y:S02]  /*9dc0*/  PRMT R40, R9, 0x7604, R10 ;  /* 0x0000760409287816 */ /* 0x000fe4000000000a */
[----:B------:R-:W-:Y:S02]  /*9dd0*/  SHF.R.U32.HI R38, RZ, 0x8, R5 ;  /* 0x00000008ff267819 */ /* 0x000fe40000011605 */
[----:B------:R-:W-:Y:S01]  /*9de0*/  SHF.R.U32.HI R42, RZ, 0x8, R6 ;  /* 0x00000008ff2a7819 */ /* 0x000fe20000011606 */
[----:B-1----:R-:W-:Y:S01]  /*9df0*/  VIADD R14, R11, 0xffffff80 ;  /* 0xffffff800b0e7836 */ /* 0x002fe20000000000 */
[----:B------:R-:W-:Y:S02]  /*9e00*/  SHF.R.U32.HI R11, RZ, 0x8, R30 ;  /* 0x00000008ff0b7819 */ /* 0x000fe4000001161e */
[----:B------:R-:W-:-:S02]  /*9e10*/  LOP3.LUT R47, R7, 0xff, RZ, 0xc0, !PT ;  /* 0x000000ff072f7812 */ /* 0x000fc400078ec0ff */
[C---:B------:R-:W-:Y:S02]  /*9e20*/  LEA.HI R13, R14.reuse, R14, RZ, 0x1 ;  /* 0x0000000e0e0d7211 */ /* 0x040fe400078f08ff */
[----:B------:R-:W-:Y:S02]  /*9e30*/  LOP3.LUT R11, R11, 0xff, RZ, 0xc0, !PT ;  /* 0x000000ff0b0b7812 */ /* 0x000fe400078ec0ff */
[----:B------:R-:W-:Y:S02]  /*9e40*/  LOP3.LUT R13, R13, 0xfffffffe, RZ, 0xc0, !PT ;  /* 0xfffffffe0d0d7812 */ /* 0x000fe400078ec0ff */
[----:B------:R-:W-:Y:S02]  /*9e50*/  PRMT R39, R11, 0x7604, R12 ;  /* 0x000076040b277816 */ /* 0x000fe4000000000c */
[----:B------:R-:W-:Y:S01]  /*9e60*/  SHF.R.U32.HI R11, RZ, 0x8, R4 ;  /* 0x00000008ff0b7819 */ /* 0x000fe20000011604 */
[----:B------:R-:W-:Y:S01]  /*9e70*/  IMAD.IADD R13, R14, 0x1, -R13 ;  /* 0x000000010e0d7824 */ /* 0x000fe200078e0a0d */
[----:B------:R-:W-:-:S02]  /*9e80*/  LOP3.LUT R14, R4, 0xff, RZ, 0xc0, !PT ;  /* 0x000000ff040e7812 */ /* 0x000fc400078ec0ff */
[----:B------:R-:W-:Y:S02]  /*9e90*/  LOP3.LUT R46, R46, 0xff, RZ, 0xc0, !PT ;  /* 0x000000ff2e2e7812 */ /* 0x000fe400078ec0ff */
[----:B------:R-:W-:Y:S02]  /*9ea0*/  LEA.HI R3, R0, R13, RZ, 0x1c ;  /* 0x0000000d00037211 */ /* 0x000fe400078fe0ff */
[----:B------:R-:W-:Y:S02]  /*9eb0*/  LOP3.LUT R13, R11, 0xff, RZ, 0xc0, !PT ;  /* 0x000000ff0b0d7812 */ /* 0x000fe400078ec0ff */
[C---:B------:R-:W-:Y:S01]  /*9ec0*/  LEA.HI R8, R3.reuse, R3, RZ, 0x1 ;  /* 0x0000000303087211 */ /* 0x040fe200078f08ff */
[----:B------:R-:W-:Y:S01]  /*9ed0*/  IMAD.SHL.U32 R3, R3, 0x10, RZ ;  /* 0x0000001003037824 */ /* 0x000fe200078e00ff */
[----:B------:R-:W-:Y:S02]  /*9ee0*/  PRMT R45, R13, 0x7604, R14 ;  /* 0x000076040d2d7816 */ /* 0x000fe4000000000e */
[----:B------:R-:W-:-:S02]  /*9ef0*/  SHF.R.S32.HI R8, RZ, 0x1, R8 ;  /* 0x00000001ff087819 */ /* 0x000fc40000011408 */
[----:B------:R-:W-:Y:S02]  /*9f00*/  LOP3.LUT R3, R62, 0x10, R3, 0xf8, !PT ;  /* 0x000000103e037812 */ /* 0x000fe400078ef803 */
[----:B------:R-:W-:Y:S01]  /*9f10*/  LOP3.LUT R41, R5, 0xff, RZ, 0xc0, !PT ;  /* 0x000000ff05297812 */ /* 0x000fe200078ec0ff */
[----:B------:R-:W-:Y:S01]  /*9f20*/  IMAD R12, R8, 0x1800, R61 ;  /* 0x00001800080c7824 */ /* 0x000fe200078e023d */
[----:B------:R-:W-:Y:S01]  /*9f30*/  LOP3.LUT R3, R3, R60, RZ, 0x3c, !PT ;  /* 0x0000003c03037212 */ /* 0x000fe200078e3cff */
[----:B------:R-:W0:Y:S01]  /*9f40*/  LDS.128 R8, [R20+0xf000] ;  /* 0x00f0000014087984 */ /* 0x000e220000000c00 */
[----:B------:R-:W-:Y:S02]  /*9f50*/  LOP3.LUT R38, R38, 0xff, RZ, 0xc0, !PT ;  /* 0x000000ff26267812 */ /* 0x000fe400078ec0ff */
[----:B------:R-:W-:Y:S02]  /*9f60*/  IADD3 R3, R17, R12, R3 ;  /* 0x0000000c11037210 */ /* 0x000fe40007ffe003 */
[----:B------:R-:W-:-:S02]  /*9f70*/  LOP3.LUT R43, R42, 0xff, RZ, 0xc0, !PT ;  /* 0x000000ff2a2b7812 */ /* 0x000fc400078ec0ff */
[----:B------:R-:W-:Y:S01]  /*9f80*/  PRMT R46, R46, 0x7604, R47 ;  /* 0x000076042e2e7816 */ /* 0x000fe2000000002f */
[----:B------:R-:W1:Y:S01]  /*9f90*/  LDS.128 R12, [R3+0xf000] ;  /* 0x00f00000030c7984 */ /* 0x000e620000000c00 */
[----:B------:R-:W-:Y:S02]  /*9fa0*/  PRMT R42, R38, 0x7604, R41 ;  /* 0x00007604262a7816 */ /* 0x000fe40000000029 */
[----:B------:R-:W-:Y:S02]  /*9fb0*/  SHF.R.U32.HI R47, RZ, 0x10, R5 ;  /* 0x00000010ff2f7819 */ /* 0x000fe40000011605 */
[----:B------:R-:W-:Y:S02]  /*9fc0*/  SHF.R.U32.HI R38, RZ, 0x10, R29 ;  /* 0x00000010ff267819 */ /* 0x000fe4000001161d */
[----:B------:R-:W-:Y:S01]  /*9fd0*/  SHF.R.U32.HI R41, RZ, 0x10, R31 ;  /* 0x00000010ff297819 */ /* 0x000fe2000001161f */
[----:B------:R-:W-:Y:S01]  /*9fe0*/  IMAD.U32 R47, R47, 0x10000, RZ ;  /* 0x000100002f2f7824 */ /* 0x000fe200078e00ff */
[----:B------:R-:W-:Y:S01]  /*9ff0*/  LOP3.LUT R44, R6, 0xff, RZ, 0xc0, !PT ;  /* 0x000000ff062c7812 */ /* 0x000fe200078ec0ff */
[----:B------:R-:W-:Y:S01]  /*a000*/  IMAD.U32 R38, R38, 0x10000, RZ ;  /* 0x0001000026267824 */ /* 0x000fe200078e00ff */
[----:B------:R-:W-:Y:S01]  /*a010*/  SHF.R.U32.HI R53, RZ, 0x10, R7 ;  /* 0x00000010ff357819 */ /* 0x000fe20000011607 */
[----:B------:R-:W-:Y:S01]  /*a020*/  IMAD.U32 R41, R41, 0x10000, RZ ;  /* 0x0001000029297824 */ /* 0x000fe200078e00ff */
[----:B------:R-:W-:-:S02]  /*a030*/  LOP3.LUT R49, R42, 0xff0000, R47, 0xf8, !PT ;  /* 0x00ff00002a317812 */ /* 0x000fc400078ef82f */
[----:B------:R-:W-:Y:S01]  /*a040*/  PRMT R51, R43, 0x7604, R44 ;  /* 0x000076042b337816 */ /* 0x000fe2000000002c */
[----:B------:R-:W-:Y:S01]  /*a050*/  IMAD.U32 R53, R53, 0x10000, RZ ;  /* 0x0001000035357824 */ /* 0x000fe200078e00ff */
[----:B------:R-:W-:Y:S02]  /*a060*/  LOP3.LUT R37, R37, 0xff0000, R38, 0xf8, !PT ;  /* 0x00ff000025257812 */ /* 0x000fe400078ef826 */
[----:B------:R-:W-:Y:S02]  /*a070*/  LOP3.LUT R43, R40, 0xff0000, R41, 0xf8, !PT ;  /* 0x00ff0000282b7812 */ /* 0x000fe400078ef829 */
[----:B------:R-:W-:Y:S02]  /*a080*/  LOP3.LUT R49, R49, 0xff000000, R5, 0xf8, !PT ;  /* 0xff00000031317812 */ /* 0x000fe400078ef805 */
[----:B------:R-:W-:Y:S02]  /*a090*/  LOP3.LUT R21, R21, 0xff0000, R28, 0xf8, !PT ;  /* 0x00ff000015157812 */ /* 0x000fe400078ef81c */
[----:B------:R-:W-:-:S02]  /*a0a0*/  LOP3.LUT R41, R37, 0xff000000, R29, 0xf8, !PT ;  /* 0xff00000025297812 */ /* 0x000fc400078ef81d */
[----:B------:R-:W-:Y:S02]  /*a0b0*/  LOP3.LUT R39, R39, 0xff0000, R30, 0xf8, !PT ;  /* 0x00ff000027277812 */ /* 0x000fe400078ef81e */
[----:B------:R-:W-:Y:S02]  /*a0c0*/  LOP3.LUT R47, R43, 0xff000000, R31, 0xf8, !PT ;  /* 0xff0000002b2f7812 */ /* 0x000fe400078ef81f */
[----:B------:R-:W-:Y:S02]  /*a0d0*/  LOP3.LUT R53, R46, 0xff0000, R53, 0xf8, !PT ;  /* 0x00ff00002e357812 */ /* 0x000fe400078ef835 */
[----:B------:R-:W-:Y:S02]  /*a0e0*/  LOP3.LUT R45, R45, 0xff0000, R4, 0xf8, !PT ;  /* 0x00ff00002d2d7812 */ /* 0x000fe400078ef804 */
[-C--:B0-----:R-:W-:Y:S02]  /*a0f0*/  F2FP.F16.E4M3.UNPACK_B R29, R8.reuse ;  /* 0x00000008ff1d723e */ /* 0x081fe400020006ff */
[----:B------:R-:W-:-:S02]  /*a100*/  F2FP.F16.E4M3.UNPACK_B R43, R8.H1 ;  /* 0x00000008ff2b723e */ /* 0x000fc400030006ff */
[----:B------:R-:W-:Y:S02]  /*a110*/  LOP3.LUT R51, R51, 0xff0000, R6, 0xf8, !PT ;  /* 0x00ff000033337812 */ /* 0x000fe400078ef806 */
[-C--:B------:R-:W-:Y:S02]  /*a120*/  F2FP.F16.E4M3.UNPACK_B R40, R11.reuse ;  /* 0x0000000bff28723e */ /* 0x080fe400020006ff */
[----:B------:R-:W-:Y:S02]  /*a130*/  F2FP.F16.E4M3.UNPACK_B R46, R11.H1 ;  /* 0x0000000bff2e723e */ /* 0x000fe400030006ff */
[----:B------:R-:W-:Y:S02]  /*a140*/  F2FP.F16.E4M3.UNPACK_B R50, R49 ;  /* 0x00000031ff32723e */ /* 0x000fe400020006ff */
[----:B-1----:R-:W-:Y:S02]  /*a150*/  F2FP.F16.E4M3.UNPACK_B R8, R13 ;  /* 0x0000000dff08723e */ /* 0x002fe400020006ff */
[----:B------:R-:W-:-:S02]  /*a160*/  LOP3.LUT R28, R21, 0xff000000, R28, 0xf8, !PT ;  /* 0xff000000151c7812 */ /* 0x000fc400078ef81c */
[----:B------:R-:W-:Y:S02]  /*a170*/  F2FP.F16.E4M3.UNPACK_B R11, R41 ;  /* 0x00000029ff0b723e */ /* 0x000fe400020006ff */
[----:B------:R-:W-:Y:S02]  /*a180*/  LOP3.LUT R21, R39, 0xff000000, R30, 0xf8, !PT ;  /* 0xff00000027157812 */ /* 0x000fe400078ef81e */
[----:B------:R-:W-:Y:S01]  /*a190*/  LOP3.LUT R39, R45, 0xff000000, R4, 0xf8, !PT ;  /* 0xff0000002d277812 */ /* 0x000fe200078ef804 */
[--C-:B------:R-:W-:Y:S01]  /*a1a0*/  HADD2.F32 R44, -RZ, R11.reuse.H0_H0 ;  /* 0x2000000bff2c7230 */ /* 0x100fe20000004100 */
[----:B------:R-:W-:Y:S01]  /*a1b0*/  LOP3.LUT R4, R51, 0xff000000, R6, 0xf8, !PT ;  /* 0xff00000033047812 */ /* 0x000fe200078ef806 */
[----:B------:R-:W-:Y:S01]  /*a1c0*/  HADD2.F32 R51, -RZ, R50.H0_H0 ;  /* 0x20000032ff337230 */ /* 0x000fe20000004100 */
[-C--:B------:R-:W-:Y:S01]  /*a1d0*/  F2FP.F16.E4M3.UNPACK_B R30, R9.reuse ;  /* 0x00000009ff1e723e */ /* 0x080fe200020006ff */
[--C-:B------:R-:W-:Y:S01]  /*a1e0*/  HADD2.F32 R6, -RZ, R8.reuse.H0_H0 ;  /* 0x20000008ff067230 */ /* 0x100fe20000004100 */
[----:B------:R-:W-:Y:S01]  /*a1f0*/  F2FP.F16.E4M3.UNPACK_B R31, R9.H1 ;  /* 0x00000009ff1f723e */ /* 0x000fe200030006ff */
[----:B------:R-:W-:Y:S01]  /*a200*/  HADD2.F32 R8, -RZ, R8.H1_H1 ;  /* 0x30000008ff087230 */ /* 0x000fe20000004100 */
[-C--:B------:R-:W-:Y:S01]  /*a210*/  F2FP.F16.E4M3.UNPACK_B R37, R12.reuse ;  /* 0x0000000cff25723e */ /* 0x080fe200020006ff */
[--C-:B------:R-:W-:Y:S01]  /*a220*/  HADD2.F32 R9, -RZ, R30.reuse.H0_H0 ;  /* 0x2000001eff097230 */ /* 0x100fe20000004100 */
[----:B------:R-:W-:Y:S01]  /*a230*/  F2FP.F16.E4M3.UNPACK_B R45, R12.H1 ;  /* 0x0000000cff2d723e */ /* 0x000fe200030006ff */
[C---:B------:R-:W-:Y:S01]  /*a240*/  FMUL.FTZ R12, R6.reuse, R51 ;  /* 0x00000033060c7220 */ /* 0x040fe20000410000 */
[-C--:B------:R-:W-:Y:S01]  /*a250*/  FMUL.FTZ R52, R6, R44.reuse ;  /* 0x0000002c06347220 */ /* 0x080fe20000410000 */
[----:B------:R-:W-:Y:S01]  /*a260*/  F2FP.F16.E4M3.UNPACK_B R38, R13.H1 ;  /* 0x0000000dff26723e */ /* 0x000fe200030006ff */
[----:B------:R-:W-:Y:S01]  /*a270*/  HADD2.F32 R30, -RZ, R30.H1_H1 ;  /* 0x3000001eff1e7230 */ /* 0x000fe20000004100 */
[----:B------:R-:W-:Y:S01]  /*a280*/  F2FP.F16.E4M3.UNPACK_B R49, R49.H1 ;  /* 0x00000031ff31723e */ /* 0x000fe200030006ff */
[C---:B------:R-:W-:Y:S01]  /*a290*/  FFMA.FTZ R6, R9.reuse, R44, -R12 ;  /* 0x0000002c09067223 */ /* 0x040fe2000001080c */
[----:B------:R-:W-:Y:S01]  /*a2a0*/  F2FP.F16.E4M3.UNPACK_B R41, R41.H1 ;  /* 0x00000029ff29723e */ /* 0x000fe200030006ff */
[----:B------:R-:W-:Y:S01]  /*a2b0*/  FFMA.FTZ R9, R9, R51, R52 ;  /* 0x0000003309097223 */ /* 0x000fe20000010034 */
[-C--:B------:R-:W-:Y:S01]  /*a2c0*/  F2FP.F16.E4M3.UNPACK_B R42, R15.reuse ;  /* 0x0000000fff2a723e */ /* 0x080fe200020006ff */
[----:B------:R-:W-:Y:S01]  /*a2d0*/  HADD2.F32 R51, -RZ, R50.H1_H1 ;  /* 0x30000032ff337230 */ /* 0x000fe20000004100 */
[----:B------:R-:W-:Y:S01]  /*a2e0*/  F2FP.F16.E4M3.UNPACK_B R48, R15.H1 ;  /* 0x0000000fff30723e */ /* 0x000fe200030006ff */
[----:B------:R-:W-:Y:S01]  /*a2f0*/  HADD2.F32 R15, -RZ, R11.H1_H1 ;  /* 0x3000000bff0f7230 */ /* 0x000fe20000004100 */
[----:B------:R-:W-:Y:S01]  /*a300*/  LOP3.LUT R53, R53, 0xff000000, R7, 0xf8, !PT ;  /* 0xff00000035357812 */ /* 0x000fe200078ef807 */
[----:B------:R-:W-:-:S02]  /*a310*/  HADD2.F32 R44, -RZ, R49.H0_H0 ;  /* 0x20000031ff2c7230 */ /* 0x000fc40000004100 */
[C---:B------:R-:W-:Y:S01]  /*a320*/  FMUL.FTZ R55, R8.reuse, R51 ;  /* 0x0000003308377220 */ /* 0x040fe20000410000 */
[----:B------:R-:W-:Y:S02]  /*a330*/  HADD2.F32 R11, -RZ, R38.H0_H0 ;  /* 0x20000026ff0b7230 */ /* 0x000fe40000004100 */
[----:B------:R-:W-:Y:S01]  /*a340*/  FMUL.FTZ R8, R8, R15 ;  /* 0x0000000f08087220 */ /* 0x000fe20000410000 */
[----:B------:R-:W-:Y:S01]  /*a350*/  HADD2.F32 R12, -RZ, R41.H0_H0 ;  /* 0x20000029ff0c7230 */ /* 0x000fe20000004100 */
[----:B------:R-:W-:Y:S01]  /*a360*/  F2FP.F16.E4M3.UNPACK_B R7, R14 ;  /* 0x0000000eff07723e */ /* 0x000fe200020006ff */
[----:B------:R-:W-:Y:S02]  /*a370*/  HADD2.F32 R13, -RZ, R31.H0_H0 ;  /* 0x2000001fff0d7230 */ /* 0x000fe40000004100 */
[C---:B------:R-:W-:Y:S01]  /*a380*/  FMUL.FTZ R50, R11.reuse, R44 ;  /* 0x0000002c0b327220 */ /* 0x040fe20000410000 */
[----:B------:R-:W-:Y:S01]  /*a390*/  FFMA.FTZ R8, R30, R51, R8 ;  /* 0x000000331e087223 */ /* 0x000fe20000010008 */
[-C--:B------:R-:W-:Y:S01]  /*a3a0*/  FMUL.FTZ R57, R11, R12.reuse ;  /* 0x0000000c0b397220 */ /* 0x080fe20000410000 */
[----:B------:R-:W-:Y:S01]  /*a3b0*/  F2FP.F16.E4M3.UNPACK_B R51, R53 ;  /* 0x00000035ff33723e */ /* 0x000fe200020006ff */
[----:B------:R-:W-:Y:S01]  /*a3c0*/  FFMA.FTZ R12, R13, R12, -R50 ;  /* 0x0000000c0d0c7223 */ /* 0x000fe20000010832 */
[----:B------:R-:W-:-:S02]  /*a3d0*/  HADD2.F32 R41, -RZ, R41.H1_H1 ;  /* 0x30000029ff297230 */ /* 0x000fc40000004100 */
[----:B------:R-:W-:Y:S01]  /*a3e0*/  FFMA.FTZ R13, R13, R44, R57 ;  /* 0x0000002c0d0d7223 */ /* 0x000fe20000010039 */
[----:B------:R-:W-:Y:S01]  /*a3f0*/  F2FP.F16.E4M3.UNPACK_B R44, R47 ;  /* 0x0000002fff2c723e */ /* 0x000fe200020006ff */
[----:B------:R-:W-:Y:S02]  /*a400*/  HADD2.F32 R38, -RZ, R38.H1_H1 ;  /* 0x30000026ff267230 */ /* 0x000fe40000004100 */
[----:B------:R-:W-:Y:S01]  /*a410*/  FFMA.FTZ R11, R30, R15, -R55 ;  /* 0x0000000f1e0b7223 */ /* 0x000fe20000010837 */
[----:B------:R-:W-:Y:S01]  /*a420*/  HADD2.F32 R50, -RZ, R49.H1_H1 ;  /* 0x30000031ff327230 */ /* 0x000fe20000004100 */
[----:B------:R-:W-:Y:S01]  /*a430*/  F2FP.F16.E4M3.UNPACK_B R47, R47.H1 ;  /* 0x0000002fff2f723e */ /* 0x000fe200030006ff */
[----:B------:R-:W-:Y:S02]  /*a440*/  HADD2.F32 R31, -RZ, R31.H1_H1 ;  /* 0x3000001fff1f7230 */ /* 0x000fe40000004100 */
[----:B------:R-:W-:Y:S01]  /*a450*/  FMUL.FTZ R55, R38, R41 ;  /* 0x0000002926377220 */ /* 0x000fe20000410000 */
[----:B------:R-:W-:-:S02]  /*a460*/  HADD2.F32 R52, -RZ, R51.H0_H0 ;  /* 0x20000033ff347230 */ /* 0x000fc40000004100 */
[-C--:B------:R-:W-:Y:S01]  /*a470*/  FMUL.FTZ R54, R38, R50.reuse ;  /* 0x0000003226367220 */ /* 0x080fe20000410000 */
[----:B------:R-:W-:Y:S02]  /*a480*/  HADD2.F32 R15, -RZ, R42.H0_H0 ;  /* 0x2000002aff0f7230 */ /* 0x000fe40000004100 */
[----:B------:R-:W-:Y:S01]  /*a490*/  FFMA.FTZ R38, R31, R50, R55 ;  /* 0x000000321f267223 */ /* 0x000fe20000010037 */
[----:B------:R-:W-:Y:S01]  /*a4a0*/  HADD2.F32 R49, -RZ, R44.H0_H0 ;  /* 0x2000002cff317230 */ /* 0x000fe20000004100 */
[----:B------:R-:W-:Y:S01]  /*a4b0*/  F2FP.F16.E4M3.UNPACK_B R50, R53.H1 ;  /* 0x00000035ff32723e */ /* 0x000fe200030006ff */
[----:B------:R-:W-:Y:S02]  /*a4c0*/  HADD2.F32 R30, -RZ, R40.H0_H0 ;  /* 0x20000028ff1e7230 */ /* 0x000fe40000004100 */
[C---:B------:R-:W-:Y:S01]  /*a4d0*/  FMUL.FTZ R57, R15.reuse, R52 ;  /* 0x000000340f397220 */ /* 0x040fe20000410000 */
[----:B------:R-:W-:Y:S02]  /*a4e0*/  HADD2.F32 R42, -RZ, R42.H1_H1 ;  /* 0x3000002aff2a7230 */ /* 0x000fe40000004100 */
[----:B------:R-:W-:Y:S01]  /*a4f0*/  FMUL.FTZ R59, R15, R49 ;  /* 0x000000310f3b7220 */ /* 0x000fe20000410000 */
[----:B------:R-:W-:Y:S01]  /*a500*/  FFMA.FTZ R15, R31, R41, -R54 ;  /* 0x000000291f0f7223 */ /* 0x000fe20000010836 */
[----:B------:R-:W-:Y:S01]  /*a510*/  FFMA.FTZ R31, R30, R49, -R57 ;  /* 0x000000311e1f7223 */ /* 0x000fe20000010839 */
[----:B------:R-:W-:-:S02]  /*a520*/  HADD2.F32 R41, -RZ, R40.H1_H1 ;  /* 0x30000028ff297230 */ /* 0x000fc40000004100 */
[----:B------:R-:W-:Y:S01]  /*a530*/  FFMA.FTZ R30, R30, R52, R59 ;  /* 0x000000341e1e7223 */ /* 0x000fe2000001003b */
[----:B------:R-:W-:Y:S01]  /*a540*/  HADD2.F32 R52, -RZ, R51.H1_H1 ;  /* 0x30000033ff347230 */ /* 0x000fe20000004100 */
[----:B------:R-:W-:Y:S01]  /*a550*/  F2FP.F16.E4M3.UNPACK_B R14, R14.H1 ;  /* 0x0000000eff0e723e */ /* 0x000fe200030006ff */
[----:B------:R-:W-:Y:S01]  /*a560*/  HADD2.F32 R53, -RZ, R50.H0_H0 ;  /* 0x20000032ff357230 */ /* 0x000fe20000004100 */
[----:B------:R-:W-:Y:S01]  /*a570*/  F2FP.F16.E4M3.UNPACK_B R5, R10 ;  /* 0x0000000aff05723e */ /* 0x000fe200020006ff */
[----:B------:R-:W-:Y:S02]  /*a580*/  HADD2.F32 R40, -RZ, R48.H0_H0 ;  /* 0x20000030ff287230 */ /* 0x000fe40000004100 */
[----:B------:R-:W-:Y:S01]  /*a590*/  FMUL.FTZ R54, R42, R52 ;  /* 0x000000342a367220 */ /* 0x000fe20000410000 */
[----:B------:R-:W-:Y:S01]  /*a5a0*/  HADD2.F32 R51, -RZ, R47.H0_H0 ;  /* 0x2000002fff337230 */ /* 0x000fe20000004100 */
[----:B------:R-:W-:Y:S01]  /*a5b0*/  F2FP.F16.E4M3.UNPACK_B R10, R10.H1 ;  /* 0x0000000aff0a723e */ /* 0x000fe200030006ff */
[----:B------:R-:W-:-:S02]  /*a5c0*/  HADD2.F32 R49, -RZ, R44.H1_H1 ;  /* 0x3000002cff317230 */ /* 0x000fc40000004100 */
[C---:B------:R-:W-:Y:S01]  /*a5d0*/  FMUL.FTZ R57, R40.reuse, R53 ;  /* 0x0000003528397220 */ /* 0x040fe20000410000 */
[----:B------:R-:W-:Y:S02]  /*a5e0*/  HADD2.F32 R44, -RZ, R46.H0_H0 ;  /* 0x2000002eff2c7230 */ /* 0x000fe40000004100 */
[----:B------:R-:W-:Y:S01]  /*a5f0*/  FMUL.FTZ R56, R40, R51 ;  /* 0x0000003328387220 */ /* 0x000fe20000410000 */
[----:B------:R-:W-:Y:S01]  /*a600*/  F2FP.SATFINITE.E4M3.F32.PACK_AB_MERGE_C R13, R38, R13, RZ ;  /* 0x0000000d260d723e */ /* 0x000fe200048070ff */
[-C--:B------:R-:W-:Y:S01]  /*a610*/  FMUL.FTZ R55, R42, R49.reuse ;  /* 0x000000312a377220 */ /* 0x080fe20000410000 */
[C---:B------:R-:W-:Y:S01]  /*a620*/  FFMA.FTZ R40, R41.reuse, R49, -R54 ;  /* 0x0000003129287223 */ /* 0x040fe20000010836 */
[C---:B------:R-:W-:Y:S01]  /*a630*/  FFMA.FTZ R42, R44.reuse, R51, -R57 ;  /* 0x000000332c2a7223 */ /* 0x040fe20000010839 */
[----:B------:R-:W-:Y:S01]  /*a640*/  FFMA.FTZ R44, R44, R53, R56 ;  /* 0x000000352c2c7223 */ /* 0x000fe20000010038 */
[----:B------:R-:W-:Y:S01]  /*a650*/  F2FP.F16.E4M3.UNPACK_B R53, R39.H1 ;  /* 0x00000027ff35723e */ /* 0x000fe200030006ff */
[----:B------:R-:W-:Y:S01]  /*a660*/  HADD2.F32 R54, -RZ, R50.H1_H1 ;  /* 0x30000032ff367230 */ /* 0x000fe20000004100 */
[----:B------:R-:W-:Y:S01]  /*a670*/  F2FP.F16.E4M3.UNPACK_B R50, R28.H1 ;  /* 0x0000001cff32723e */ /* 0x000fe200030006ff */
[----:B------:R-:W-:Y:S01]  /*a680*/  FFMA.FTZ R41, R41, R52, R55 ;  /* 0x0000003429297223 */ /* 0x000fe20000010037 */
[----:B------:R-:W-:Y:S01]  /*a690*/  HADD2.F32 R52, -RZ, R47.H1_H1 ;  /* 0x3000002fff347230 */ /* 0x000fe20000004100 */
[----:B------:R-:W-:Y:S01]  /*a6a0*/  F2FP.SATFINITE.E4M3.F32.PACK_AB_MERGE_C R9, R8, R9, R13 ;  /* 0x000000090809723e */ /* 0x000fe2000480700d */
[----:B------:R-:W-:-:S02]  /*a6b0*/  HADD2.F32 R49, -RZ, R48.H1_H1 ;  /* 0x30000030ff317230 */ /* 0x000fc40000004100 */
[----:B------:R-:W-:Y:S02]  /*a6c0*/  HADD2.F32 R55, -RZ, R53.H0_H0 ;  /* 0x20000035ff377230 */ /* 0x000fe40000004100 */
[----:B------:R-:W-:Y:S02]  /*a6d0*/  HADD2.F32 R48, -RZ, R45.H0_H0 ;  /* 0x2000002dff307230 */ /* 0x000fe40000004100 */
[C---:B------:R-:W-:Y:S01]  /*a6e0*/  FMUL.FTZ R56, R49.reuse, R54 ;  /* 0x0000003631387220 */ /* 0x040fe20000410000 */
[----:B------:R-:W-:Y:S02]  /*a6f0*/  HADD2.F32 R51, -RZ, R50.H0_H0 ;  /* 0x20000032ff337230 */ /* 0x000fe40000004100 */
[----:B------:R-:W-:Y:S01]  /*a700*/  FMUL.FTZ R59, R49, R52 ;  /* 0x00000034313b7220 */ /* 0x000fe20000410000 */
[----:B------:R-:W-:Y:S02]  /*a710*/  HADD2.F32 R47, -RZ, R46.H1_H1 ;  /* 0x3000002eff2f7230 */ /* 0x000fe40000004100 */
[----:B------:R-:W-:Y:S01]  /*a720*/  FMUL.FTZ R49, R48, R55 ;  /* 0x0000003730317220 */ /* 0x000fe20000410000 */
[----:B------:R-:W-:-:S02]  /*a730*/  HADD2.F32 R46, -RZ, R43.H0_H0 ;  /* 0x2000002bff2e7230 */ /* 0x000fc40000004100 */
[----:B------:R-:W-:Y:S01]  /*a740*/  FMUL.FTZ R48, R48, R51 ;  /* 0x0000003330307220 */ /* 0x000fe20000410000 */
[----:B------:R-:W-:Y:S02]  /*a750*/  HADD2.F32 R45, -RZ, R45.H1_H1 ;  /* 0x3000002dff2d7230 */ /* 0x000fe40000004100 */
[C---:B------:R-:W-:Y:S01]  /*a760*/  FFMA.FTZ R57, R47.reuse, R52, -R56 ;  /* 0x000000342f397223 */ /* 0x040fe20000010838 */
[----:B------:R-:W-:Y:S02]  /*a770*/  HADD2.F32 R50, -RZ, R50.H1_H1 ;  /* 0x30000032ff327230 */ /* 0x000fe40000004100 */
[C---:B------:R-:W-:Y:S01]  /*a780*/  FFMA.FTZ R55, R46.reuse, R55, R48 ;  /* 0x000000372e377223 */ /* 0x040fe20000010030 */
[----:B------:R-:W-:Y:S02]  /*a790*/  HADD2.F32 R48, -RZ, R53.H1_H1 ;  /* 0x30000035ff307230 */ /* 0x000fe40000004100 */
[----:B------:R-:W-:Y:S01]  /*a7a0*/  FFMA.FTZ R59, R47, R54, R59 ;  /* 0x000000362f3b7223 */ /* 0x000fe2000001003b */
[----:B------:R-:W-:Y:S01]  /*a7b0*/  F2FP.F16.E4M3.UNPACK_B R47, R39 ;  /* 0x00000027ff2f723e */ /* 0x000fe200020006ff */
[----:B------:R-:W-:Y:S01]  /*a7c0*/  FFMA.FTZ R51, R46, R51, -R49 ;  /* 0x000000332e337223 */ /* 0x000fe20000010831 */
[----:B------:R-:W-:Y:S01]  /*a7d0*/  HADD2.F32 R43, -RZ, R43.H1_H1 ;  /* 0x3000002bff2b7230 */ /* 0x000fe20000004100 */
[----:B------:R-:W-:Y:S01]  /*a7e0*/  F2FP.F16.E4M3.UNPACK_B R46, R28 ;  /* 0x0000001cff2e723e */ /* 0x000fe200020006ff */
[C---:B------:R-:W-:Y:S01]  /*a7f0*/  FMUL.FTZ R28, R45.reuse, R48 ;  /* 0x000000302d1c7220 */ /* 0x040fe20000410000 */
[----:B------:R-:W-:Y:S01]  /*a800*/  FMUL.FTZ R49, R45, R50 ;  /* 0x000000322d317220 */ /* 0x000fe20000410000 */
[----:B------:R-:W-:Y:S01]  /*a810*/  HADD2.F32 R45, -RZ, R47.H0_H0 ;  /* 0x2000002fff2d7230 */ /* 0x000fe20000004100 */
[----:B------:R-:W-:Y:S01]  /*a820*/  F2FP.SATFINITE.E4M3.F32.PACK_AB_MERGE_C R44, R59, R44, RZ ;  /* 0x0000002c3b2c723e */ /* 0x000fe200048070ff */
[----:B------:R-:W-:-:S02]  /*a830*/  HADD2.F32 R39, -RZ, R37.H0_H0 ;  /* 0x20000025ff277230 */ /* 0x000fc40000004100 */
        /* <DEDUP_REMOVED lines=8> */
[C---:B------:R-:W-:Y:S01]  /*a8c0*/  FFMA.FTZ R49, R28.reuse, R43, -R49 ;  /* 0x0000002b1c317223 */ /* 0x040fe20000010831 */
[----:B------:R-:W-:Y:S01]  /*a8d0*/  HADD2.F32 R46, -RZ, R46.H1_H1 ;  /* 0x3000002eff2e7230 */ /* 0x000fe20000004100 */
[----:B------:R-:W-:Y:S01]  /*a8e0*/  F2FP.F16.E4M3.UNPACK_B R43, R4.H1 ;  /* 0x00000004ff2b723e */ /* 0x000fe200030006ff */
[----:B------:R-:W-:Y:S02]  /*a8f0*/  HADD2.F32 R29, -RZ, R29.H1_H1 ;  /* 0x3000001dff1d7230 */ /* 0x000fe40000004100 */
[----:B------:R-:W-:Y:S01]  /*a900*/  FFMA.FTZ R47, R28, R45, R39 ;  /* 0x0000002d1c2f7223 */ /* 0x000fe20000010027 */
[C---:B------:R-:W-:Y:S01]  /*a910*/  FMUL.FTZ R50, R37.reuse, R48 ;  /* 0x0000003025327220 */ /* 0x040fe20000410000 */
[----:B------:R-:W-:Y:S01]  /*a920*/  F2FP.F16.E4M3.UNPACK_B R28, R21.H1 ;  /* 0x00000015ff1c723e */ /* 0x000fe200030006ff */
[-C--:B------:R-:W-:Y:S01]  /*a930*/  FMUL.FTZ R39, R37, R46.reuse ;  /* 0x0000002e25277220 */ /* 0x080fe20000410000 */
[----:B------:R-:W-:Y:S02]  /*a940*/  HADD2.F32 R45, -RZ, R43.H0_H0 ;  /* 0x2000002bff2d7230 */ /* 0x000fe40000004100 */
[----:B------:R-:W-:Y:S01]  /*a950*/  FFMA.FTZ R50, R29, R46, -R50 ;  /* 0x0000002e1d327223 */ /* 0x000fe20000010832 */
[----:B------:R-:W-:-:S02]  /*a960*/  HADD2.F32 R37, -RZ, R14.H0_H0 ;  /* 0x2000000eff257230 */ /* 0x000fc40000004100 */
[----:B------:R-:W-:Y:S01]  /*a970*/  FFMA.FTZ R48, R29, R48, R39 ;  /* 0x000000301d307223 */ /* 0x000fe20000010027 */
[--C-:B------:R-:W-:Y:S01]  /*a980*/  HADD2.F32 R29, -RZ, R28.reuse.H0_H0 ;  /* 0x2000001cff1d7230 */ /* 0x100fe20000004100 */
[----:B------:R-:W-:Y:S01]  /*a990*/  F2FP.F16.E4M3.UNPACK_B R21, R21 ;  /* 0x00000015ff15723e */ /* 0x000fe200020006ff */
[----:B------:R-:W-:Y:S02]  /*a9a0*/  HADD2.F32 R39, -RZ, R28.H1_H1 ;  /* 0x3000001cff277230 */ /* 0x000fe40000004100 */
[C---:B------:R-:W-:Y:S01]  /*a9b0*/  FMUL.FTZ R53, R37.reuse, R45 ;  /* 0x0000002d25357220 */ /* 0x040fe20000410000 */
[----:B------:R-:W-:Y:S02]  /*a9c0*/  HADD2.F32 R28, -RZ, R10.H0_H0 ;  /* 0x2000000aff1c7230 */ /* 0x000fe40000004100 */
[----:B------:R-:W-:Y:S01]  /*a9d0*/  FMUL.FTZ R37, R37, R29 ;  /* 0x0000001d25257220 */ /* 0x000fe20000410000 */
[----:B------:R-:W-:Y:S01]  /*a9e0*/  HADD2.F32 R43, -RZ, R43.H1_H1 ;  /* 0x3000002bff2b7230 */ /* 0x000fe20000004100 */
[----:B------:R-:W-:Y:S01]  /*a9f0*/  F2FP.F16.E4M3.UNPACK_B R4, R4 ;  /* 0x00000004ff04723e */ /* 0x000fe200020006ff */
[----:B------:R-:W-:-:S02]  /*aa00*/  HADD2.F32 R14, -RZ, R14.H1_H1 ;  /* 0x3000000eff0e7230 */ /* 0x000fc40000004100 */
[C---:B------:R-:W-:Y:S01]  /*aa10*/  FFMA.FTZ R53, R28.reuse, R29, -R53 ;  /* 0x0000001d1c357223 */ /* 0x040fe20000010835 */
[----:B------:R-:W-:Y:S02]  /*aa20*/  HADD2.F32 R10, -RZ, R10.H1_H1 ;  /* 0x3000000aff0a7230 */ /* 0x000fe40000004100 */
[----:B------:R-:W-:Y:S01]  /*aa30*/  FFMA.FTZ R45, R28, R45, R37 ;  /* 0x0000002d1c2d7223 */ /* 0x000fe20000010025 */
[--C-:B------:R-:W-:Y:S02]  /*aa40*/  HADD2.F32 R28, -RZ, R4.reuse.H1_H1 ;  /* 0x30000004ff1c7230 */ /* 0x100fe40000004100 */
[C---:B------:R-:W-:Y:S01]  /*aa50*/  FMUL.FTZ R29, R14.reuse, R43 ;  /* 0x0000002b0e1d7220 */ /* 0x040fe20000410000 */
[----:B------:R-:W-:Y:S01]  /*aa60*/  FMUL.FTZ R14, R14, R39 ;  /* 0x000000270e0e7220 */ /* 0x000fe20000410000 */
[----:B------:R-:W-:Y:S02]  /*aa70*/  F2FP.SATFINITE.E4M3.F32.PACK_AB_MERGE_C R54, R54, R55, RZ ;  /* 0x000000373636723e */ /* 0x000fe400048070ff */
[C---:B------:R-:W-:Y:S01]  /*aa80*/  FFMA.FTZ R56, R10.reuse, R39, -R29 ;  /* 0x000000270a387223 */ /* 0x040fe2000001081d */
[----:B------:R-:W-:Y:S01]  /*aa90*/  FFMA.FTZ R58, R10, R43, R14 ;  /* 0x0000002b0a3a7223 */ /* 0x000fe2000001000e */
[--C-:B------:R-:W-:Y:S01]  /*aaa0*/  HADD2.F32 R29, -RZ, R21.reuse.H0_H0 ;  /* 0x20000015ff1d7230 */ /* 0x100fe20000004100 */
[----:B------:R-:W-:Y:S01]  /*aab0*/  F2FP.SATFINITE.E4M3.F32.PACK_AB_MERGE_C R8, R48, R47, R54 ;  /* 0x0000002f3008723e */ /* 0x000fe20004807036 */
        /* <DEDUP_REMOVED lines=27> */
.L_x_1178:
[----:B------:R-:W-:Y:S05]  /*ac70*/  BSYNC B1 ;  /* 0x0000000000017941 */ /* 0x000fea0003800000 */
.L_x_1177:
[----:B------:R-:W-:Y:S05]  /*ac80*/  @P1 BRA `(.L_x_1164) ;  /* 0x0000001000001947 */ /* 0x000fea0003800000 */
[----:B------:R-:W2:Y:S01]  /*ac90*/  LDL R49, [R1+0x5c] ;  /* 0x00005c0001317983 */ /* 0x000ea20000100800 */
[----:B-1---5:R-:W-:Y:S02]  /*aca0*/  SHF.R.U32.HI R4, RZ, 0x8, R32 ;  /* 0x00000008ff047819 */ /* 0x022fe40000011620 */
[----:B------:R-:W-:Y:S02]  /*acb0*/  SHF.R.S32.HI R9, RZ, 0x1f, R63 ;  /* 0x0000001fff097819 */ /* 0x000fe4000001143f */
[----:B------:R-:W-:Y:S02]  /*acc0*/  LOP3.LUT R3, R32, 0xff, RZ, 0xc0, !PT ;  /* 0x000000ff20037812 */ /* 0x000fe400078ec0ff */
[----:B------:R-:W-:Y:S02]  /*acd0*/  LOP3.LUT R4, R4, 0xff, RZ, 0xc0, !PT ;  /* 0x000000ff04047812 */ /* 0x000fe400078ec0ff */
[----:B------:R-:W-:Y:S02]  /*ace0*/  LEA.HI R9, R9, R63, RZ, 0x4 ;  /* 0x0000003f09097211 */ /* 0x000fe400078f20ff */
[----:B------:R-:W-:-:S02]  /*acf0*/  PRMT R12, R4, 0x7604, R3 ;  /* 0x00007604040c7816 */ /* 0x000fc40000000003 */
[----:B------:R-:W-:Y:S02]  /*ad00*/  SHF.R.U32.HI R4, RZ, 0x8, R34 ;  /* 0x00000008ff047819 */ /* 0x000fe40000011622 */
[----:B------:R-:W-:Y:S02]  /*ad10*/  SHF.R.S32.HI R9, RZ, 0x4, R9 ;  /* 0x00000004ff097819 */ /* 0x000fe40000011409 */
[----:B------:R-:W-:Y:S02]  /*ad20*/  LOP3.LUT R3, R34, 0xff, RZ, 0xc0, !PT ;  /* 0x000000ff22037812 */ /* 0x000fe400078ec0ff */
[----:B------:R-:W-:Y:S02]  /*ad30*/  SHF.R.U32.HI R8, RZ, 0x8, R24 ;  /* 0x00000008ff087819 */ /* 0x000fe40000011618 */
[----:B------:R-:W-:Y:S02]  /*ad40*/  LOP3.LUT R4, R4, 0xff, RZ, 0xc0, !PT ;  /* 0x000000ff04047812 */ /* 0x000fe400078ec0ff */
[----:B------:R-:W-:-:S02]  /*ad50*/  LEA.HI R0, R0, R9, RZ, 0x1c ;  /* 0x0000000900007211 */ /* 0x000fc400078fe0ff */
[----:B------:R-:W-:Y:S02]  /*ad60*/  LOP3.LUT R7, R24, 0xff, RZ, 0xc0, !PT ;  /* 0x000000ff18077812 */ /* 0x000fe400078ec0ff */
[----:B------:R-:W-:Y:S02]  /*ad70*/  LOP3.LUT R8, R8, 0xff, RZ, 0xc0, !PT ;  /* 0x000000ff08087812 */ /* 0x000fe400078ec0ff */
[----:B------:R-:W-:Y:S02]  /*ad80*/  PRMT R21, R4, 0x7604, R3 ;  /* 0x0000760404157816 */ /* 0x000fe40000000003 */
[C---:B------:R-:W-:Y:S01]  /*ad90*/  LEA.HI R3, R0.reuse, R0, RZ, 0x1 ;  /* 0x0000000000037211 */ /* 0x040fe200078f08ff */
[----:B------:R-:W-:Y:S01]  /*ada0*/  IMAD.SHL.U32 R0, R0, 0x10, RZ ;  /* 0x0000001000007824 */ /* 0x000fe200078e00ff */
[----:B------:R-:W-:Y:S02]  /*adb0*/  PRMT R31, R8, 0x7604, R7 ;  /* 0x00007604081f7816 */ /* 0x000fe40000000007 */
[----:B------:R-:W-:-:S02]  /*adc0*/  SHF.R.U32.HI R6, RZ, 0x8, R33 ;  /* 0x00000008ff067819 */ /* 0x000fc40000011621 */
[----:B------:R-:W-:Y:S02]  /*add0*/  SHF.R.U32.HI R8, RZ, 0x8, R26 ;  /* 0x00000008ff087819 */ /* 0x000fe4000001161a */
[----:B------:R-:W-:Y:S02]  /*ade0*/  SHF.R.S32.HI R3, RZ, 0x1, R3 ;  /* 0x00000001ff037819 */ /* 0x000fe40000011403 */
[----:B------:R-:W-:Y:S02]  /*adf0*/  LOP3.LUT R0, R62, 0x10, R0, 0xf8, !PT ;  /* 0x000000103e007812 */ /* 0x000fe400078ef800 */
[----:B------:R-:W-:Y:S02]  /*ae00*/  LOP3.LUT R5, R33, 0xff, RZ, 0xc0, !PT ;  /* 0x000000ff21057812 */ /* 0x000fe400078ec0ff */
[----:B------:R-:W-:Y:S02]  /*ae10*/  LOP3.LUT R6, R6, 0xff, RZ, 0xc0, !PT ;  /* 0x000000ff06067812 */ /* 0x000fe400078ec0ff */
[----:B------:R-:W-:Y:S01]  /*ae20*/  LOP3.LUT R20, R8, 0xff, RZ, 0xc0, !PT ;  /* 0x000000ff08147812 */ /* 0x000fe200078ec0ff */
[----:B------:R-:W-:Y:S01]  /*ae30*/  IMAD R8, R3, 0x1800, R61 ;  /* 0x0000180003087824 */ /* 0x000fe200078e023d */
[----:B0-----:R-:W-:-:S02]  /*ae40*/  SHF.R.U32.HI R10, RZ, 0x8, R25 ;  /* 0x00000008ff0a7819 */ /* 0x001fc40000011619 */
[----:B------:R-:W-:Y:S02]  /*ae50*/  LOP3.LUT R0, R0, R60, RZ, 0x3c, !PT ;  /* 0x0000003c00007212 */ /* 0x000fe400078e3cff */
[----:B------:R-:W-:Y:S02]  /*ae60*/  PRMT R14, R6, 0x7604, R5 ;  /* 0x00007604060e7816 */ /* 0x000fe40000000005 */
[----:B------:R-:W-:Y:S02]  /*ae70*/  SHF.R.U32.HI R6, RZ, 0x8, R35 ;  /* 0x00000008ff067819 */ /* 0x000fe40000011623 */
[----:B------:R-:W-:Y:S02]  /*ae80*/  LOP3.LUT R9, R25, 0xff, RZ, 0xc0, !PT ;  /* 0x000000ff19097812 */ /* 0x000fe400078ec0ff */
[----:B------:R-:W-:Y:S02]  /*ae90*/  LOP3.LUT R11, R26, 0xff, RZ, 0xc0, !PT ;  /* 0x000000ff1a0b7812 */ /* 0x000fe400078ec0ff */
[----:B------:R-:W-:-:S02]  /*aea0*/  LOP3.LUT R10, R10, 0xff, RZ, 0xc0, !PT ;  /* 0x000000ff0a0a7812 */ /* 0x000fc400078ec0ff */
[----:B------:R-:W-:Y:S02]  /*aeb0*/  IADD3 R0, R17, R8, R0 ;  /* 0x0000000811007210 */ /* 0x000fe40007ffe000 */
[----:B------:R-:W-:Y:S02]  /*aec0*/  LOP3.LUT R5, R35, 0xff, RZ, 0xc0, !PT ;  /* 0x000000ff23057812 */ /* 0x000fe400078ec0ff */
[----:B------:R-:W-:Y:S02]  /*aed0*/  LOP3.LUT R6, R6, 0xff, RZ, 0xc0, !PT ;  /* 0x000000ff06067812 */ /* 0x000fe400078ec0ff */
[----:B------:R-:W-:Y:S02]  /*aee0*/  PRMT R30, R10, 0x7604, R9 ;  /* 0x000076040a1e7816 */ /* 0x000fe40000000009 */
[----:B------:R-:W-:Y:S02]  /*aef0*/  PRMT R39, R20, 0x7604, R11 ;  /* 0x0000760414277816 */ /* 0x000fe4000000000b */
[----:B------:R-:W0:Y:S01]  /*af00*/  LDS.128 R8, [R0+0xf000] ;  /* 0x00f0000000087984 */ /* 0x000e220000000c00 */
[----:B------:R-:W-:-:S02]  /*af10*/  PRMT R29, R6, 0x7604, R5 ;  /* 0x00007604061d7816 */ /* 0x000fc40000000005 */
[----:B------:R-:W-:Y:S02]  /*af20*/  SHF.R.U32.HI R28, RZ, 0x8, R27 ;  /* 0x00000008ff1c7819 */ /* 0x000fe4000001161b */
[----:B------:R-:W-:Y:S02]  /*af30*/  LOP3.LUT R13, R27, 0xff, RZ, 0xc0, !PT ;  /* 0x000000ff1b0d7812 */ /* 0x000fe400078ec0ff */
[----:B------:R-:W-:Y:S02]  /*af40*/  LOP3.LUT R28, R28, 0xff, RZ, 0xc0, !PT ;  /* 0x000000ff1c1c7812 */ /* 0x000fe400078ec0ff */
[----:B------:R-:W-:Y:S02]  /*af50*/  SHF.R.U32.HI R3, RZ, 0x10, R32 ;  /* 0x00000010ff037819 */ /* 0x000fe40000011620 */
[----:B------:R-:W-:Y:S02]  /*af60*/  PRMT R43, R28, 0x7604, R13 ;  /* 0x000076041c2b7816 */ /* 0x000fe4000000000d */
[----:B------:R-:W-:-:S02]  /*af70*/  SHF.R.U32.HI R13, RZ, 0x10, R33 ;  /* 0x00000010ff0d7819 */ /* 0x000fc40000011621 */
[----:B------:R-:W-:Y:S02]  /*af80*/  SHF.R.U32.HI R15, RZ, 0x10, R34 ;  /* 0x00000010ff0f7819 */ /* 0x000fe40000011622 */
[----:B------:R-:W-:Y:S02]  /*af90*/  LOP3.LUT R13, R13, 0xff, RZ, 0xc0, !PT ;  /* 0x000000ff0d0d7812 */ /* 0x000fe400078ec0ff */
[----:B------:R-:W-:Y:S02]  /*afa0*/  LOP3.LUT R3, R3, 0xff, RZ, 0xc0, !PT ;  /* 0x000000ff03037812 */ /* 0x000fe400078ec0ff */
[----:B------:R-:W-:Y:S02]  /*afb0*/  LOP3.LUT R20, R15, 0xff, RZ, 0xc0, !PT ;  /* 0x000000ff0f147812 */ /* 0x000fe400078ec0ff */
[----:B------:R-:W-:Y:S02]  /*afc0*/  PRMT R15, R13, 0x7054, R14 ;  /* 0x000070540d0f7816 */ /* 0x000fe4000000000e */
[----:B------:R-:W-:-:S02]  /*afd0*/  SHF.R.U32.HI R13, RZ, 0x10, R25 ;  /* 0x00000010ff0d7819 */ /* 0x000fc40000011619 */
[----:B------:R-:W-:Y:S02]  /*afe0*/  PRMT R3, R3, 0x7054, R12 ;  /* 0x0000705403037816 */ /* 0x000fe4000000000c */
[----:B------:R-:W-:Y:S02]  /*aff0*/  PRMT R21, R20, 0x7054, R21 ;  /* 0x0000705414157816 */ /* 0x000fe40000000015 */
[----:B------:R-:W-:Y:S02]  /*b000*/  SHF.R.U32.HI R12, RZ, 0x10, R24 ;  /* 0x00000010ff0c7819 */ /* 0x000fe40000011618 */
[----:B------:R-:W-:Y:S02]  /*b010*/  SHF.R.U32.HI R20, RZ, 0x10, R27 ;  /* 0x00000010ff147819 */ /* 0x000fe4000001161b */
[----:B------:R-:W-:Y:S02]  /*b020*/  LOP3.LUT R13, R13, 0xff, RZ, 0xc0, !PT ;  /* 0x000000ff0d0d7812 */ /* 0x000fe400078ec0ff */
[----:B------:R-:W-:-:S02]  /*b030*/  SHF.R.U32.HI R28, RZ, 0x10, R35 ;  /* 0x00000010ff1c7819 */ /* 0x000fc40000011623 */
[----:B------:R-:W-:Y:S02]  /*b040*/  LOP3.LUT R12, R12, 0xff, RZ, 0xc0, !PT ;  /* 0x000000ff0c0c7812 */ /* 0x000fe400078ec0ff */
[----:B------:R-:W-:Y:S02]  /*b050*/  SHF.R.U32.HI R14, RZ, 0x10, R26 ;  /* 0x00000010ff0e7819 */ /* 0x000fe4000001161a */
[----:B------:R-:W-:Y:S02]  /*b060*/  LOP3.LUT R20, R20, 0xff, RZ, 0xc0, !PT ;  /* 0x000000ff14147812 */ /* 0x000fe400078ec0ff */
[----:B------:R-:W-:Y:S02]  /*b070*/  PRMT R37, R13, 0x7054, R30 ;  /* 0x000070540d257816 */ /* 0x000fe4000000001e */
[----:B------:R-:W-:Y:S02]  /*b080*/  LOP3.LUT R28, R28, 0xff, RZ, 0xc0, !PT ;  /* 0x000000ff1c1c7812 */ /* 0x000fe400078ec0ff */
[----:B------:R-:W-:-:S02]  /*b090*/  PRMT R31, R12, 0x7054, R31 ;  /* 0x000070540c1f7816 */ /* 0x000fc4000000001f */
[----:B------:R-:W-:Y:S02]  /*b0a0*/  LOP3.LUT R14, R14, 0xff, RZ, 0xc0, !PT ;  /* 0x000000ff0e0e7812 */ /* 0x000fe400078ec0ff */
[----:B------:R-:W-:Y:S02]  /*b0b0*/  PRMT R43, R20, 0x7054, R43 ;  /* 0x00007054142b7816 */ /* 0x000fe4000000002b */
[----:B------:R-:W-:Y:S02]  /*b0c0*/  LOP3.LUT R13, R3, 0xff000000, R32, 0xf8, !PT ;  /* 0xff000000030d7812 */ /* 0x000fe400078ef820 */
[----:B------:R-:W-:Y:S02]  /*b0d0*/  LOP3.LUT R38, R37, 0xff000000, R25, 0xf8, !PT ;  /* 0xff00000025267812 */ /* 0x000fe400078ef819 */
[----:B------:R-:W-:Y:S02]  /*b0e0*/  LOP3.LUT R32, R15, 0xff000000, R33, 0xf8, !PT ;  /* 0xff0000000f207812 */ /* 0x000fe400078ef821 */
[----:B------:R-:W-:-:S02]  /*b0f0*/  PRMT R29, R28, 0x7054, R29 ;  /* 0x000070541c1d7816 */ /* 0x000fc4000000001d */
[----:B------:R-:W-:Y:S02]  /*b100*/  LOP3.LUT R28, R31, 0xff000000, R24, 0xf8, !PT ;  /* 0xff0000001f1c7812 */ /* 0x000fe400078ef818 */
[----:B------:R-:W-:Y:S02]  /*b110*/  PRMT R41, R14, 0x7054, R39 ;  /* 0x000070540e297816 */ /* 0x000fe40000000027 */
[----:B------:R-:W-:Y:S02]  /*b120*/  LOP3.LUT R42, R43, 0xff000000, R27, 0xf8, !PT ;  /* 0xff0000002b2a7812 */ /* 0x000fe400078ef81b */
[----:B------:R-:W-:Y:S02]  /*b130*/  F2FP.F16.E4M3.UNPACK_B R40, R38 ;  /* 0x00000026ff28723e */ /* 0x000fe400020006ff */
[----:B0-----:R-:W-:Y:S02]  /*b140*/  F2FP.F16.E4M3.UNPACK_B R24, R9 ;  /* 0x00000009ff18723e */ /* 0x001fe400020006ff */
[----:B------:R-:W-:-:S02]  /*b150*/  F2FP.F16.E4M3.UNPACK_B R27, R32 ;  /* 0x00000020ff1b723e */ /* 0x000fc400020006ff */
[----:B------:R-:W-:Y:S02]  /*b160*/  LOP3.LUT R3, R21, 0xff000000, R34, 0xf8, !PT ;  /* 0xff00000015037812 */ /* 0x000fe400078ef822 */
[----:B------:R-:W-:Y:S01]  /*b170*/  LOP3.LUT R12, R41, 0xff000000, R26, 0xf8, !PT ;  /* 0xff000000290c7812 */ /* 0x000fe200078ef81a */
[--C-:B------:R-:W-:Y:S01]  /*b180*/  HADD2.F32 R41, -RZ, R40.reuse.H0_H0 ;  /* 0x20000028ff297230 */ /* 0x100fe20000004100 */
[----:B------:R-:W-:Y:S01]  /*b190*/  F2FP.F16.E4M3.UNPACK_B R25, R9.H1 ;  /* 0x00000009ff19723e */ /* 0x000fe200030006ff */
[--C-:B------:R-:W-:Y:S01]  /*b1a0*/  HADD2.F32 R37, -RZ, R27.reuse.H0_H0 ;  /* 0x2000001bff257230 */ /* 0x100fe20000004100 */
[-C--:B------:R-:W-:Y:S01]  /*b1b0*/  F2FP.F16.E4M3.UNPACK_B R26, R8.reuse ;  /* 0x00000008ff1a723e */ /* 0x080fe200020006ff */
[----:B------:R-:W-:Y:S01]  /*b1c0*/  HADD2.F32 R27, -RZ, R27.H1_H1 ;  /* 0x3000001bff1b7230 */ /* 0x000fe20000004100 */
[----:B------:R-:W-:Y:S01]  /*b1d0*/  F2FP.F16.E4M3.UNPACK_B R34, R8.H1 ;  /* 0x00000008ff22723e */ /* 0x000fe200030006ff */
[----:B------:R-:W-:Y:S01]  /*b1e0*/  HADD2.F32 R40, -RZ, R40.H1_H1 ;  /* 0x30000028ff287230 */ /* 0x000fe20000004100 */
[----:B------:R-:W-:-:S02]  /*b1f0*/  F2FP.F16.E4M3.UNPACK_B R32, R32.H1 ;  /* 0x00000020ff20723e */ /* 0x000fc400030006ff */
[----:B------:R-:W-:Y:S02]  /*b200*/  LOP3.LUT R39, R29, 0xff000000, R35, 0xf8, !PT ;  /* 0xff0000001d277812 */ /* 0x000fe400078ef823 */
[-C--:B------:R-:W-:Y:S02]  /*b210*/  F2FP.F16.E4M3.UNPACK_B R33, R11.reuse ;  /* 0x0000000bff21723e */ /* 0x080fe400020006ff */
[----:B------:R-:W-:Y:S02]  /*b220*/  F2FP.F16.E4M3.UNPACK_B R35, R11.H1 ;  /* 0x0000000bff23723e */ /* 0x000fe400030006ff */
[----:B------:R-:W-:Y:S01]  /*b230*/  F2FP.F16.E4M3.UNPACK_B R11, R10.H1 ;  /* 0x0000000aff0b723e */ /* 0x000fe200030006ff */
[----:B--2---:R-:W0:Y:S02]  /*b240*/  LDS.128 R4, [R49+0xf000] ;  /* 0x00f0000031047984 */ /* 0x004e240000000c00 */
[-C--:B0-----:R-:W-:Y:S02]  /*b250*/  F2FP.F16.E4M3.UNPACK_B R15, R5.reuse ;  /* 0x00000005ff0f723e */ /* 0x081fe400020006ff */
[----:B------:R-:W-:Y:S01]  /*b260*/  F2FP.F16.E4M3.UNPACK_B R21, R5.H1 ;  /* 0x00000005ff15723e */ /* 0x000fe200030006ff */
[--C-:B------:R-:W-:Y:S01]  /*b270*/  HADD2.F32 R5, -RZ, R24.reuse.H0_H0 ;  /* 0x20000018ff057230 */ /* 0x100fe20000004100 */
[-C--:B------:R-:W-:Y:S01]  /*b280*/  F2FP.F16.E4M3.UNPACK_B R30, R7.reuse ;  /* 0x00000007ff1e723e */ /* 0x080fe200020006ff */
[----:B------:R-:W-:Y:S01]  /*b290*/  HADD2.F32 R20, -RZ, R15.H0_H0 ;  /* 0x2000000fff147230 */ /* 0x000fe20000004100 */
[----:B------:R-:W-:Y:S01]  /*b2a0*/  F2FP.F16.E4M3.UNPACK_B R31, R7.H1 ;  /* 0x00000007ff1f723e */ /* 0x000fe200030006ff */
[----:B------:R-:W-:-:S02]  /*b2b0*/  HADD2.F32 R24, -RZ, R24.H1_H1 ;  /* 0x30000018ff187230 */ /* 0x000fc40000004100 */
[C---:B------:R-:W-:Y:S01]  /*b2c0*/  FMUL.FTZ R9, R5.reuse, R41 ;  /* 0x0000002905097220 */ /* 0x040fe20000410000 */
[-C--:B------:R-:W-:Y:S01]  /*b2d0*/  FMUL.FTZ R8, R5, R37.reuse ;  /* 0x0000002505087220 */ /* 0x080fe20000410000 */
[----:B------:R-:W-:Y:S01]  /*b2e0*/  F2FP.F16.E4M3.UNPACK_B R14, R4 ;  /* 0x00000004ff0e723e */ /* 0x000fe200020006ff */
[----:B------:R-:W-:Y:S02]  /*b2f0*/  HADD2.F32 R15, -RZ, R15.H1_H1 ;  /* 0x3000000fff0f7230 */ /* 0x000fe40000004100 */
[C---:B------:R-:W-:Y:S01]  /*b300*/  FFMA.FTZ R5, R20.reuse, R37, -R9 ;  /* 0x0000002514057223 */ /* 0x040fe20000010809 */
[----:B------:R-:W-:Y:S01]  /*b310*/  FFMA.FTZ R9, R20, R41, R8 ;  /* 0x0000002914097223 */ /* 0x000fe20000010008 */
[----:B------:R-:W-:Y:S01]  /*b320*/  F2FP.F16.E4M3.UNPACK_B R41, R38.H1 ;  /* 0x00000026ff29723e */ /* 0x000fe200030006ff */
[----:B------:R-:W-:Y:S01]  /*b330*/  HADD2.F32 R8, -RZ, R25.H0_H0 ;  /* 0x20000019ff087230 */ /* 0x000fe20000004100 */
[----:B------:R-:W-:Y:S01]  /*b340*/  F2FP.F16.E4M3.UNPACK_B R29, R4.H1 ;  /* 0x00000004ff1d723e */ /* 0x000fe200030006ff */
[--C-:B------:R-:W-:Y:S01]  /*b350*/  HADD2.F32 R37, -RZ, R32.reuse.H0_H0 ;  /* 0x20000020ff257230 */ /* 0x100fe20000004100 */
[-C--:B------:R-:W-:Y:S01]  /*b360*/  F2FP.F16.E4M3.UNPACK_B R4, R6.reuse ;  /* 0x00000006ff04723e */ /* 0x080fe200020006ff */
[----:B------:R-:W-:Y:S01]  /*b370*/  HADD2.F32 R43, -RZ, R41.H0_H0 ;  /* 0x20000029ff2b7230 */ /* 0x000fe20000004100 */
[----:B------:R-:W-:Y:S01]  /*b380*/  F2FP.F16.E4M3.UNPACK_B R7, R6.H1 ;  /* 0x00000006ff07723e */ /* 0x000fe200030006ff */
[----:B------:R-:W-:Y:S01]  /*b390*/  HADD2.F32 R20, -RZ, R21.H0_H0 ;  /* 0x20000015ff147230 */ /* 0x000fe20000004100 */
[----:B------:R-:W-:Y:S01]  /*b3a0*/  F2FP.F16.E4M3.UNPACK_B R6, R10 ;  /* 0x0000000aff06723e */ /* 0x000fe200020006ff */
[CC--:B------:R-:W-:Y:S01]  /*b3b0*/  FMUL.FTZ R10, R24.reuse, R40.reuse ;  /* 0x00000028180a7220 */ /* 0x0c0fe20000410000 */
[----:B------:R-:W-:Y:S01]  /*b3c0*/  FMUL.FTZ R45, R24, R27 ;  /* 0x0000001b182d7220 */ /* 0x000fe20000410000 */
[C---:B------:R-:W-:Y:S01]  /*b3d0*/  FMUL.FTZ R47, R8.reuse, R43 ;  /* 0x0000002b082f7220 */ /* 0x040fe20000410000 */
[----:B------:R-:W-:Y:S01]  /*b3e0*/  FMUL.FTZ R24, R8, R37 ;  /* 0x0000002508187220 */ /* 0x000fe20000410000 */
[C---:B------:R-:W-:Y:S01]  /*b3f0*/  FFMA.FTZ R10, R15.reuse, R27, -R10 ;  /* 0x0000001b0f0a7223 */ /* 0x040fe2000001080a */
[----:B------:R-:W-:Y:S01]  /*b400*/  FFMA.FTZ R8, R15, R40, R45 ;  /* 0x000000280f087223 */ /* 0x000fe2000001002d */
[C---:B------:R-:W-:Y:S01]  /*b410*/  FFMA.FTZ R15, R20.reuse, R37, -R47 ;  /* 0x00000025140f7223 */ /* 0x040fe2000001082f */
[----:B------:R-:W-:Y:S01]  /*b420*/  FFMA.FTZ R20, R20, R43, R24 ;  /* 0x0000002b14147223 */ /* 0x000fe20000010018 */
[----:B------:R-:W-:Y:S01]  /*b430*/  F2FP.F16.E4M3.UNPACK_B R43, R42 ;  /* 0x0000002aff2b723e */ /* 0x000fe200020006ff */
[----:B------:R-:W-:Y:S01]  /*b440*/  HADD2.F32 R38, -RZ, R32.H1_H1 ;  /* 0x30000020ff267230 */ /* 0x000fe20000004100 */
[-C--:B------:R-:W-:Y:S01]  /*b450*/  F2FP.F16.E4M3.UNPACK_B R37, R39.reuse ;  /* 0x00000027ff25723e */ /* 0x080fe200020006ff */
[----:B------:R-:W-:Y:S01]  /*b460*/  HADD2.F32 R25, -RZ, R25.H1_H1 ;  /* 0x30000019ff197230 */ /* 0x000fe20000004100 */
[----:B------:R-:W-:Y:S01]  /*b470*/  F2FP.F16.E4M3.UNPACK_B R39, R39.H1 ;  /* 0x00000027ff27723e */ /* 0x000fe200030006ff */
[----:B------:R-:W-:-:S02]  /*b480*/  HADD2.F32 R40, -RZ, R41.H1_H1 ;  /* 0x30000029ff287230 */ /* 0x000fc40000004100 */
[----:B------:R-:W-:Y:S02]  /*b490*/  HADD2.F32 R21, -RZ, R21.H1_H1 ;  /* 0x30000015ff157230 */ /* 0x000fe40000004100 */
[C---:B------:R-:W-:Y:S01]  /*b4a0*/  FMUL.FTZ R27, R25.reuse, R38 ;  /* 0x00000026191b7220 */ /* 0x040fe20000410000 */
[----:B------:R-:W-:Y:S02]  /*b4b0*/  HADD2.F32 R45, -RZ, R43.H0_H0 ;  /* 0x2000002bff2d7230 */ /* 0x000fe40000004100 */
[-C--:B------:R-:W-:Y:S01]  /*b4c0*/  FMUL.FTZ R44, R25, R40.reuse ;  /* 0x00000028192c7220 */ /* 0x080fe20000410000 */
[----:B------:R-:W-:Y:S02]  /*b4d0*/  HADD2.F32 R24, -RZ, R33.H0_H0 ;  /* 0x20000021ff187230 */ /* 0x000fe40000004100 */
[----:B------:R-:W-:Y:S01]  /*b4e0*/  FFMA.FTZ R27, R21, R40, R27 ;  /* 0x00000028151b7223 */ /* 0x000fe2000001001b */
[----:B------:R-:W-:Y:S01]  /*b4f0*/  HADD2.F32 R41, -RZ, R37.H0_H0 ;  /* 0x20000025ff297230 */ /* 0x000fe20000004100 */
[----:B------:R-:W-:Y:S01]  /*b500*/  F2FP.F16.E4M3.UNPACK_B R40, R42.H1 ;  /* 0x0000002aff28723e */ /* 0x000fe200030006ff */
[----:B------:R-:W-:-:S02]  /*b510*/  HADD2.F32 R32, -RZ, R30.H0_H0 ;  /* 0x2000001eff207230 */ /* 0x000fc40000004100 */
[C---:B------:R-:W-:Y:S01]  /*b520*/  FMUL.FTZ R25, R24.reuse, R45 ;  /* 0x0000002d18197220 */ /* 0x040fe20000410000 */
[----:B------:R-:W-:Y:S02]  /*b530*/  HADD2.F32 R43, -RZ, R43.H1_H1 ;  /* 0x3000002bff2b7230 */ /* 0x000fe40000004100 */
[-C--:B------:R-:W-:Y:S01]  /*b540*/  FMUL.FTZ R46, R24, R41.reuse ;  /* 0x00000029182e7220 */ /* 0x080fe20000410000 */
[----:B------:R-:W-:Y:S01]  /*b550*/  FFMA.FTZ R24, R21, R38, -R44 ;  /* 0x0000002615187223 */ /* 0x000fe2000001082c */
[C---:B------:R-:W-:Y:S01]  /*b560*/  FFMA.FTZ R25, R32.reuse, R41, -R25 ;  /* 0x0000002920197223 */ /* 0x040fe20000010819 */
[----:B------:R-:W-:Y:S02]  /*b570*/  HADD2.F32 R41, -RZ, R37.H1_H1 ;  /* 0x30000025ff297230 */ /* 0x000fe40000004100 */
[----:B------:R-:W-:Y:S01]  /*b580*/  FFMA.FTZ R21, R32, R45, R46 ;  /* 0x0000002d20157223 */ /* 0x000fe2000001002e */
[----:B------:R-:W-:Y:S01]  /*b590*/  HADD2.F32 R32, -RZ, R30.H1_H1 ;  /* 0x3000001eff207230 */ /* 0x000fe20000004100 */
[----:B------:R-:W-:Y:S01]  /*b5a0*/  F2FP.SATFINITE.E4M3.F32.PACK_AB_MERGE_C R15, R24, R15, RZ ;  /* 0x0000000f180f723e */ /* 0x000fe200048070ff */
[----:B------:R-:W-:Y:S01]  /*b5b0*/  HADD2.F32 R30, -RZ, R33.H1_H1 ;  /* 0x30000021ff1e7230 */ /* 0x000fe20000004100 */
[----:B------:R-:W-:Y:S01]  /*b5c0*/  F2FP.SATFINITE.E4M3.F32.PACK_AB_MERGE_C R20, R27, R20, RZ ;  /* 0x000000141b14723e */ /* 0x000fe200048070ff */
[----:B------:R-:W-:Y:S01]  /*b5d0*/  HADD2.F32 R42, -RZ, R40.H0_H0 ;  /* 0x20000028ff2a7230 */ /* 0x000fe20000004100 */
[----:B------:R-:W-:Y:S01]  /*b5e0*/  F2FP.SATFINITE.E4M3.F32.PACK_AB_MERGE_C R5, R10, R5, R15 ;  /* 0x000000050a05723e */ /* 0x000fe2000480700f */
[----:B------:R-:W-:-:S02]  /*b5f0*/  HADD2.F32 R37, -RZ, R35.H0_H0 ;  /* 0x20000023ff257230 */ /* 0x000fc40000004100 */
[C---:B------:R-:W-:Y:S01]  /*b600*/  FMUL.FTZ R45, R30.reuse, R43 ;  /* 0x0000002b1e2d7220 */ /* 0x040fe20000410000 */
[----:B------:R-:W-:Y:S02]  /*b610*/  HADD2.F32 R38, -RZ, R39.H0_H0 ;  /* 0x20000027ff267230 */ /* 0x000fe40000004100 */
[-C--:B------:R-:W-:Y:S01]  /*b620*/  FMUL.FTZ R44, R30, R41.reuse ;  /* 0x000000291e2c7220 */ /* 0x080fe20000410000 */
[----:B------:R-:W-:Y:S02]  /*b630*/  HADD2.F32 R33, -RZ, R31.H0_H0 ;  /* 0x2000001fff217230 */ /* 0x000fe40000004100 */
[C---:B------:R-:W-:Y:S01]  /*b640*/  FMUL.FTZ R46, R37.reuse, R42 ;  /* 0x0000002a252e7220 */ /* 0x040fe20000410000 */
[C---:B------:R-:W-:Y:S01]  /*b650*/  FFMA.FTZ R30, R32.reuse, R41, -R45 ;  /* 0x00000029201e7223 */ /* 0x040fe2000001082d */
[-C--:B------:R-:W-:Y:S01]  /*b660*/  FMUL.FTZ R37, R37, R38.reuse ;  /* 0x0000002625257220 */ /* 0x080fe20000410000 */
[----:B------:R-:W-:Y:S01]  /*b670*/  FFMA.FTZ R32, R32, R43, R44 ;  /* 0x0000002b20207223 */ /* 0x000fe2000001002c */
[C---:B------:R-:W-:Y:S01]  /*b680*/  FFMA.FTZ R43, R33.reuse, R38, -R46 ;  /* 0x00000026212b7223 */ /* 0x040fe2000001082e */
[----:B------:R-:W-:Y:S01]  /*b690*/  F2FP.F16.E4M3.UNPACK_B R38, R13.H1 ;  /* 0x0000000dff26723e */ /* 0x000fe200030006ff */
[----:B------:R-:W-:Y:S01]  /*b6a0*/  FFMA.FTZ R45, R33, R42, R37 ;  /* 0x0000002a212d7223 */ /* 0x000fe20000010025 */
[----:B------:R-:W-:Y:S01]  /*b6b0*/  HADD2.F32 R42, -RZ, R39.H1_H1 ;  /* 0x30000027ff2a7230 */ /* 0x000fe20000004100 */
[----:B------:R-:W-:Y:S01]  /*b6c0*/  F2FP.F16.E4M3.UNPACK_B R39, R28.H1 ;  /* 0x0000001cff27723e */ /* 0x000fe200030006ff */
        /* <DEDUP_REMOVED lines=38> */
[C---:B------:R-:W-:Y:S01]  /*b930*/  FMUL.FTZ R37, R26.reuse, R33 ;  /* 0x000000211a257220 */ /* 0x040fe20000410000 */
[----:B------:R-:W-:Y:S01]  /*b940*/  FFMA.FTZ R35, R13, R34, R28 ;  /* 0x000000220d237223 */ /* 0x000fe2000001001c */
[----:B------:R-:W-:Y:S01]  /*b950*/  F2FP.F16.E4M3.UNPACK_B R13, R3.H1 ;  /* 0x00000003ff0d723e */ /* 0x000fe200030006ff */
        /* <DEDUP_REMOVED lines=51> */
.L_x_1164:
[----:B------:R-:W-:Y:S05]  /*bc90*/  BSYNC B0 ;  /* 0x0000000000007941 */ /* 0x000fea0003800000 */
.L_x_1154:
        /* <DEDUP_REMOVED lines=8> */
.L_x_1151:
[----:B------:R-:W-:-:S13]  /*bd20*/  ISETP.NE.AND P0, PT, R157, 0x3, PT ;  /* 0x000000039d00780c */ /* 0x000fda0003f05270 */
[----:B------:R-:W-:Y:S05]  /*bd30*/  @!P0 BRA `(.L_x_1179) ;  /* 0x0000000000048947 */ /* 0x000fea0003800000 */
[----:B------:R-:W-:Y:S01]  /*bd40*/  BPT.TRAP 0x1 ;  /* 0x000000040000795c */ /* 0x000fe20000300000 */
.L_x_1179:
[----:B-123-5:R-:W-:Y:S01]  /*bd50*/  IMAD R4, R18, 0x8, R17 ;  /* 0x0000000812047824 */ /* 0x02efe200078e0211 */
[----:B------:R-:W-:-:S04]  /*bd60*/  SHF.L.U32 R3, R22, 0x1f, RZ ;  /* 0x0000001f16037819 */ /* 0x000fc800000006ff */
[----:B------:R1:W2:Y:S01]  /*bd70*/  SYNCS.PHASECHK.TRANS64.TRYWAIT P2, [R4+URZ+0x19c30], R3 ;  /* 0x019c3003040075a7 */ /* 0x0002a2000804017f */
[----:B------:R-:W-:Y:S05]  /*bd80*/  @!P0 BRA `(.L_x_1180) ;  /* 0x0000000000048947 */ /* 0x000fea0003800000 */
[----:B------:R-:W-:Y:S01]  /*bd90*/  BPT.TRAP 0x1 ;  /* 0x000000040000795c */ /* 0x000fe20000300000 */
.L_x_1180:
[----:B0-----:R-:W0:Y:S02]  /*bda0*/  S2R R0, SR_TID.X ;  /* 0x0000000000007919 */ /* 0x001e240000002100 */
[----:B0-----:R-:W-:-:S04]  /*bdb0*/  LOP3.LUT R0, R0, 0x7f, RZ, 0xc0, !PT ;  /* 0x0000007f00007812 */ /* 0x001fc800078ec0ff */
[----:B------:R-:W-:Y:S01]  /*bdc0*/  ISETP.NE.AND P1, PT, R0, RZ, PT ;  /* 0x000000ff0000720c */ /* 0x000fe20003f25270 */
[----:B--2---:R-:W-:-:S12]  /*bdd0*/  @P2 BRA `(.L_x_1181) ;  /* 0x0000000000082947 */ /* 0x004fd80003800000 */
[----:B------:R-:W0:Y:S02]  /*bde0*/  SYNCS.PHASECHK.TRANS64.TRYWAIT P2, [R4+URZ+0x19c30], R3 ;  /* 0x019c3003040075a7 */ /* 0x000e24000804017f */
[----:B0-----:R-:W-:Y:S05]  /*bdf0*/  @!P2 BRA `(.L_x_1182) ;  /* 0x00000168009ca947 */ /* 0x001fea0003800000 */
.L_x_1181:
[----:B------:R-:W-:Y:S05]  /*be00*/  WARPSYNC.ALL ;  /* 0x0000000000007948 */ /* 0x000fea0003800000 */
[----:B------:R-:W-:Y:S01]  /*be10*/  VIADD R0, R17, 0x13800 ;  /* 0x0001380011007836 */ /* 0x000fe20000000000 */
[----:B------:R-:W-:Y:S01]  /*be20*/  LOP3.LUT R6, R36, 0x10000, RZ, 0xfc, !PT ;  /* 0x0001000024067812 */ /* 0x000fe200078efcff */
[----:B------:R-:W-:Y:S01]  /*be30*/  IMAD.MOV.U32 R7, RZ, RZ, -0x3ffffff0 ;  /* 0xc0000010ff077424 */ /* 0x000fe200078e00ff */
[----:B------:R-:W2:Y:S01]  /*be40*/  LDC.64 R14, c[0x0][0x9e0] ;  /* 0x00027800ff0e7b82 */ /* 0x000ea20000000a00 */
[----:B------:R-:W-:Y:S01]  /*be50*/  IMAD.MOV.U32 R13, RZ, RZ, -0x3ffffff0 ;  /* 0xc0000010ff0d7424 */ /* 0x000fe200078e00ff */
[----:B------:R-:W-:Y:S01]  /*be60*/  SHF.R.U32.HI R0, RZ, 0x4, R0 ;  /* 0x00000004ff007819 */ /* 0x000fe20000011600 */
[----:B------:R-:W-:Y:S01]  /*be70*/  IMAD.MOV.U32 R11, RZ, RZ, -0x3ffffff0 ;  /* 0xc0000010ff0b7424 */ /* 0x000fe200078e00ff */
[----:B------:R-:W-:-:S02]  /*be80*/  ULDC UR36, c[0x0][0x9dc] ;  /* 0x0002770000247ab9 */ /* 0x000fc40000000800 */
[----:B------:R-:W-:-:S04]  /*be90*/  LOP3.LUT R0, R0, 0x3fff, RZ, 0xc0, !PT ;  /* 0x00003fff00007812 */ /* 0x000fc800078ec0ff */
[----:B01----:R-:W-:-:S05]  /*bea0*/  LOP3.LUT R3, R0, 0x10000, RZ, 0xfc, !PT ;  /* 0x0001000000037812 */ /* 0x003fca00078efcff */
[----:B------:R-:W-:Y:S01]  /*beb0*/  IMAD R12, R18, 0x300, R3 ;  /* 0x00000300120c7824 */ /* 0x000fe200078e0203 */
[----:B------:R-:W-:Y:S01]  /*bec0*/  R2UR UR4, R6 ;  /* 0x00000000060472ca */ /* 0x000fe200000e0000 */
[----:B------:R-:W-:Y:S01]  /*bed0*/  WARPGROUP.ARRIVE ;  /* 0x00000000000079c5 */ /* 0x000fe20000000000 */
[----:B------:R-:W-:Y:S01]  /*bee0*/  R2UR UR5, R7 ;  /* 0x00000000070572ca */ /* 0x000fe200000e0000 */
[----:B------:R0:W-:Y:S01]  /*bef0*/  STL [R1+0x14], R3 ;  /* 0x0000140301007387 */ /* 0x0001e20000100800 */
[----:B------:R-:W-:Y:S02]  /*bf00*/  R2UR UR6, R12 ;  /* 0x000000000c0672ca */ /* 0x000fe400000e0000 */
[----:B------:R-:W-:Y:S01]  /*bf10*/  R2UR UR7, R13 ;  /* 0x000000000d0772ca */ /* 0x000fe200000e0000 */
[----:B------:R-:W3:Y:S04]  /*bf20*/  LDL R99, [R1+0x60] ;  /* 0x0000600001637983 */ /* 0x000ee80000100800 */
[----:B------:R-:W3:Y:S04]  /*bf30*/  LDL.LU R97, [R1+0x3c] ;  /* 0x00003c0001617983 */ /* 0x000ee80000300800 */
[----:B------:R-:W4:Y:S04]  /*bf40*/  LDL R100, [R1+0x24] ;  /* 0x0000240001647983 */ /* 0x000f280000100800 */
[----:B------:R-:W-:Y:S01]  /*bf50*/  QGMMA.64x128x32.F32.E4M3.E4M3 R24, gdesc[UR4], RZ, !UPT, gsb0 ;  /* 0x01e00000041879f3 */ /* 0x000fe2000c0008ff */
[----:B------:R-:W5:Y:S01]  /*bf60*/  LDL R98, [R1+0x28] ;  /* 0x0000280001627983 */ /* 0x000f620000100800 */
[----:B------:R-:W-:Y:S01]  /*bf70*/  VIADD R10, R6, 0x180 ;  /* 0x00000180060a7836 */ /* 0x000fe20000000000 */
[----:B------:R-:W-:Y:S01]  /*bf80*/  R2UR UR5, R11 ;  /* 0x000000000b0572ca */ /* 0x000fe200000e0000 */
[----:B------:R-:W-:Y:S01]  /*bf90*/  VIADD R8, R12, 0x100 ;  /* 0x000001000c087836 */ /* 0x000fe20000000000 */
[----:B--2---:R-:W-:Y:S01]  /*bfa0*/  ISETP.GE.AND P2, PT, R15, 0x1, PT ;  /* 0x000000010f00780c */ /* 0x004fe20003f46270 */
[----:B------:R-:W-:Y:S01]  /*bfb0*/  IMAD.MOV.U32 R9, RZ, RZ, -0x3ffffff0 ;  /* 0xc0000010ff097424 */ /* 0x000fe200078e00ff */
[----:B------:R-:W-:Y:S01]  /*bfc0*/  R2UR UR4, R10 ;  /* 0x000000000a0472ca */ /* 0x000fe200000e0000 */
[----:B------:R-:W-:Y:S01]  /*bfd0*/  VIADD R12, R12, 0x200 ;  /* 0x000002000c0c7836 */ /* 0x000fe20000000000 */
[----:B------:R-:W-:Y:S01]  /*bfe0*/  R2UR UR6, R8 ;  /* 0x00000000080672ca */ /* 0x000fe200000e0000 */
[----:B------:R-:W-:Y:S01]  /*bff0*/  VIADD R8, R6, 0x300 ;  /* 0x0000030006087836 */ /* 0x000fe20000000000 */
[----:B------:R-:W-:Y:S01]  /*c000*/  R2UR UR7, R9 ;  /* 0x00000000090772ca */ /* 0x000fe200000e0000 */
[----:B------:R-:W-:Y:S01]  /*c010*/  IMAD.MOV.U32 R9, RZ, RZ, -0x3ffffff0 ;  /* 0xc0000010ff097424 */ /* 0x000fe200078e00ff */
[----:B------:R-:W-:Y:S01]  /*c020*/  ULOP3.LUT UR36, URZ, UR36, URZ, 0x33, !UPT ;  /* 0x000000243f247292 */ /* 0x000fe2000f8e333f */
[----:B------:R-:W-:Y:S01]  /*c030*/  IMAD.MOV.U32 R13, RZ, RZ, -0x3ffffff0 ;  /* 0xc0000010ff0d7424 */ /* 0x000fe200078e00ff */
[----:B------:R-:W-:Y:S01]  /*c040*/  LOP3.LUT R16, R16, 0xffffff7f, RZ, 0xc0, !PT ;  /* 0xffffff7f10107812 */ /* 0x000fe200078ec0ff */
[----:B------:R-:W-:-:S03]  /*c050*/  @!P1 VIADD R4, R4, 0x19c40 ;  /* 0x00019c4004049836 */ /* 0x000fc60000000000 */
[----:B------:R-:W-:Y:S02]  /*c060*/  @P2 LOP3.LUT R16, R16, 0x80, RZ, 0xfc, !PT ;  /* 0x0000008010102812 */ /* 0x000fe400078efcff */
[----:B------:R-:W-:Y:S01]  /*c070*/  @!P1 PRMT R4, RZ, 0x654, R4 ;  /* 0x00000654ff049816 */ /* 0x000fe20000000004 */
[----:B------:R-:W-:Y:S02]  /*c080*/  WARPGROUP.DEPBAR.LE gsb0, 0x0 ;  /* 0x00008000000079c5 */ /* 0x000fe40000010000 */
        /* <DEDUP_REMOVED lines=9> */
[----:B---3--:R-:W-:-:S05]  /*c120*/  IMAD R152, R97, 0xc0, R99 ;  /* 0x000000c061987824 */ /* 0x008fca00078e0263 */
[----:B------:R1:W-:Y:S01]  /*c130*/  STL [R1], R152 ;  /* 0x0000009801007387 */ /* 0x0003e20000100800 */
        /* <DEDUP_REMOVED lines=8> */
[C---:B0-----:R-:W-:Y:S01]  /*c1c0*/  FMUL.FTZ R3, R2.reuse, R27 ;  /* 0x0000001b02037220 */ /* 0x041fe20000410000 */
        /* <DEDUP_REMOVED lines=36> */
[----:B----4-:R-:W-:-:S02]  /*c410*/  IMAD.IADD R5, R100, 0x1, R68 ;  /* 0x0000000164057824 */ /* 0x010fc400078e0244 */
        /* <DEDUP_REMOVED lines=22> */
[--C-:B-----5:R-:W-:Y:S01]  /*c580*/  IADD3 R65, -R98, 0x1, R5.reuse ;  /* 0x0000000162417810 */ /* 0x120fe20007ffe105 */
[----:B------:R-:W0:Y:S01]  /*c590*/  MUFU.TANH R12, R12 ;  /* 0x0000000c000c7308 */ /* 0x000e220000002400 */
[C---:B------:R-:W-:Y:S01]  /*c5a0*/  IMAD R72, R156.reuse, -0x2, R5 ;  /* 0xfffffffe9c487824 */ /* 0x040fe200078e0205 */
[----:B------:R1:W-:Y:S01]  /*c5b0*/  @!P1 SYNCS.ARRIVE.TRANS64.RED.A1T0 RZ, [R4+URZ], RZ ;  /* 0x000000ff04ff99a7 */ /* 0x0003e2000810043f */
[----:B------:R-:W-:Y:S01]  /*c5c0*/  LEA R66, R89, 0xffffff80, 0x7 ;  /* 0xffffff8059427811 */ /* 0x000fe200078e38ff */
[----:B------:R-:W-:-:S04]  /*c5d0*/  IMAD R65, R156, -0x2, R65 ;  /* 0xfffffffe9c417824 */ /* 0x000fc800078e0241 */
[----:B------:R-:W2:Y:S01]  /*c5e0*/  MUFU.TANH R20, R20 ;  /* 0x0000001400147308 */ /* 0x000ea20000002400 */
[C---:B------:R-:W-:Y:S02]  /*c5f0*/  IMAD.IADD R129, R65.reuse, 0x1, R14 ;  /* 0x0000000141817824 */ /* 0x040fe400078e020e */
[----:B------:R-:W-:-:S03]  /*c600*/  VIADD R70, R65, UR36 ;  /* 0x0000002441467c36 */ /* 0x000fc60008000000 */
[----:B------:R-:W-:Y:S01]  /*c610*/  VIADDMNMX R76, R152, R129, R72, PT ;  /* 0x00000081984c7246 */ /* 0x000fe20003800148 */
[----:B------:R-:W-:Y:S01]  /*c620*/  IMAD.IADD R74, R70, 0x1, R152 ;  /* 0x00000001464a7824 */ /* 0x000fe200078e0298 */
        /* <DEDUP_REMOVED lines=63> */
[----:B------:R-:W-:Y:S01]  /*ca20*/  IADD3 R65, -R98, R100, R152 ;  /* 0x0000006462417210 */ /* 0x000fe20007ffe198 */
[----:B------:R-:W-:Y:S03]  /*ca30*/  BSSY B0, `(.L_x_1184) ;  /* 0x000000e000007945 */ /* 0x000fe60003800000 */
        /* <DEDUP_REMOVED lines=9> */
.L_x_1185:
[----:B------:R-:W-:-:S13]  /*cad0*/  ISETP.NE.AND P2, PT, R15, 0x1, PT ;  /* 0x000000010f00780c */ /* 0x000fda0003f45270 */
[----:B------:R-:W1:Y:S02]  /*cae0*/  @P2 LDC.64 R4, c[0x0][0x9e8] ;  /* 0x00027a00ff042b82 */ /* 0x000e640000000a00 */
[----:B-1----:R-:W-:-:S05]  /*caf0*/  @P2 IMAD.HI.U32 R4, R65, R4, RZ ;  /* 0x0000000441042227 */ /* 0x002fca00078e00ff */
[----:B------:R-:W-:-:S07]  /*cb00*/  @P2 SHF.R.U32.HI R65, RZ, R5, R4 ;  /* 0x00000005ff412219 */ /* 0x000fce0000011604 */
.L_x_1186:
[----:B------:R-:W-:Y:S05]  /*cb10*/  BSYNC B0 ;  /* 0x0000000000007941 */ /* 0x000fea0003800000 */
.L_x_1184:
[----:B------:R-:W-:-:S04]  /*cb20*/  IMAD R65, R65, R15, -R66 ;  /* 0x0000000f41417224 */ /* 0x000fc800078e0a42 */
[----:B------:R-:W-:-:S05]  /*cb30*/  IMAD R65, R156, -0x2, R65 ;  /* 0xfffffffe9c417824 */ /* 0x000fca00078e0241 */
[----:B------:R-:W-:Y:S02]  /*cb40*/  VIMNMX R74, R74, R65, !PT ;  /* 0x000000414a4a7248 */ /* 0x000fe40007fe0100 */
[----:B------:R-:W-:-:S07]  /*cb50*/  VIADDMNMX R76, R65, R15, R76, PT ;  /* 0x0000000f414c7246 */ /* 0x000fce000380014c */
.L_x_1183:
[----:B------:R-:W-:Y:S01]  /*cb60*/  ISETP.GE.AND P3, PT, R68, 0x9, PT ;  /* 0x000000094400780c */ /* 0x000fe20003f66270 */
[----:B------:R-:W-:Y:S01]  /*cb70*/  VIADD R4, R152, 0x8 ;  /* 0x0000000898047836 */ /* 0x000fe20000000000 */
[----:B------:R-:W-:Y:S02]  /*cb80*/  ISETP.GE.AND P2, PT, R68, 0x2, PT ;  /* 0x000000024400780c */ /* 0x000fe40003f46270 */
[----:B------:R-:W-:Y:S02]  /*cb90*/  LOP3.LUT R16, R16, 0xfffffffe, RZ, 0xc0, !PT ;  /* 0xfffffffe10107812 */ /* 0x000fe400078ec0ff */
[----:B------:R-:W-:Y:S01]  /*cba0*/  ISETP.GT.AND P4, PT, R74, 0x1, !P2 ;  /* 0x000000014a00780c */ /* 0x000fe20005784270 */
[----:B------:R1:W-:Y:S01]  /*cbb0*/  STL [R1+0x4], R4 ;  /* 0x0000040401007387 */ /* 0x0003e20000100800 */
[----:B------:R-:W-:Y:S02]  /*cbc0*/  ISETP.GE.AND P5, PT, R68, 0xa, PT ;  /* 0x0000000a4400780c */ /* 0x000fe40003fa6270 */
[----:B------:R-:W-:-:S02]  /*cbd0*/  ISETP.LT.OR P4, PT, R76, 0x2, P4 ;  /* 0x000000024c00780c */ /* 0x000fc40002781670 */
[----:B------:R-:W-:Y:S02]  /*cbe0*/  ISETP.GE.AND P6, PT, R68, 0x1, PT ;  /* 0x000000014400780c */ /* 0x000fe40003fc6270 */
[----:B------:R-:W-:Y:S02]  /*cbf0*/  @P3 LOP3.LUT R16, R16, 0x1, RZ, 0xfc, !PT ;  /* 0x0000000110103812 */ /* 0x000fe400078efcff */
[----:B------:R-:W-:Y:S02]  /*cc00*/  ISETP.GT.AND P3, PT, R74, 0x8, !P3 ;  /* 0x000000084a00780c */ /* 0x000fe40005f64270 */
[----:B------:R-:W-:Y:S01]  /*cc10*/  FSEL R65, R20, -INF , !P4 ;  /* 0xff80000014417808 */ /* 0x000fe20006000000 */
[----:B------:R-:W-:Y:S01]  /*cc20*/  IMAD.IADD R20, R70, 0x1, R4 ;  /* 0x0000000146147824 */ /* 0x000fe200078e0204 */
[----:B------:R-:W-:Y:S02]  /*cc30*/  ISETP.LT.OR P3, PT, R76, 0x9, P3 ;  /* 0x000000094c00780c */ /* 0x000fe40001f61670 */
[----:B------:R-:W-:-:S02]  /*cc40*/  ISETP.GE.AND P4, PT, R68, 0x11, PT ;  /* 0x000000114400780c */ /* 0x000fc40003f86270 */
[----:B------:R-:W-:Y:S02]  /*cc50*/  LOP3.LUT R16, R16, 0xfffffffd, RZ, 0xc0, !PT ;  /* 0xfffffffd10107812 */ /* 0x000fe400078ec0ff */
[----:B0-----:R-:W-:Y:S02]  /*cc60*/  FSEL R67, R24, -INF , !P3 ;  /* 0xff80000018437808 */ /* 0x001fe40005800000 */
        /* <DEDUP_REMOVED lines=11> */
[----:B------:R-:W-:Y:S02]  /*cd20*/  ISETP.GT.AND P3, PT, R74, 0x11, !P4 ;  /* 0x000000114a00780c */ /* 0x000fe40006764270 */
[----:B------:R-:W-:Y:S02]  /*cd30*/  VIADDMNMX R26, R4, R129, R72, PT ;  /* 0x00000081041a7246 */ /* 0x000fe40003800148 */
[----:B------:R-:W-:Y:S02]  /*cd40*/  ISETP.LT.OR P3, PT, R76, 0x12, P3 ;  /* 0x000000124c00780c */ /* 0x000fe40001f61670 */
[----:B------:R-:W-:Y:S02]  /*cd50*/  @P4 LOP3.LUT R16, R16, 0x2000000, RZ, 0xfc, !PT ;  /* 0x0200000010104812 */ /* 0x000fe400078efcff */
[----:B------:R-:W-:-:S02]  /*cd60*/  ISETP.GE.AND P4, PT, R68, 0x19, PT ;  /* 0x000000194400780c */ /* 0x000fc40003f86270 */
        /* <DEDUP_REMOVED lines=147> */
[----:B------:R-:W-:-:S04]  /*d6a0*/  ISETP.GT.AND P5, PT, R74, RZ, !P6 ;  /* 0x000000ff4a00720c */ /* 0x000fc800077a4270 */
[----:B------:R-:W-:-:S04]  /*d6b0*/  ISETP.LT.OR P5, PT, R76, 0x1, P5 ;  /* 0x000000014c00780c */ /* 0x000fc80002fa1670 */
[----:B------:R-:W-:Y:S02]  /*d6c0*/  FSEL R28, R12, -INF , !P5 ;  /* 0xff8000000c1c7808 */ /* 0x000fe40006800000 */
[----:B------:R-:W-:-:S13]  /*d6d0*/  ISETP.GE.AND P5, PT, R68, 0x7a, PT ;  /* 0x0000007a4400780c */ /* 0x000fda0003fa6270 */
[----:B------:R-:W-:Y:S02]  /*d6e0*/  @P5 LOP3.LUT R16, R16, 0x10000000, RZ, 0xfc, !PT ;  /* 0x1000000010105812 */ /* 0x000fe400078efcff */
[----:B------:R-:W-:-:S04]  /*d6f0*/  ISETP.GT.AND P5, PT, R74, 0x79, !P5 ;  /* 0x000000794a00780c */ /* 0x000fc80006fa4270 */
[----:B------:R-:W-:-:S04]  /*d700*/  ISETP.LT.OR P5, PT, R76, 0x7a, P5 ;  /* 0x0000007a4c00780c */ /* 0x000fc80002fa1670 */
[----:B------:R-:W-:Y:S02]  /*d710*/  FSEL R125, R125, -INF , !P5 ;  /* 0xff8000007d7d7808 */ /* 0x000fe40006800000 */
[----:B------:R-:W-:-:S13]  /*d720*/  ISETP.GE.AND P5, PT, R15, 0x1, PT ;  /* 0x000000010f00780c */ /* 0x000fda0003fa6270 */
[----:B-1----:R-:W-:Y:S05]  /*d730*/  @!P5 BRA `(.L_x_1187) ;  /* 0x000000000054d947 */ /* 0x002fea0003800000 */
[----:B------:R-:W-:Y:S01]  /*d740*/  IADD3 R4, R100, 0x8, R152 ;  /* 0x0000000864047810 */ /* 0x000fe20007ffe098 */
[----:B------:R-:W-:Y:S04]  /*d750*/  BSSY B0, `(.L_x_1188) ;  /* 0x000000f000007945 */ /* 0x000fe80003800000 */
[----:B------:R-:W-:-:S05]  /*d760*/  IMAD.IADD R129, R4, 0x1, -R98 ;  /* 0x0000000104817824 */ /* 0x000fca00078e0a62 */
        /* <DEDUP_REMOVED lines=9> */
.L_x_1189:
[----:B------:R-:W-:-:S13]  /*d800*/  ISETP.NE.AND P5, PT, R15, 0x1, PT ;  /* 0x000000010f00780c */ /* 0x000fda0003fa5270 */
[----:B------:R-:W0:Y:S02]  /*d810*/  @P5 LDC.64 R4, c[0x0][0x9e8] ;  /* 0x00027a00ff045b82 */ /* 0x000e240000000a00 */
[----:B0-----:R-:W-:-:S05]  /*d820*/  @P5 IMAD.HI.U32 R4, R129, R4, RZ ;  /* 0x0000000481045227 */ /* 0x001fca00078e00ff */
[----:B------:R-:W-:-:S07]  /*d830*/  @P5 SHF.R.U32.HI R129, RZ, R5, R4 ;  /* 0x00000005ff815219 */ /* 0x000fce0000011604 */
.L_x_1190:
[----:B------:R-:W-:Y:S05]  /*d840*/  BSYNC B0 ;  /* 0x0000000000007941 */ /* 0x000fea0003800000 */
.L_x_1188:
[----:B------:R-:W-:-:S04]  /*d850*/  IMAD R129, R129, R15, -R66 ;  /* 0x0000000f81817224 */ /* 0x000fc800078e0a42 */
[----:B------:R-:W-:-:S05]  /*d860*/  IMAD R129, R156, -0x2, R129 ;  /* 0xfffffffe9c817824 */ /* 0x000fca00078e0281 */
[----:B------:R-:W-:Y:S02]  /*d870*/  VIMNMX R20, R20, R129, !PT ;  /* 0x0000008114147248 */ /* 0x000fe40007fe0100 */
[----:B------:R-:W-:-:S07]  /*d880*/  VIADDMNMX R26, R129, R15, R26, PT ;  /* 0x0000000f811a7246 */ /* 0x000fce000380011a */
.L_x_1187:
[----:B------:R-:W-:Y:S01]  /*d890*/  ISETP.GT.AND P2, PT, R20, 0x1, !P2 ;  /* 0x000000011400780c */ /* 0x000fe20005744270 */
[----:B------:R-:W-:Y:S01]  /*d8a0*/  ULDC UR4, c[0x0][0x988] ;  /* 0x0002620000047ab9 */ /* 0x000fe20000000800 */
[----:B------:R-:W-:Y:S01]  /*d8b0*/  LOP3.LUT P5, RZ, R16, 0x2000000, RZ, 0xc0, !PT ;  /* 0x0200000010ff7812 */ /* 0x000fe200078ac0ff */
[----:B------:R-:W-:Y:S01]  /*d8c0*/  IMAD.U32 R24, RZ, RZ, UR4 ;  /* 0x00000004ff187e24 */ /* 0x000fe2000f8e00ff */
[----:B------:R-:W-:Y:S01]  /*d8d0*/  ISETP.LT.OR P2, PT, R26, 0x2, P2 ;  /* 0x000000021a00780c */ /* 0x000fe20001741670 */
[----:B------:R-:W-:Y:S01]  /*d8e0*/  IMAD.IADD R14, R88, 0x1, R14 ;  /* 0x00000001580e7824 */ /* 0x000fe200078e020e */
        /* <DEDUP_REMOVED lines=75> */
[----:B------:R-:W-:Y:S01]  /*dda0*/  ISETP.GT.AND P6, PT, R20, RZ, !P6 ;  /* 0x000000ff1400720c */ /* 0x000fe200077c4270 */
[----:B------:R-:W0:Y:S01]  /*ddb0*/  SHFL.BFLY PT, R5, R4, 0x2, 0x1f ;  /* 0x0c401f0004057f89 */ /* 0x000e2200000e0000 */
[----:B------:R-:W-:Y:S02]  /*ddc0*/  FSEL R41, R41, -INF , !P2 ;  /* 0xff80000029297808 */ /* 0x000fe40005000000 */
[----:B------:R-:W-:Y:S02]  /*ddd0*/  LOP3.LUT P2, RZ, R16, 0x20000, RZ, 0xc0, !PT ;  /* 0x0002000010ff7812 */ /* 0x000fe4000784c0ff */
[----:B------:R-:W-:Y:S02]  /*dde0*/  ISETP.LT.OR P6, PT, R26, 0x1, P6 ;  /* 0x000000011a00780c */ /* 0x000fe400037c1670 */
[----:B------:R-:W-:Y:S02]  /*ddf0*/  ISETP.GT.AND P2, PT, R20, 0x31, !P2 ;  /* 0x000000311400780c */ /* 0x000fe40005744270 */
[----:B------:R-:W-:-:S02]  /*de00*/  FSEL R44, R0, -INF , !P6 ;  /* 0xff800000002c7808 */ /* 0x000fc40007000000 */
[----:B------:R-:W-:Y:S02]  /*de10*/  ISETP.LT.OR P2, PT, R26, 0x32, P2 ;  /* 0x000000321a00780c */ /* 0x000fe40001741670 */
[----:B------:R-:W-:Y:S02]  /*de20*/  ISETP.GT.AND P3, PT, R20, 0x71, !P3 ;  /* 0x000000711400780c */ /* 0x000fe40005f64270 */
[----:B------:R-:W-:Y:S02]  /*de30*/  FSEL R43, R43, -INF , !P2 ;  /* 0xff8000002b2b7808 */ /* 0x000fe40005000000 */
[----:B------:R-:W-:Y:S02]  /*de40*/  LOP3.LUT P2, RZ, R16, 0x10000, RZ, 0xc0, !PT ;  /* 0x0001000010ff7812 */ /* 0x000fe4000784c0ff */
[C---:B------:R-:W-:Y:S02]  /*de50*/  ISETP.GT.AND P4, PT, R20.reuse, 0x78, !P4 ;  /* 0x000000781400780c */ /* 0x040fe40006784270 */
[----:B------:R-:W-:-:S02]  /*de60*/  ISETP.GT.AND P2, PT, R20, 0x38, !P2 ;  /* 0x000000381400780c */ /* 0x000fc40005744270 */
[C---:B------:R-:W-:Y:S02]  /*de70*/  ISETP.LT.OR P3, PT, R26.reuse, 0x72, P3 ;  /* 0x000000721a00780c */ /* 0x040fe40001f61670 */
[----:B------:R-:W-:Y:S02]  /*de80*/  ISETP.LT.OR P2, PT, R26, 0x39, P2 ;  /* 0x000000391a00780c */ /* 0x000fe40001741670 */
[----:B0-----:R-:W-:Y:S02]  /*de90*/  FMNMX.FTZ R5, R4, R5, !PT ;  /* 0x0000000504057209 */ /* 0x001fe40007810000 */
[----:B------:R-:W-:Y:S02]  /*dea0*/  FSEL R45, R45, -INF , !P2 ;  /* 0xff8000002d2d7808 */ /* 0x000fe40005000000 */
[----:B------:R-:W-:Y:S01]  /*deb0*/  LOP3.LUT P2, RZ, R16, 0x8000, RZ, 0xc0, !PT ;  /* 0x0000800010ff7812 */ /* 0x000fe2000784c0ff */
[----:B------:R-:W0:Y:S01]  /*dec0*/  SHFL.BFLY PT, R12, R5, 0x1, 0x1f ;  /* 0x0c201f00050c7f89 */ /* 0x000e2200000e0000 */
[----:B------:R-:W-:-:S02]  /*ded0*/  ISETP.LT.OR P4, PT, R26, 0x79, P4 ;  /* 0x000000791a00780c */ /* 0x000fc40002781670 */
[----:B------:R-:W-:Y:S02]  /*dee0*/  ISETP.GT.AND P2, PT, R20, 0x39, !P2 ;  /* 0x000000391400780c */ /* 0x000fe40005744270 */
[----:B------:R-:W-:Y:S02]  /*def0*/  FSEL R61, R61, -INF , !P3 ;  /* 0xff8000003d3d7808 */ /* 0x000fe40005800000 */
[----:B------:R-:W-:Y:S02]  /*df00*/  ISETP.LT.OR P2, PT, R26, 0x3a, P2 ;  /* 0x0000003a1a00780c */ /* 0x000fe40001741670 */
[----:B------:R-:W-:Y:S02]  /*df10*/  ISETP.GE.AND P6, PT, R15, 0x1, PT ;  /* 0x000000010f00780c */ /* 0x000fe40003fc6270 */
[----:B------:R-:W-:Y:S02]  /*df20*/  FSEL R47, R47, -INF , !P2 ;  /* 0xff8000002f2f7808 */ /* 0x000fe40005000000 */
[----:B------:R-:W-:-:S02]  /*df30*/  ISETP.GT.AND P2, PT, R20, 0x40, !P5 ;  /* 0x000000401400780c */ /* 0x000fc40006f44270 */
[----:B------:R-:W-:Y:S02]  /*df40*/  LOP3.LUT P5, RZ, R16, 0x4, RZ, 0xc0, !PT ;  /* 0x0000000410ff7812 */ /* 0x000fe400078ac0ff */
[----:B------:R-:W-:-:S04]  /*df50*/  ISETP.LT.OR P2, PT, R26, 0x41, P2 ;  /* 0x000000411a00780c */ /* 0x000fc80001741670 */
[----:B------:R-:W-:Y:S02]  /*df60*/  FSEL R129, R48, -INF , !P2 ;  /* 0xff80000030817808 */ /* 0x000fe40005000000 */
[----:B------:R-:W-:Y:S02]  /*df70*/  LOP3.LUT P2, RZ, R16, 0x2000, RZ, 0xc0, !PT ;  /* 0x0000200010ff7812 */ /* 0x000fe4000784c0ff */
[----:B0-----:R-:W-:Y:S02]  /*df80*/  FMNMX.FTZ R12, R5, R12, !PT ;  /* 0x0000000c050c7209 */ /* 0x001fe40007810000 */
[----:B------:R-:W-:-:S03]  /*df90*/  ISETP.GT.AND P2, PT, R20, 0x41, !P2 ;  /* 0x000000411400780c */ /* 0x000fc60005744270 */
[----:B------:R-:W-:Y:S01]  /*dfa0*/  FFMA.FTZ R46, R12, R24, -8 ;  /* 0xc10000000c2e7423 */ /* 0x000fe20000010018 */
        /* <DEDUP_REMOVED lines=40> */
[----:B------:R-:W-:Y:S02]  /*e230*/  ISETP.LT.OR P2, PT, R26, 0x6a, P2 ;  /* 0x0000006a1a00780c */ /* 0x000fe40001741670 */
[----:B------:R-:W-:Y:S02]  /*e240*/  ISETP.GT.AND P5, PT, R20, 0x79, !P5 ;  /* 0x000000791400780c */ /* 0x000fe40006fa4270 */
[----:B------:R-:W-:-:S02]  /*e250*/  FSEL R59, R59, -INF , !P2 ;  /* 0xff8000003b3b7808 */ /* 0x000fc40005000000 */
[----:B------:R-:W-:Y:S02]  /*e260*/  FSETP.NEU.FTZ.AND P2, PT, R12, -INF , PT ;  /* 0xff8000000c00780b */ /* 0x000fe40003f5d000 */
[----:B------:R-:W-:Y:S02]  /*e270*/  ISETP.LT.OR P5, PT, R26, 0x7a, P5 ;  /* 0x0000007a1a00780c */ /* 0x000fe40002fa1670 */
[----:B------:R-:W-:Y:S02]  /*e280*/  FSEL R46, R46, RZ, P2 ;  /* 0x000000ff2e2e7208 */ /* 0x000fe40001000000 */
[----:B------:R-:W-:Y:S02]  /*e290*/  LOP3.LUT P2, RZ, R16, 0x8000000, RZ, 0xc0, !PT ;  /* 0x0800000010ff7812 */ /* 0x000fe4000784c0ff */
[----:B------:R-:W-:Y:S01]  /*e2a0*/  FSEL R63, R63, -INF , !P5 ;  /* 0xff8000003f3f7808 */ /* 0x000fe20006800000 */
[----:B------:R-:W-:-:S01]  /*e2b0*/  FFMA.FTZ R0, R28, R24, -R46 ;  /* 0x000000181c007223 */ /* 0x000fc2000001082e */
[----:B------:R-:W-:Y:S01]  /*e2c0*/  FMNMX.FTZ R28, R44, R3, !PT ;  /* 0x000000032c1c7209 */ /* 0x000fe20007810000 */
[----:B------:R-:W-:-:S01]  /*e2d0*/  FFMA.FTZ R4, R67, R24, -R46 ;  /* 0x0000001843047223 */ /* 0x000fc2000001082e */
[----:B------:R-:W-:Y:S01]  /*e2e0*/  ISETP.GT.AND P2, PT, R20, 0x70, !P2 ;  /* 0x000000701400780c */ /* 0x000fe20005744270 */
[----:B------:R-:W-:-:S01]  /*e2f0*/  FFMA.FTZ R67, R69, R24, -R46 ;  /* 0x0000001845437223 */ /* 0x000fc2000001082e */
[----:B------:R-:W-:Y:S01]  /*e300*/  FMNMX.FTZ R30, R13, R28, !PT ;  /* 0x0000001c0d1e7209 */ /* 0x000fe20007810000 */
[----:B------:R-:W-:-:S01]  /*e310*/  FFMA.FTZ R69, R73, R24, -R46 ;  /* 0x0000001849457223 */ /* 0x000fc2000001082e */
[----:B------:R-:W-:Y:S01]  /*e320*/  ISETP.LT.OR P2, PT, R26, 0x71, P2 ;  /* 0x000000711a00780c */ /* 0x000fe20001741670 */
[----:B------:R-:W-:-:S01]  /*e330*/  FFMA.FTZ R73, R81, R24, -R46 ;  /* 0x0000001851497223 */ /* 0x000fc2000001082e */
[----:B------:R-:W-:Y:S01]  /*e340*/  FMNMX.FTZ R30, R21, R30, !PT ;  /* 0x0000001e151e7209 */ /* 0x000fe20007810000 */
[----:B------:R-:W-:-:S01]  /*e350*/  FFMA.FTZ R83, R83, R24, -R46 ;  /* 0x0000001853537223 */ /* 0x000fc2000001082e */
[----:B------:R-:W-:Y:S01]  /*e360*/  FSEL R81, R60, -INF , !P2 ;  /* 0xff8000003c517808 */ /* 0x000fe20005000000 */
[----:B------:R-:W-:-:S01]  /*e370*/  FFMA.FTZ R71, R71, R24, -R46 ;  /* 0x0000001847477223 */ /* 0x000fc2000001082e */
[----:B------:R-:W-:Y:S01]  /*e380*/  FMNMX.FTZ R30, R25, R30, !PT ;  /* 0x0000001e191e7209 */ /* 0x000fe20007810000 */
[----:B------:R-:W-:-:S01]  /*e390*/  FFMA.FTZ R75, R75, R24, -R46 ;  /* 0x000000184b4b7223 */ /* 0x000fc2000001082e */
[-CC-:B------:R-:W-:Y:S01]  /*e3a0*/  FFMA.FTZ R77, R77, R24.reuse, -R46.reuse ;  /* 0x000000184d4d7223 */ /* 0x180fe2000001082e */
[----:B------:R-:W-:-:S01]  /*e3b0*/  FFMA.FTZ R79, R79, R24, -R46 ;  /* 0x000000184f4f7223 */ /* 0x000fc2000001082e */
[----:B------:R-:W-:Y:S01]  /*e3c0*/  FMNMX.FTZ R30, R27, R30, !PT ;  /* 0x0000001e1b1e7209 */ /* 0x000fe20007810000 */
[----:B------:R-:W-:-:S01]  /*e3d0*/  FFMA.FTZ R87, R87, R24, -R46 ;  /* 0x0000001857577223 */ /* 0x000fc2000001082e */
[-CC-:B------:R-:W-:Y:S01]  /*e3e0*/  FFMA.FTZ R91, R91, R24.reuse, -R46.reuse ;  /* 0x000000185b5b7223 */ /* 0x180fe2000001082e */
[----:B------:R-:W-:-:S01]  /*e3f0*/  FFMA.FTZ R65, R65, R24, -R46 ;  /* 0x0000001841417223 */ /* 0x000fc2000001082e */
[----:B------:R-:W-:Y:S01]  /*e400*/  FMNMX.FTZ R32, R29, R30, !PT ;  /* 0x0000001e1d207209 */ /* 0x000fe20007810000 */
[----:B------:R-:W-:Y:S01]  /*e410*/  MUFU.EX2 R28, R71 ;  /* 0x00000047001c7308 */ /* 0x000fe20000000800 */
[----:B------:R-:W-:-:S01]  /*e420*/  FFMA.FTZ R20, R93, R24, -R46 ;  /* 0x000000185d147223 */ /* 0x000fc2000001082e */
[--C-:B------:R-:W-:Y:S01]  /*e430*/  FFMA.FTZ R26, R95, R24, -R46.reuse ;  /* 0x000000185f1a7223 */ /* 0x100fe2000001082e */
[----:B------:R-:W-:Y:S01]  /*e440*/  FMNMX.FTZ R32, R31, R32, !PT ;  /* 0x000000201f207209 */ /* 0x000fe20007810000 */
[-CC-:B------:R-:W-:Y:S01]  /*e450*/  FFMA.FTZ R42, R109, R24.reuse, -R46.reuse ;  /* 0x000000186d2a7223 */ /* 0x180fe2000001082e */
[----:B------:R-:W-:-:S01]  /*e460*/  FFMA.FTZ R93, R111, R24, -R46 ;  /* 0x000000186f5d7223 */ /* 0x000fc2000001082e */
[--C-:B------:R-:W-:Y:S01]  /*e470*/  FFMA.FTZ R113, R113, R24, -R46.reuse ;  /* 0x0000001871717223 */ /* 0x100fe2000001082e */
[----:B------:R-:W-:Y:S01]  /*e480*/  FMNMX.FTZ R32, R33, R32, !PT ;  /* 0x0000002021207209 */ /* 0x000fe20007810000 */
[----:B------:R0:W-:Y:S01]  /*e490*/  MUFU.EX2 R30, R75 ;  /* 0x0000004b001e7308 */ /* 0x0001e20000000800 */
[----:B------:R-:W-:-:S01]  /*e4a0*/  FFMA.FTZ R95, R115, R24, -R46 ;  /* 0x00000018735f7223 */ /* 0x000fc2000001082e */
[--C-:B------:R-:W-:Y:S01]  /*e4b0*/  FFMA.FTZ R50, R117, R24, -R46.reuse ;  /* 0x0000001875327223 */ /* 0x100fe2000001082e */
[----:B------:R-:W-:Y:S01]  /*e4c0*/  FMNMX.FTZ R32, R35, R32, !PT ;  /* 0x0000002023207209 */ /* 0x000fe20007810000 */
[----:B------:R-:W-:-:S03]  /*e4d0*/  FFMA.FTZ R52, R123, R24, -R46 ;  /* 0x000000187b347223 */ /* 0x000fc6000001082e */
[----:B------:R-:W-:Y:S01]  /*e4e0*/  FMNMX.FTZ R34, R37, R32, !PT ;  /* 0x0000002025227209 */ /* 0x000fe20007810000 */
[----:B------:R1:W2:Y:S01]  /*e4f0*/  MUFU.EX2 R71, R77 ;  /* 0x0000004d00477308 */ /* 0x0002a20000000800 */
[----:B0-----:R-:W-:-:S01]  /*e500*/  FFMA.FTZ R75, R85, R24, -R46 ;  /* 0x00000018554b7223 */ /* 0x001fc2000001082e */
[--C-:B------:R-:W-:Y:S01]  /*e510*/  FFMA.FTZ R85, R101, R24, -R46.reuse ;  /* 0x0000001865557223 */ /* 0x100fe2000001082e */
[----:B------:R-:W-:Y:S01]  /*e520*/  FMNMX.FTZ R34, R39, R34, !PT ;  /* 0x0000002227227209 */ /* 0x000fe20007810000 */
[----:B------:R-:W-:-:S03]  /*e530*/  FFMA.FTZ R101, R125, R24, -R46 ;  /* 0x000000187d657223 */ /* 0x000fc6000001082e */
[----:B------:R-:W-:Y:S01]  /*e540*/  FMNMX.FTZ R34, R41, R34, !PT ;  /* 0x0000002229227209 */ /* 0x000fe20007810000 */
[----:B------:R0:W-:Y:S01]  /*e550*/  MUFU.EX2 R32, R79 ;  /* 0x0000004f00207308 */ /* 0x0001e20000000800 */
[----:B-1----:R-:W-:-:S01]  /*e560*/  FFMA.FTZ R77, R97, R24, -R46 ;  /* 0x00000018614d7223 */ /* 0x002fc2000001082e */
[----:B------:R-:W-:Y:S01]  /*e570*/  FFMA.FTZ R97, R119, R24, -R46 ;  /* 0x0000001877617223 */ /* 0x000fe2000001082e */
[----:B------:R-:W-:-:S04]  /*e580*/  FMNMX.FTZ R34, R43, R34, !PT ;  /* 0x000000222b227209 */ /* 0x000fc80007810000 */
[----:B------:R-:W-:Y:S01]  /*e590*/  FMNMX.FTZ R36, R45, R34, !PT ;  /* 0x000000222d247209 */ /* 0x000fe20007810000 */
[----:B------:R-:W-:Y:S01]  /*e5a0*/  MUFU.EX2 R0, R0 ;  /* 0x0000000000007308 */ /* 0x000fe20000000800 */
[----:B0-----:R-:W-:-:S01]  /*e5b0*/  FFMA.FTZ R79, R99, R24, -R46 ;  /* 0x00000018634f7223 */ /* 0x001fc2000001082e */
[----:B------:R-:W-:Y:S01]  /*e5c0*/  FFMA.FTZ R99, R127, R24, -R46 ;  /* 0x000000187f637223 */ /* 0x000fe2000001082e */
[----:B------:R-:W-:Y:S02]  /*e5d0*/  FMNMX.FTZ R36, R47, R36, !PT ;  /* 0x000000242f247209 */ /* 0x000fe40007810000 */
[----:B--2---:R-:W-:Y:S02]  /*e5e0*/  F2FP.SATFINITE.E4M3.F32.PACK_AB_MERGE_C R150, R71, R30, RZ ;  /* 0x0000001e4796723e */ /* 0x004fe400048070ff */
[----:B------:R-:W-:Y:S01]  /*e5f0*/  FMNMX.FTZ R36, R129, R36, !PT ;  /* 0x0000002481247209 */ /* 0x000fe20007810000 */
[----:B------:R0:W-:Y:S03]  /*e600*/  MUFU.EX2 R34, R83 ;  /* 0x0000005300227308 */ /* 0x0001e60000000800 */
[----:B------:R-:W-:-:S04]  /*e610*/  FMNMX.FTZ R36, R49, R36, !PT ;  /* 0x0000002431247209 */ /* 0x000fc80007810000 */
[----:B------:R-:W-:Y:S01]  /*e620*/  FMNMX.FTZ R38, R131, R36, !PT ;  /* 0x0000002483267209 */ /* 0x000fe20007810000 */
[----:B------:R-:W-:Y:S01]  /*e630*/  MUFU.EX2 R65, R65 ;  /* 0x0000004100417308 */ /* 0x000fe20000000800 */
[----:B0-----:R-:W-:Y:S02]  /*e640*/  FSEL R83, R62, -INF , !P4 ;  /* 0xff8000003e537808 */ /* 0x001fe40006000000 */
[----:B------:R-:W-:-:S04]  /*e650*/  FMNMX.FTZ R38, R51, R38, !PT ;  /* 0x0000002633267209 */ /* 0x000fc80007810000 */
[----:B------:R-:W-:Y:S01]  /*e660*/  FMNMX.FTZ R38, R133, R38, !PT ;  /* 0x0000002685267209 */ /* 0x000fe20007810000 */
[----:B------:R0:W-:Y:S03]  /*e670*/  MUFU.EX2 R36, R87 ;  /* 0x0000005700247308 */ /* 0x0001e60000000800 */
[----:B------:R-:W-:-:S04]  /*e680*/  FMNMX.FTZ R38, R53, R38, !PT ;  /* 0x0000002635267209 */ /* 0x000fc80007810000 */
[----:B------:R-:W-:Y:S01]  /*e690*/  FMNMX.FTZ R40, R135, R38, !PT ;  /* 0x0000002687287209 */ /* 0x000fe20007810000 */
[----:B------:R-:W-:Y:S01]  /*e6a0*/  MUFU.EX2 R4, R4 ;  /* 0x0000000400047308 */ /* 0x000fe20000000800 */
[----:B0-----:R-:W-:-:S02]  /*e6b0*/  FFMA.FTZ R87, R103, R24, -R46 ;  /* 0x0000001867577223 */ /* 0x001fc4000001082e */
[----:B------:R-:W-:-:S04]  /*e6c0*/  FMNMX.FTZ R40, R55, R40, !PT ;  /* 0x0000002837287209 */ /* 0x000fc80007810000 */
[----:B------:R-:W-:Y:S01]  /*e6d0*/  FMNMX.FTZ R40, R137, R40, !PT ;  /* 0x0000002889287209 */ /* 0x000fe20007810000 */
[----:B------:R0:W-:Y:S03]  /*e6e0*/  MUFU.EX2 R38, R91 ;  /* 0x0000005b00267308 */ /* 0x0001e60000000800 */
[----:B------:R-:W-:-:S04]  /*e6f0*/  FMNMX.FTZ R40, R57, R40, !PT ;  /* 0x0000002839287209 */ /* 0x000fc80007810000 */
[----:B------:R-:W-:Y:S01]  /*e700*/  FMNMX.FTZ R40, R139, R40, !PT ;  /* 0x000000288b287209 */ /* 0x000fe20007810000 */
[----:B------:R-:W1:Y:S01]  /*e710*/  MUFU.EX2 R67, R67 ;  /* 0x0000004300437308 */ /* 0x000e620000000800 */
[----:B0-----:R-:W-:-:S02]  /*e720*/  FFMA.FTZ R91, R107, R24, -R46 ;  /* 0x000000186b5b7223 */ /* 0x001fc4000001082e */
[----:B------:R-:W-:-:S04]  /*e730*/  FMNMX.FTZ R40, R59, R40, !PT ;  /* 0x000000283b287209 */ /* 0x000fc80007810000 */
[----:B------:R-:W-:Y:S01]  /*e740*/  FMNMX.FTZ R40, R81, R40, !PT ;  /* 0x0000002851287209 */ /* 0x000fe20007810000 */
[----:B------:R-:W0:Y:S03]  /*e750*/  MUFU.EX2 R69, R69 ;  /* 0x0000004500457308 */ /* 0x000e260000000800 */
[----:B------:R-:W-:-:S04]  /*e760*/  FMNMX.FTZ R40, R61, R40, !PT ;  /* 0x000000283d287209 */ /* 0x000fc80007810000 */
[----:B------:R-:W-:Y:S01]  /*e770*/  FMNMX.FTZ R40, R83, R40, !PT ;  /* 0x0000002853287209 */ /* 0x000fe20007810000 */
[----:B------:R-:W-:Y:S01]  /*e780*/  MUFU.EX2 R73, R73 ;  /* 0x0000004900497308 */ /* 0x000fe20000000800 */
[----:B-1----:R-:W-:Y:S02]  /*e790*/  F2FP.SATFINITE.E4M3.F32.PACK_AB_MERGE_C R148, R67, R4, RZ ;  /* 0x000000044394723e */ /* 0x002fe400048070ff */
[----:B------:R-:W-:Y:S01]  /*e7a0*/  FMNMX.FTZ R5, R63, R40, !PT ;  /* 0x000000283f057209 */ /* 0x000fe20007810000 */
[----:B------:R-:W-:-:S01]  /*e7b0*/  FFMA.FTZ R40, R105, R24, -R46 ;  /* 0x0000001869287223 */ /* 0x000fc2000001082e */
[----:B------:R-:W-:-:S03]  /*e7c0*/  F2FP.SATFINITE.E4M3.F32.PACK_AB_MERGE_C R148, R65, R0, R148 ;  /* 0x000000004194723e */ /* 0x000fc60004807094 */
[----:B------:R-:W1:Y:S01]  /*e7d0*/  SHFL.BFLY PT, R48, R5, 0x2, 0x1f ;  /* 0x0c401f0005307f89 */ /* 0x000e6200000e0000 */
[----:B------:R-:W2:Y:S01]  /*e7e0*/  MUFU.EX2 R75, R75 ;  /* 0x0000004b004b7308 */ /* 0x000ea20000000800 */
[----:B0-----:R-:W-:-:S07]  /*e7f0*/  F2FP.SATFINITE.E4M3.F32.PACK_AB_MERGE_C R150, R69, R28, R150 ;  /* 0x0000001c4596723e */ /* 0x001fce0004807096 */
[----:B------:R-:W-:Y:S08]  /*e800*/  MUFU.EX2 R77, R77 ;  /* 0x0000004d004d7308 */ /* 0x000ff00000000800 */
[----:B------:R-:W0:Y:S01]  /*e810*/  MUFU.EX2 R79, R79 ;  /* 0x0000004f004f7308 */ /* 0x000e220000000800 */
[----:B--2---:R-:W-:-:S04]  /*e820*/  F2FP.SATFINITE.E4M3.F32.PACK_AB_MERGE_C R144, R75, R34, RZ ;  /* 0x000000224b90723e */ /* 0x004fc800048070ff */
[----:B------:R-:W-:Y:S02]  /*e830*/  F2FP.SATFINITE.E4M3.F32.PACK_AB_MERGE_C R144, R73, R32, R144 ;  /* 0x000000204990723e */ /* 0x000fe40004807090 */
[----:B-1----:R-:W-:Y:S01]  /*e840*/  FMNMX.FTZ R54, R5, R48, !PT ;  /* 0x0000003005367209 */ /* 0x002fe20007810000 */
[----:B------:R-:W-:Y:S04]  /*e850*/  MUFU.EX2 R20, R20 ;  /* 0x0000001400147308 */ /* 0x000fe80000000800 */
[----:B------:R-:W1:Y:S04]  /*e860*/  SHFL.BFLY PT, R5, R54, 0x1, 0x1f ;  /* 0x0c201f0036057f89 */ /* 0x000e6800000e0000 */
[----:B------:R-:W-:Y:S01]  /*e870*/  MUFU.EX2 R85, R85 ;  /* 0x0000005500557308 */ /* 0x000fe20000000800 */
[----:B0-----:R-:W-:-:S04]  /*e880*/  F2FP.SATFINITE.E4M3.F32.PACK_AB_MERGE_C R146, R79, R38, RZ ;  /* 0x000000264f92723e */ /* 0x001fc800048070ff */
[----:B------:R-:W-:-:S03]  /*e890*/  F2FP.SATFINITE.E4M3.F32.PACK_AB_MERGE_C R146, R77, R36, R146 ;  /* 0x000000244d92723e */ /* 0x000fc60004807092 */
[----:B------:R-:W-:Y:S08]  /*e8a0*/  MUFU.EX2 R26, R26 ;  /* 0x0000001a001a7308 */ /* 0x000ff00000000800 */
[----:B------:R-:W0:Y:S01]  /*e8b0*/  MUFU.EX2 R87, R87 ;  /* 0x0000005700577308 */ /* 0x000e220000000800 */
[----:B-1----:R-:W-:Y:S01]  /*e8c0*/  FMNMX.FTZ R5, R54, R5, !PT ;  /* 0x0000000536057209 */ /* 0x002fe20007810000 */
[----:B------:R-:W-:-:S03]  /*e8d0*/  FFMA.FTZ R54, R121, R24, -R46 ;  /* 0x0000001879367223 */ /* 0x000fc6000001082e */
[C---:B------:R-:W-:Y:S01]  /*e8e0*/  FSETP.NEU.FTZ.AND P2, PT, R5.reuse, -INF , PT ;  /* 0xff8000000500780b */ /* 0x040fe20003f5d000 */
[----:B------:R-:W-:-:S02]  /*e8f0*/  FFMA.FTZ R56, R5, R24, -8 ;  /* 0xc100000005387423 */ /* 0x000fc40000010018 */
[----:B------:R-:W-:Y:S03]  /*e900*/  MUFU.EX2 R42, R42 ;  /* 0x0000002a002a7308 */ /* 0x000fe60000000800 */
[----:B------:R-:W-:Y:S02]  /*e910*/  FSEL R46, R56, RZ, P2 ;  /* 0x000000ff382e7208 */ /* 0x000fe40001000000 */
[----:B0-----:R-:W-:-:S03]  /*e920*/  F2FP.SATFINITE.E4M3.F32.PACK_AB_MERGE_C R140, R87, R26, RZ ;  /* 0x0000001a578c723e */ /* 0x001fc600048070ff */
[----:B------:R-:W-:Y:S01]  /*e930*/  MUFU.EX2 R93, R93 ;  /* 0x0000005d005d7308 */ /* 0x000fe20000000800 */
[----:B------:R-:W-:-:S01]  /*e940*/  FFMA.FTZ R44, R44, R24, -R46 ;  /* 0x000000182c2c7223 */ /* 0x000fc2000001082e */
[-CC-:B------:R-:W-:Y:S01]  /*e950*/  FFMA.FTZ R3, R3, R24.reuse, -R46.reuse ;  /* 0x0000001803037223 */ /* 0x180fe2000001082e */
[----:B------:R-:W-:-:S01]  /*e960*/  FFMA.FTZ R13, R13, R24, -R46 ;  /* 0x000000180d0d7223 */ /* 0x000fc2000001082e */
[-CC-:B------:R-:W-:Y:S01]  /*e970*/  FFMA.FTZ R56, R21, R24.reuse, -R46.reuse ;  /* 0x0000001815387223 */ /* 0x180fe2000001082e */
[----:B------:R-:W-:-:S01]  /*e980*/  FFMA.FTZ R21, R25, R24, -R46 ;  /* 0x0000001819157223 */ /* 0x000fc2000001082e */
[----:B------:R-:W-:Y:S01]  /*e990*/  FFMA.FTZ R64, R39, R24, -R46 ;  /* 0x0000001827407223 */ /* 0x000fe2000001082e */
[----:B------:R-:W-:-:S01]  /*e9a0*/  FADD.FTZ R39, R0, R65 ;  /* 0x0000004100277221 */ /* 0x000fc20000010000 */
[----:B------:R-:W-:Y:S01]  /*e9b0*/  MUFU.EX2 R44, R44 ;  /* 0x0000002c002c7308 */ /* 0x000fe20000000800 */
[----:B------:R-:W-:-:S01]  /*e9c0*/  FFMA.FTZ R58, R27, R24, -R46 ;  /* 0x000000181b3a7223 */ /* 0x000fc2000001082e */
[----:B------:R-:W-:Y:S01]  /*e9d0*/  FFMA.FTZ R25, R29, R24, -R46 ;  /* 0x000000181d197223 */ /* 0x000fe2000001082e */
[----:B------:R-:W-:-:S01]  /*e9e0*/  FADD.FTZ R74, R4, R39 ;  /* 0x00000027044a7221 */ /* 0x000fc20000010000 */
[-CC-:B------:R-:W-:Y:S01]  /*e9f0*/  FFMA.FTZ R60, R31, R24.reuse, -R46.reuse ;  /* 0x000000181f3c7223 */ /* 0x180fe2000001082e */
[----:B------:R-:W-:-:S01]  /*ea00*/  FFMA.FTZ R31, R41, R24, -R46 ;  /* 0x00000018291f7223 */ /* 0x000fc2000001082e */
[----:B------:R-:W-:Y:S01]  /*ea10*/  FFMA.FTZ R27, R33, R24, -R46 ;  /* 0x00000018211b7223 */ /* 0x000fe2000001082e */
[----:B------:R-:W-:-:S01]  /*ea20*/  FADD.FTZ R39, R67, R74 ;  /* 0x0000004a43277221 */ /* 0x000fc20000010000 */
[----:B------:R-:W0:Y:S01]  /*ea30*/  MUFU.EX2 R3, R3 ;  /* 0x0000000300037308 */ /* 0x000e220000000800 */
[----:B------:R-:W-:-:S01]  /*ea40*/  FFMA.FTZ R66, R43, R24, -R46 ;  /* 0x000000182b427223 */ /* 0x000fc2000001082e */
[----:B------:R-:W-:Y:S01]  /*ea50*/  FFMA.FTZ R62, R35, R24, -R46 ;  /* 0x00000018233e7223 */ /* 0x000fe2000001082e */
[----:B------:R-:W-:-:S01]  /*ea60*/  FADD.FTZ R76, R28, R39 ;  /* 0x000000271c4c7221 */ /* 0x000fc20000010000 */
[-CC-:B------:R-:W-:Y:S01]  /*ea70*/  FFMA.FTZ R29, R37, R24.reuse, -R46.reuse ;  /* 0x00000018251d7223 */ /* 0x180fe2000001082e */
[----:B------:R-:W-:-:S01]  /*ea80*/  FFMA.FTZ R33, R45, R24, -R46 ;  /* 0x000000182d217223 */ /* 0x000fc2000001082e */
[----:B------:R-:W-:Y:S01]  /*ea90*/  FFMA.FTZ R68, R47, R24, -R46 ;  /* 0x000000182f447223 */ /* 0x000fe2000001082e */
[----:B------:R-:W-:-:S01]  /*eaa0*/  FADD.FTZ R43, R69, R76 ;  /* 0x0000004c452b7221 */ /* 0x000fc20000010000 */
[----:B------:R-:W1:Y:S01]  /*eab0*/  MUFU.EX2 R13, R13 ;  /* 0x0000000d000d7308 */ /* 0x000e620000000800 */
[----:B------:R-:W-:-:S01]  /*eac0*/  FFMA.FTZ R35, R129, R24, -R46 ;  /* 0x0000001881237223 */ /* 0x000fc2000001082e */
[----:B------:R-:W-:Y:S01]  /*ead0*/  FFMA.FTZ R70, R49, R24, -R46 ;  /* 0x0000001831467223 */ /* 0x000fe2000001082e */
[----:B------:R-:W-:-:S01]  /*eae0*/  FADD.FTZ R76, R30, R43 ;  /* 0x0000002b1e4c7221 */ /* 0x000fc20000010000 */
[-CC-:B------:R-:W-:Y:S01]  /*eaf0*/  FFMA.FTZ R37, R131, R24.reuse, -R46.reuse ;  /* 0x0000001883257223 */ /* 0x180fe2000001082e */
[----:B------:R-:W-:-:S01]  /*eb00*/  FFMA.FTZ R72, R51, R24, -R46 ;  /* 0x0000001833487223 */ /* 0x000fc2000001082e */
[----:B------:R-:W-:Y:S01]  /*eb10*/  FFMA.FTZ R39, R133, R24, -R46 ;  /* 0x0000001885277223 */ /* 0x000fe2000001082e */
[----:B------:R-:W-:-:S01]  /*eb20*/  FADD.FTZ R43, R71, R76 ;  /* 0x0000004c472b7221 */ /* 0x000fc20000010000 */
[----:B------:R-:W2:Y:S01]  /*eb30*/  MUFU.EX2 R56, R56 ;  /* 0x0000003800387308 */ /* 0x000ea20000000800 */
[----:B0-----:R-:W-:-:S01]  /*eb40*/  FADD.FTZ R74, R44, R3 ;  /* 0x000000032c4a7221 */ /* 0x001fc20000010000 */
[----:B------:R-:W-:Y:S01]  /*eb50*/  FFMA.FTZ R135, R135, R24, -R46 ;  /* 0x0000001887877223 */ /* 0x000fe2000001082e */
[----:B------:R-:W-:-:S01]  /*eb60*/  FADD.FTZ R78, R32, R43 ;  /* 0x0000002b204e7221 */ /* 0x000fc20000010000 */
[--C-:B------:R-:W-:Y:S01]  /*eb70*/  FFMA.FTZ R0, R137, R24, -R46.reuse ;  /* 0x0000001889007223 */ /* 0x100fe2000001082e */
[----:B------:R-:W-:Y:S01]  /*eb80*/  F2FP.SATFINITE.E4M3.F32.PACK_AB_MERGE_C R142, R93, R42, RZ ;  /* 0x0000002a5d8e723e */ /* 0x000fe200048070ff */
[----:B------:R-:W-:Y:S01]  /*eb90*/  FFMA.FTZ R139, R139, R24, -R46 ;  /* 0x000000188b8b7223 */ /* 0x000fe2000001082e */
[----:B------:R-:W-:-:S01]  /*eba0*/  FADD.FTZ R43, R73, R78 ;  /* 0x0000004e492b7221 */ /* 0x000fc20000010000 */
[----:B------:R-:W0:Y:S01]  /*ebb0*/  MUFU.EX2 R21, R21 ;  /* 0x0000001500157308 */ /* 0x000e220000000800 */
[----:B-1----:R-:W-:-:S01]  /*ebc0*/  FADD.FTZ R41, R13, R74 ;  /* 0x0000004a0d297221 */ /* 0x002fc20000010000 */
[----:B------:R-:W-:Y:S01]  /*ebd0*/  FFMA.FTZ R59, R59, R24, -R46 ;  /* 0x000000183b3b7223 */ /* 0x000fe2000001082e */
[----:B------:R-:W-:-:S01]  /*ebe0*/  FADD.FTZ R30, R34, R43 ;  /* 0x0000002b221e7221 */ /* 0x000fc20000010000 */
[----:B------:R-:W-:Y:S01]  /*ebf0*/  F2FP.SATFINITE.E4M3.F32.PACK_AB_MERGE_C R140, R85, R20, R140 ;  /* 0x00000014558c723e */ /* 0x000fe2000480708c */
[----:B------:R-:W-:-:S01]  /*ec00*/  FFMA.FTZ R81, R81, R24, -R46 ;  /* 0x0000001851517223 */ /* 0x000fc2000001082e */
[----:B------:R-:W-:Y:S01]  /*ec10*/  FFMA.FTZ R61, R61, R24, -R46 ;  /* 0x000000183d3d7223 */ /* 0x000fe2000001082e */
[----:B------:R-:W-:-:S01]  /*ec20*/  FADD.FTZ R75, R75, R30 ;  /* 0x0000001e4b4b7221 */ /* 0x000fc20000010000 */
[----:B------:R-:W1:Y:S01]  /*ec30*/  MUFU.EX2 R58, R58 ;  /* 0x0000003a003a7308 */ /* 0x000e620000000800 */
[----:B--2---:R-:W-:-:S01]  /*ec40*/  FADD.FTZ R74, R56, R41 ;  /* 0x00000029384a7221 */ /* 0x004fc20000010000 */
[----:B------:R-:W-:Y:S01]  /*ec50*/  F2FP.SATFINITE.E4M3.F32.PACK_AB_MERGE_C R56, R56, R13, RZ ;  /* 0x0000000d3838723e */ /* 0x000fe200048070ff */
[----:B------:R-:W-:-:S01]  /*ec60*/  FADD.FTZ R34, R36, R75 ;  /* 0x0000004b24227221 */ /* 0x000fc20000010000 */
[----:B------:R-:W-:-:S02]  /*ec70*/  FFMA.FTZ R83, R83, R24, -R46 ;  /* 0x0000001853537223 */ /* 0x000fc4000001082e */
[----:B------:R-:W-:Y:S01]  /*ec80*/  F2FP.SATFINITE.E4M3.F32.PACK_AB_MERGE_C R149, R3, R44, R56 ;  /* 0x0000002c0395723e */ /* 0x000fe20004807038 */
[----:B------:R-:W-:Y:S01]  /*ec90*/  FADD.FTZ R45, R77, R34 ;  /* 0x000000224d2d7221 */ /* 0x000fe20000010000 */
[----:B------:R-:W2:Y:S01]  /*eca0*/  MUFU.EX2 R25, R25 ;  /* 0x0000001900197308 */ /* 0x000ea20000000800 */
[----:B0-----:R-:W-:-:S01]  /*ecb0*/  FADD.FTZ R41, R21, R74 ;  /* 0x0000004a15297221 */ /* 0x001fc20000010000 */
[----:B------:R-:W-:-:S06]  /*ecc0*/  FFMA.FTZ R74, R53, R24, -R46 ;  /* 0x00000018354a7223 */ /* 0x000fcc000001082e */
[----:B------:R-:W0:Y:S01]  /*ecd0*/  MUFU.EX2 R60, R60 ;  /* 0x0000003c003c7308 */ /* 0x000e220000000800 */
[----:B-1----:R-:W-:-:S07]  /*ece0*/  FADD.FTZ R76, R58, R41 ;  /* 0x000000293a4c7221 */ /* 0x002fce0000010000 */
[----:B------:R-:W1:Y:S01]  /*ecf0*/  MUFU.EX2 R27, R27 ;  /* 0x0000001b001b7308 */ /* 0x000e620000000800 */
[----:B--2---:R-:W-:-:S07]  /*ed00*/  FADD.FTZ R41, R25, R76 ;  /* 0x0000004c19297221 */ /* 0x004fce0000010000 */
[----:B------:R-:W2:Y:S01]  /*ed10*/  MUFU.EX2 R62, R62 ;  /* 0x0000003e003e7308 */ /* 0x000ea20000000800 */
[----:B0-----:R-:W-:-:S01]  /*ed20*/  FADD.FTZ R76, R60, R41 ;  /* 0x000000293c4c7221 */ /* 0x001fc20000010000 */
[----:B------:R-:W-:Y:S01]  /*ed30*/  FFMA.FTZ R41, R55, R24, -R46 ;  /* 0x0000001837297223 */ /* 0x000fe2000001082e */
[----:B------:R-:W-:-:S04]  /*ed40*/  F2FP.SATFINITE.E4M3.F32.PACK_AB_MERGE_C R25, R60, R25, RZ ;  /* 0x000000193c19723e */ /* 0x000fc800048070ff */
[----:B------:R-:W-:Y:S01]  /*ed50*/  F2FP.SATFINITE.E4M3.F32.PACK_AB_MERGE_C R151, R58, R21, R25 ;  /* 0x000000153a97723e */ /* 0x000fe20004807019 */
[----:B------:R-:W0:Y:S01]  /*ed60*/  MUFU.EX2 R29, R29 ;  /* 0x0000001d001d7308 */ /* 0x000e220000000800 */
[----:B-1----:R-:W-:-:S07]  /*ed70*/  FADD.FTZ R43, R27, R76 ;  /* 0x0000004c1b2b7221 */ /* 0x002fce0000010000 */
[----:B------:R-:W1:Y:S01]  /*ed80*/  MUFU.EX2 R64, R64 ;  /* 0x0000004000407308 */ /* 0x000e620000000800 */
[----:B--2---:R-:W-:-:S07]  /*ed90*/  FADD.FTZ R30, R62, R43 ;  /* 0x0000002b3e1e7221 */ /* 0x004fce0000010000 */
[----:B------:R-:W2:Y:S01]  /*eda0*/  MUFU.EX2 R31, R31 ;  /* 0x0000001f001f7308 */ /* 0x000ea20000000800 */
[----:B0-----:R-:W-:-:S01]  /*edb0*/  FADD.FTZ R43, R29, R30 ;  /* 0x0000001e1d2b7221 */ /* 0x001fc20000010000 */
[----:B------:R-:W-:-:S04]  /*edc0*/  FADD.FTZ R30, R38, R45 ;  /* 0x0000002d261e7221 */ /* 0x000fc80000010000 */
[----:B------:R-:W-:Y:S02]  /*edd0*/  FADD.FTZ R79, R79, R30 ;  /* 0x0000001e4f4f7221 */ /* 0x000fe40000010000 */
[----:B------:R-:W0:Y:S01]  /*ede0*/  MUFU.EX2 R66, R66 ;  /* 0x0000004200427308 */ /* 0x000e220000000800 */
[----:B-1----:R-:W-:-:S01]  /*edf0*/  FADD.FTZ R28, R64, R43 ;  /* 0x0000002b401c7221 */ /* 0x002fc20000010000 */
[----:B------:R-:W-:Y:S01]  /*ee00*/  FADD.FTZ R30, R20, R79 ;  /* 0x0000004f141e7221 */ /* 0x000fe20000010000 */
[----:B------:R-:W-:-:S01]  /*ee10*/  FFMA.FTZ R43, R57, R24, -R46 ;  /* 0x00000018392b7223 */ /* 0x000fc2000001082e */
[----:B------:R-:W-:Y:S01]  /*ee20*/  FFMA.FTZ R46, R63, R24, -R46 ;  /* 0x000000183f2e7223 */ /* 0x000fe2000001082e */
[----:B------:R-:W-:Y:S01]  /*ee30*/  F2FP.SATFINITE.E4M3.F32.PACK_AB_MERGE_C R29, R64, R29, RZ ;  /* 0x0000001d401d723e */ /* 0x000fe200048070ff */
[----:B------:R-:W-:Y:S02]  /*ee40*/  FADD.FTZ R47, R85, R30 ;  /* 0x0000001e552f7221 */ /* 0x000fe40000010000 */
[----:B------:R-:W1:Y:S01]  /*ee50*/  MUFU.EX2 R33, R33 ;  /* 0x0000002100217308 */ /* 0x000e620000000800 */
[----:B--2---:R-:W-:-:S01]  /*ee60*/  FADD.FTZ R45, R31, R28 ;  /* 0x0000001c1f2d7221 */ /* 0x004fc20000010000 */
[----:B------:R-:W-:Y:S01]  /*ee70*/  FADD.FTZ R26, R26, R47 ;  /* 0x0000002f1a1a7221 */ /* 0x000fe20000010000 */
[----:B------:R-:W-:-:S03]  /*ee80*/  F2FP.SATFINITE.E4M3.F32.PACK_AB_MERGE_C R145, R62, R27, R29 ;  /* 0x0000001b3e91723e */ /* 0x000fc6000480701d */
[----:B------:R-:W-:Y:S02]  /*ee90*/  FADD.FTZ R87, R87, R26 ;  /* 0x0000001a57577221 */ /* 0x000fe40000010000 */
        /* <DEDUP_REMOVED lines=57> */
[----:B------:R-:W-:Y:S01]  /*f230*/  F2FP.SATFINITE.E4M3.F32.PACK_AB_MERGE_C R137, R43, R0, R139 ;  /* 0x000000002b89723e */ /* 0x000fe2000480708b */
[----:B------:R-:W-:Y:S02]  /*f240*/  VIADD R0, R89, 0xfffffffe ;  /* 0xfffffffe59007836 */ /* 0x000fe40000000000 */
[----:B------:R-:W1:Y:S08]  /*f250*/  MUFU.EX2 R81, R81 ;  /* 0x0000005100517308 */ /* 0x000e700000000800 */
[----:B------:R-:W2:Y:S01]  /*f260*/  MUFU.EX2 R26, R61 ;  /* 0x0000003d001a7308 */ /* 0x000ea20000000800 */
[----:B0-----:R-:W-:Y:S01]  /*f270*/  F2FP.SATFINITE.E4M3.F32.PACK_AB_MERGE_C R138, R99, R52, R4 ;  /* 0x00000034638a723e */ /* 0x001fe20004807004 */
[----:B------:R-:W-:-:S04]  /*f280*/  FADD.FTZ R52, R52, R97 ;  /* 0x0000006134347221 */ /* 0x000fc80000010000 */
[----:B------:R-:W-:Y:S02]  /*f290*/  FADD.FTZ R99, R99, R52 ;  /* 0x0000003463637221 */ /* 0x000fe40000010000 */
[----:B------:R-:W0:Y:S01]  /*f2a0*/  MUFU.EX2 R83, R83 ;  /* 0x0000005300537308 */ /* 0x000e220000000800 */
[----:B-1----:R-:W-:-:S01]  /*f2b0*/  FADD.FTZ R3, R81, R20 ;  /* 0x0000001451037221 */ /* 0x002fc20000010000 */
[----:B------:R-:W-:-:S06]  /*f2c0*/  FADD.FTZ R54, R54, R99 ;  /* 0x0000006336367221 */ /* 0x000fcc0000010000 */
[----:B------:R-:W1:Y:S01]  /*f2d0*/  MUFU.EX2 R46, R46 ;  /* 0x0000002e002e7308 */ /* 0x000e620000000800 */
[----:B--2---:R-:W-:-:S04]  /*f2e0*/  FADD.FTZ R4, R26, R3 ;  /* 0x000000031a047221 */ /* 0x004fc80000010000 */
[----:B0-----:R-:W-:Y:S01]  /*f2f0*/  FADD.FTZ R3, R83, R4 ;  /* 0x0000000453037221 */ /* 0x001fe20000010000 */
[----:B------:R-:W-:-:S01]  /*f300*/  FADD.FTZ R4, R101, R54 ;  /* 0x0000003665047221 */ /* 0x000fc20000010000 */
[C---:B-1----:R-:W-:Y:S02]  /*f310*/  F2FP.SATFINITE.E4M3.F32.PACK_AB_MERGE_C R13, R46.reuse, R83, RZ ;  /* 0x000000532e0d723e */ /* 0x042fe400048070ff */
[----:B------:R-:W-:-:S02]  /*f320*/  FADD.FTZ R3, R46, R3 ;  /* 0x000000032e037221 */ /* 0x000fc40000010000 */
[----:B------:R-:W-:Y:S01]  /*f330*/  F2FP.SATFINITE.E4M3.F32.PACK_AB_MERGE_C R139, R26, R81, R13 ;  /* 0x000000511a8b723e */ /* 0x000fe2000480700d */
[----:B------:R-:W-:Y:S06]  /*f340*/  @!P6 BRA `(.L_x_1191) ;  /* 0x000000000048e947 */ /* 0x000fec0003800000 */
[C---:B------:R-:W-:Y:S01]  /*f350*/  ISETP.GT.AND P2, PT, R88.reuse, RZ, PT ;  /* 0x000000ff5800720c */ /* 0x040fe20003f44270 */
[----:B------:R-:W-:Y:S01]  /*f360*/  BSSY B0, `(.L_x_1192) ;  /* 0x000000e000007945 */ /* 0x000fe20003800000 */
[----:B------:R-:W-:-:S11]  /*f370*/  VIADD R13, R88, 0xffffffff ;  /* 0xffffffff580d7836 */ /* 0x000fd60000000000 */
        /* <DEDUP_REMOVED lines=8> */
.L_x_1193:
[----:B------:R-:W-:-:S13]  /*f400*/  ISETP.NE.AND P2, PT, R15, 0x1, PT ;  /* 0x000000010f00780c */ /* 0x000fda0003f45270 */
[----:B------:R-:W0:Y:S02]  /*f410*/  @P2 LDC.64 R20, c[0x0][0x9e8] ;  /* 0x00027a00ff142b82 */ /* 0x000e240000000a00 */
[----:B0-----:R-:W-:-:S05]  /*f420*/  @P2 IMAD.HI.U32 R20, R13, R20, RZ ;  /* 0x000000140d142227 */ /* 0x001fca00078e00ff */
[----:B------:R-:W-:-:S07]  /*f430*/  @P2 SHF.R.U32.HI R13, RZ, R21, R20 ;  /* 0x00000015ff0d2219 */ /* 0x000fce0000011614 */
.L_x_1194:
[----:B------:R-:W-:Y:S05]  /*f440*/  BSYNC B0 ;  /* 0x0000000000007941 */ /* 0x000fea0003800000 */
.L_x_1192:
[----:B------:R-:W-:-:S05]  /*f450*/  IMAD R13, R13, R15, R15 ;  /* 0x0000000f0d0d7224 */ /* 0x000fca00078e020f */
[----:B------:R-:W-:-:S07]  /*f460*/  VIMNMX R14, R14, R13, PT ;  /* 0x0000000d0e0e7248 */ /* 0x000fce0003fe0100 */
.L_x_1191:
[----:B------:R-:W2:Y:S01]  /*f470*/  LDL R15, [R1+0x38] ;  /* 0x00003800010f7983 */ /* 0x000ea20000100800 */
[----:B------:R-:W-:Y:S01]  /*f480*/  SHF.R.S32.HI R13, RZ, 0x1f, R14 ;  /* 0x0000001fff0d7819 */ /* 0x000fe2000001140e */
[----:B------:R-:W-:Y:S01]  /*f490*/  ULDC UR43, c[0x0][0x9e4] ;  /* 0x00027900002b7ab9 */ /* 0x000fe20000000800 */
[----:B------:R-:W-:Y:S01]  /*f4a0*/  ULDC UR38, c[0x0][0x9e4] ;  /* 0x0002790000267ab9 */ /* 0x000fe20000000800 */
[----:B------:R-:W-:Y:S01]  /*f4b0*/  ULDC UR37, c[0x0][0x988] ;  /* 0x0002620000257ab9 */ /* 0x000fe20000000800 */
[----:B------:R-:W-:Y:S01]  /*f4c0*/  LEA.HI R13, R13, R14, RZ, 0x7 ;  /* 0x0000000e0d0d7211 */ /* 0x000fe200078f38ff */
[----:B------:R-:W-:Y:S01]  /*f4d0*/  ULDC UR42, c[0x0][0x988] ;  /* 0x00026200002a7ab9 */ /* 0x000fe20000000800 */
[----:B------:R-:W-:Y:S01]  /*f4e0*/  ULDC UR39, c[0x0][0x988] ;  /* 0x0002620000277ab9 */ /* 0x000fe20000000800 */
[----:B------:R-:W-:Y:S01]  /*f4f0*/  ULDC UR45, c[0x0][0x9e0] ;  /* 0x00027800002d7ab9 */ /* 0x000fe20000000800 */
[----:B------:R-:W-:Y:S01]  /*f500*/  SHF.R.S32.HI R13, RZ, 0x7, R13 ;  /* 0x00000007ff0d7819 */ /* 0x000fe2000001140d */
[----:B------:R-:W-:Y:S01]  /*f510*/  ULDC UR44, c[0x0][0x9e0] ;  /* 0x00027800002c7ab9 */ /* 0x000fe20000000800 */
[----:B------:R-:W-:Y:S01]  /*f520*/  BSSY B1, `(.L_x_1195) ;  /* 0x0000393000017945 */ /* 0x000fe20003800000 */
        /* <DEDUP_REMOVED lines=24> */
[----:B--2---:R-:W-:-:S04]  /*f6b0*/  VIMNMX R15, R15, R13, !PT ;  /* 0x0000000d0f0f7248 */ /* 0x004fc80007fe0100 */
[----:B------:R-:W-:Y:S01]  /*f6c0*/  ISETP.GE.AND P2, PT, R0, R15, PT ;  /* 0x0000000f0000720c */ /* 0x000fe20003f46270 */
[----:B------:R0:W-:-:S12]  /*f6d0*/  STL [R1+0x2c], R15 ;  /* 0x00002c0f01007387 */ /* 0x0001d80000100800 */
[----:B0-----:R-:W-:Y:S05]  /*f6e0*/  @!P2 BRA `(.L_x_1196) ;  /* 0x0000003400d8a947 */ /* 0x001fea0003800000 */
[----:B------:R-:W-:Y:S01]  /*f6f0*/  IMAD.IADD R155, R155, 0x1, R152 ;  /* 0x000000019b9b7824 */ /* 0x000fe200078e0298 */
[----:B------:R-:W-:Y:S01]  /*f700*/  BSSY B0, `(.L_x_1197) ;  /* 0x0000370000007945 */ /* 0x000fe20003800000 */
[----:B------:R-:W-:Y:S02]  /*f710*/  IMAD.MOV.U32 R135, RZ, RZ, RZ ;  /* 0x000000ffff877224 */ /* 0x000fe400078e00ff */
[----:B------:R-:W-:Y:S01]  /*f720*/  VIADD R154, R155, 0x8 ;  /* 0x000000089b9a7836 */ /* 0x000fe20000000000 */
[----:B------:R-:W-:-:S04]  /*f730*/  LOP3.LUT R14, RZ, R155, RZ, 0x33, !PT ;  /* 0x0000009bff0e7212 */ /* 0x000fc800078e33ff */
[----:B------:R-:W-:-:S05]  /*f740*/  LOP3.LUT R13, RZ, R154, RZ, 0x33, !PT ;  /* 0x0000009aff0d7212 */ /* 0x000fca00078e33ff */
[----:B------:R0:W-:Y:S04]  /*f750*/  STL [R1+0xc], R13 ;  /* 0x00000c0d01007387 */ /* 0x0001e80000100800 */
[----:B------:R0:W-:Y:S02]  /*f760*/  STL [R1+0x10], R14 ;  /* 0x0000100e01007387 */ /* 0x0001e40000100800 */
.L_x_1217:
[----:B------:R-:W-:-:S05]  /*f770*/  VIADD R153, R18, 0x1 ;  /* 0x0000000112997836 */ /* 0x000fca0000000000 */
[----:B------:R-:W-:-:S04]  /*f780*/  ISETP.NE.AND P2, PT, R153, 0x2, PT ;  /* 0x000000029900780c */ /* 0x000fc80003f45270 */
[----:B0-----:R-:W-:Y:S02]  /*f790*/  SEL R13, RZ, 0x1, P2 ;  /* 0x00000001ff0d7807 */ /* 0x001fe40001000000 */
[----:B------:R-:W-:Y:S02]  /*f7a0*/  SEL R153, R153, RZ, P2 ;  /* 0x000000ff99997207 */ /* 0x000fe40001000000 */
[----:B------:R-:W-:Y:S01]  /*f7b0*/  LOP3.LUT R152, R22, R13, RZ, 0x3c, !PT ;  /* 0x0000000d16987212 */ /* 0x000fe200078e3cff */
[----:B------:R-:W-:Y:S06]  /*f7c0*/  @!P0 BRA `(.L_x_1198) ;  /* 0x0000000000048947 */ /* 0x000fec0003800000 */
[----:B------:R-:W-:Y:S01]  /*f7d0*/  BPT.TRAP 0x1 ;  /* 0x000000040000795c */ /* 0x000fe20000300000 */
.L_x_1198:
[----:B------:R-:W-:Y:S01]  /*f7e0*/  IMAD R13, R153, 0x8, R17 ;  /* 0x00000008990d7824 */ /* 0x000fe200078e0211 */
[----:B------:R-:W-:-:S04]  /*f7f0*/  SHF.L.U32 R14, R152, 0x1f, RZ ;  /* 0x0000001f980e7819 */ /* 0x000fc800000006ff */
[----:B------:R0:W1:Y:S01]  /*f800*/  SYNCS.PHASECHK.TRANS64.TRYWAIT P2, [R13+URZ+0x19c30], R14 ;  /* 0x019c300e0d0075a7 */ /* 0x000062000804017f */
[----:B------:R-:W-:Y:S05]  /*f810*/  @!P0 BRA `(.L_x_1199) ;  /* 0x0000000000048947 */ /* 0x000fea0003800000 */
[----:B------:R-:W-:Y:S01]  /*f820*/  BPT.TRAP 0x1 ;  /* 0x000000040000795c */ /* 0x000fe20000300000 */
.L_x_1199:
[----:B------:R-:W2:Y:S01]  /*f830*/  LDL R15, [R1+0x14] ;  /* 0x00001400010f7983 */ /* 0x000ea20000100800 */
[----:B------:R-:W-:Y:S01]  /*f840*/  BSSY B2, `(.L_x_1200) ;  /* 0x0000006000027945 */ /* 0x000fe20003800000 */
[----:B------:R-:W-:Y:S02]  /*f850*/  IMAD.MOV.U32 R21, RZ, RZ, -0x3ffffff0 ;  /* 0xc0000010ff157424 */ /* 0x000fe400078e00ff */
[----:B--2---:R-:W-:Y:S01]  /*f860*/  IMAD R20, R153, 0x300, R15 ;  /* 0x0000030099147824 */ /* 0x004fe200078e020f */
[----:B-1----:R-:W-:Y:S06]  /*f870*/  @P2 BRA `(.L_x_1201) ;  /* 0x0000000000082947 */ /* 0x002fec0003800000 */
[----:B------:R-:W1:Y:S02]  /*f880*/  SYNCS.PHASECHK.TRANS64.TRYWAIT P2, [R13+URZ+0x19c30], R14 ;  /* 0x019c300e0d0075a7 */ /* 0x000e64000804017f */
[----:B-1----:R-:W-:Y:S05]  /*f890*/  @!P2 BRA `(.L_x_1202) ;  /* 0x000001300008a947 */ /* 0x002fea0003800000 */
.L_x_1201:
[----:B------:R-:W-:Y:S05]  /*f8a0*/  BSYNC B2 ;  /* 0x0000000000027941 */ /* 0x000fea0003800000 */
.L_x_1200:
[C---:B------:R-:W-:Y:S01]  /*f8b0*/  R2UR UR6, R20.reuse ;  /* 0x00000000140672ca */ /* 0x040fe200000e0000 */
[----:B------:R-:W-:Y:S01]  /*f8c0*/  WARPGROUP.ARRIVE ;  /* 0x00000000000079c5 */ /* 0x000fe20000000000 */
[----:B------:R-:W-:Y:S01]  /*f8d0*/  R2UR UR7, R21 ;  /* 0x00000000150772ca */ /* 0x000fe200000e0000 */
[----:B01----:R-:W-:Y:S01]  /*f8e0*/  VIADD R14, R20, 0x100 ;  /* 0x00000100140e7836 */ /* 0x003fe20000000000 */
[----:B------:R-:W-:Y:S01]  /*f8f0*/  R2UR UR4, R6 ;  /* 0x00000000060472ca */ /* 0x000fe200000e0000 */
[----:B------:R-:W-:Y:S01]  /*f900*/  IMAD.MOV.U32 R15, RZ, RZ, -0x3ffffff0 ;  /* 0xc0000010ff0f7424 */ /* 0x000fe200078e00ff */
[----:B------:R-:W-:Y:S01]  /*f910*/  R2UR UR5, R7 ;  /* 0x00000000070572ca */ /* 0x000fe200000e0000 */
[----:B------:R-:W-:Y:S01]  /*f920*/  VIADD R20, R20, 0x200 ;  /* 0x0000020014147836 */ /* 0x000fe20000000000 */
[----:B------:R-:W-:Y:S01]  /*f930*/  R2UR UR10, R14 ;  /* 0x000000000e0a72ca */ /* 0x000fe200000e0000 */
[----:B------:R-:W-:Y:S01]  /*f940*/  IMAD.MOV.U32 R21, RZ, RZ, -0x3ffffff0 ;  /* 0xc0000010ff157424 */ /* 0x000fe200078e00ff */
[----:B------:R-:W-:-:S02]  /*f950*/  R2UR UR11, R15 ;  /* 0x000000000f0b72ca */ /* 0x000fc400000e0000 */
[----:B------:R-:W-:Y:S02]  /*f960*/  R2UR UR8, R10 ;  /* 0x000000000a0872ca */ /* 0x000fe400000e0000 */
[----:B------:R-:W-:Y:S02]  /*f970*/  R2UR UR9, R11 ;  /* 0x000000000b0972ca */ /* 0x000fe400000e0000 */
[----:B------:R-:W-:Y:S02]  /*f980*/  R2UR UR14, R20 ;  /* 0x00000000140e72ca */ /* 0x000fe400000e0000 */
[----:B------:R-:W-:Y:S01]  /*f990*/  R2UR UR15, R21 ;  /* 0x00000000150f72ca */ /* 0x000fe200000e0000 */
[----:B------:R-:W-:Y:S01]  /*f9a0*/  QGMMA.64x128x32.F32.E4M3.E4M3 R24, gdesc[UR4], RZ, !UPT, gsb0 ;  /* 0x01e00000041879f3 */ /* 0x000fe2000c0008ff */
[----:B------:R-:W-:Y:S02]  /*f9b0*/  R2UR UR12, R8 ;  /* 0x00000000080c72ca */ /* 0x000fe400000e0000 */
[----:B------:R-:W-:Y:S01]  /*f9c0*/  R2UR UR13, R9 ;  /* 0x00000000090d72ca */ /* 0x000fe200000e0000 */
[----:B------:R-:W-:-:S02]  /*f9d0*/  WARPGROUP.DEPBAR.LE gsb0, 0x0 ;  /* 0x00008000000079c5 */ /* 0x000fc40000010000 */
[----:B------:R-:W-:-:S06]  /*f9e0*/  WARPGROUP.ARRIVE ;  /* 0x00000000000079c5 */ /* 0x000fcc0000000000 */
[----:B------:R-:W-:Y:S03]  /*f9f0*/  QGMMA.64x128x32.F32.E4M3.E4M3 R24, gdesc[UR8], R24, gsb0 ;  /* 0x01e00000081879f3 */ /* 0x000fe60008000818 */
[----:B------:R-:W-:Y:S02]  /*fa00*/  WARPGROUP.DEPBAR.LE gsb0, 0x0 ;  /* 0x00008000000079c5 */ /* 0x000fe40000010000 */
[----:B------:R-:W-:-:S07]  /*fa10*/  WARPGROUP.ARRIVE ;  /* 0x00000000000079c5 */ /* 0x000fce0000000000 */
[----:B------:R-:W-:Y:S03]  /*fa20*/  QGMMA.64x128x32.F32.E4M3.E4M3 R24, gdesc[UR12], R24, gsb0 ;  /* 0x01e000000c1879f3 */ /* 0x000fe60008000818 */
[----:B------:R-:W-:Y:S02]  /*fa30*/  WARPGROUP.DEPBAR.LE gsb0, 0x0 ;  /* 0x00008000000079c5 */ /* 0x000fe40000010000 */
[----:B------:R-:W-:Y:S05]  /*fa40*/  @!P0 BRA `(.L_x_1203) ;  /* 0x0000000000048947 */ /* 0x000fea0003800000 */
[----:B------:R-:W-:Y:S01]  /*fa50*/  BPT.TRAP 0x1 ;  /* 0x000000040000795c */ /* 0x000fe20000300000 */
.L_x_1203:
[----:B------:R-:W-:Y:S01]  /*fa60*/  SHF.L.U32 R14, R22, 0x1f, RZ ;  /* 0x0000001f160e7819 */ /* 0x000fe200000006ff */
[----:B------:R-:W-:-:S04]  /*fa70*/  IMAD R22, R18, 0x8, R17 ;  /* 0x0000000812167824 */ /* 0x000fc800078e0211 */
[----:B------:R0:W1:Y:S01]  /*fa80*/  SYNCS.PHASECHK.TRANS64.TRYWAIT P2, [R22+URZ+0x19c50], R14 ;  /* 0x019c500e160075a7 */ /* 0x000062000804017f */
[----:B------:R-:W-:Y:S05]  /*fa90*/  @!P0 BRA `(.L_x_1204) ;  /* 0x0000000000048947 */ /* 0x000fea0003800000 */
[----:B------:R-:W-:Y:S01]  /*faa0*/  BPT.TRAP 0x1 ;  /* 0x000000040000795c */ /* 0x000fe20000300000 */
.L_x_1204:
[----:B------:R-:W-:Y:S04]  /*fab0*/  BSSY B2, `(.L_x_1205) ;  /* 0x0000004000027945 */ /* 0x000fe80003800000 */
[----:B-1----:R-:W-:Y:S05]  /*fac0*/  @P2 BRA `(.L_x_1206) ;  /* 0x0000000000082947 */ /* 0x002fea0003800000 */
[----:B------:R-:W1:Y:S02]  /*fad0*/  SYNCS.PHASECHK.TRANS64.TRYWAIT P2, [R22+URZ+0x19c50], R14 ;  /* 0x019c500e160075a7 */ /* 0x000e64000804017f */
[----:B-1----:R-:W-:Y:S05]  /*fae0*/  @!P2 BRA `(.L_x_1207) ;  /* 0x0000012c0088a947 */ /* 0x002fea0003800000 */
.L_x_1206:
[----:B------:R-:W-:Y:S05]  /*faf0*/  BSYNC B2 ;  /* 0x0000000000027941 */ /* 0x000fea0003800000 */
.L_x_1205:
[----:B01----:R-:W-:Y:S01]  /*fb00*/  VIADD R14, R17, 0x3000 ;  /* 0x00003000110e7836 */ /* 0x003fe20000000000 */
[----:B------:R-:W-:Y:S01]  /*fb10*/  WARPGROUP.ARRIVE ;  /* 0x00000000000079c5 */ /* 0x000fe20000000000 */
[----:B------:R-:W-:Y:S01]  /*fb20*/  IMAD.MOV.U32 R15, RZ, RZ, 0x40000040 ;  /* 0x40000040ff0f7424 */ /* 0x000fe200078e00ff */
[----:B------:R-:W-:Y:S02]  /*fb30*/  LOP3.LUT P6, RZ, R16, 0x80, RZ, 0xc0, !PT ;  /* 0x0000008010ff7812 */ /* 0x000fe400078cc0ff */
[----:B------:R-:W-:Y:S02]  /*fb40*/  SHF.R.U32.HI R14, RZ, 0x4, R14 ;  /* 0x00000004ff0e7819 */ /* 0x000fe4000001160e */
[----:B------:R-:W-:Y:S02]  /*fb50*/  R2UR UR7, R15 ;  /* 0x000000000f0772ca */ /* 0x000fe400000e0000 */
[----:B------:R-:W-:-:S04]  /*fb60*/  LOP3.LUT R14, R14, 0x3fff, RZ, 0xc0, !PT ;  /* 0x00003fff0e0e7812 */ /* 0x000fc800078ec0ff */
[----:B------:R-:W-:-:S05]  /*fb70*/  LOP3.LUT R14, R14, 0x10000, RZ, 0xfc, !PT ;  /* 0x000100000e0e7812 */ /* 0x000fca00078efcff */
[----:B------:R-:W-:-:S05]  /*fb80*/  IMAD R14, R18, 0x300, R14 ;  /* 0x00000300120e7824 */ /* 0x000fca00078e020e */
[----:B------:R-:W-:-:S13]  /*fb90*/  R2UR UR6, R14 ;  /* 0x000000000e0672ca */ /* 0x000fda00000e0000 */
[----:B------:R-:W-:Y:S01]  /*fba0*/  QGMMA.64x96x32.F32.E4M3.E4M3 R88, R148, gdesc[UR4], R88, gsb0 ;  /* 0x0160000494587df3 */ /* 0x000fe20008000858 */
[----:B------:R-:W-:Y:S02]  /*fbb0*/  VIADD R20, R14, 0x2 ;  /* 0x000000020e147836 */ /* 0x000fe40000000000 */
[----:B------:R-:W-:-:S03]  /*fbc0*/  IMAD.MOV.U32 R21, RZ, RZ, 0x40000040 ;  /* 0x40000040ff157424 */ /* 0x000fc600078e00ff */
[----:B------:R-:W-:Y:S02]  /*fbd0*/  R2UR UR6, R20 ;  /* 0x00000000140672ca */ /* 0x000fe400000e0000 */
[----:B------:R-:W-:Y:S01]  /*fbe0*/  R2UR UR7, R21 ;  /* 0x00000000150772ca */ /* 0x000fe200000e0000 */
[----:B------:R-:W-:Y:S02]  /*fbf0*/  WARPGROUP.DEPBAR.LE gsb0, 0x0 ;  /* 0x00008000000079c5 */ /* 0x000fe40000010000 */
[----:B------:R-:W2:Y:S04]  /*fc00*/  LDL R149, [R1+0x24] ;  /* 0x0000240001957983 */ /* 0x000ea80000100800 */
[----:B------:R-:W3:Y:S04]  /*fc10*/  LDL R150, [R1+0x28] ;  /* 0x0000280001967983 */ /* 0x000ee80000100800 */
[----:B------:R-:W4:Y:S01]  /*fc20*/  LDL R151, [R1] ;  /* 0x0000000001977983 */ /* 0x000f220000100800 */
[----:B------:R-:W-:Y:S01]  /*fc30*/  WARPGROUP.ARRIVE ;  /* 0x00000000000079c5 */ /* 0x000fe20000000000 */
[----:B------:R-:W-:-:S02]  /*fc40*/  VIADD R20, R14, 0x4 ;  /* 0x000000040e147836 */ /* 0x000fc40000000000 */
[C---:B------:R-:W-:Y:S01]  /*fc50*/  FMUL.FTZ R18, R2.reuse, R26 ;  /* 0x0000001a02127220 */ /* 0x040fe20000410000 */
[----:B------:R-:W-:Y:S02]  /*fc60*/  IMAD.MOV.U32 R21, RZ, RZ, 0x40000040 ;  /* 0x40000040ff157424 */ /* 0x000fe400078e00ff */
[----:B------:R-:W-:Y:S01]  /*fc70*/  FMUL.FTZ R26, R2, R31 ;  /* 0x0000001f021a7220 */ /* 0x000fe20000410000 */
[----:B------:R-:W-:Y:S01]  /*fc80*/  VIADD R14, R14, 0x6 ;  /* 0x000000060e0e7836 */ /* 0x000fe20000000000 */
[----:B------:R-:W-:Y:S01]  /*fc90*/  QGMMA.64x96x32.F32.E4M3.E4M3 R88, R144, gdesc[UR4], R88, gsb0 ;  /* 0x0160000490587df3 */ /* 0x000fe20008000858 */
[----:B------:R-:W-:Y:S01]  /*fca0*/  R2UR UR6, R20 ;  /* 0x00000000140672ca */ /* 0x000fe200000e0000 */
[----:B------:R-:W-:Y:S01]  /*fcb0*/  IMAD.MOV.U32 R15, RZ, RZ, 0x40000040 ;  /* 0x40000040ff0f7424 */ /* 0x000fe200078e00ff */
[----:B------:R-:W-:Y:S01]  /*fcc0*/  R2UR UR7, R21 ;  /* 0x00000000150772ca */ /* 0x000fe200000e0000 */
        /* <DEDUP_REMOVED lines=23> */
[----:B------:R-:W-:-:S02]  /*fe40*/  @!P1 VIADD R42, R13, 0x19c40 ;  /* 0x00019c400d2a9836 */ /* 0x000fc40000000000 */
[C---:B------:R-:W-:Y:S01]  /*fe50*/  FMUL.FTZ R38, R2.reuse, R43 ;  /* 0x0000002b02267220 */ /* 0x040fe20000410000 */
[C---:B------:R-:W-:Y:S01]  /*fe60*/  FMUL.FTZ R13, R2.reuse, R86 ;  /* 0x00000056020d7220 */ /* 0x040fe20000410000 */
[----:B------:R-:W-:Y:S01]  /*fe70*/  FMUL.FTZ R81, R2, R87 ;  /* 0x0000005702517220 */ /* 0x000fe20000410000 */
[----:B------:R-:W0:Y:S01]  /*fe80*/  MUFU.TANH R18, R18 ;  /* 0x0000001200127308 */ /* 0x000e220000002400 */
[----:B------:R-:W-:-:S07]  /*fe90*/  @!P1 PRMT R42, RZ, 0x654, R42 ;  /* 0x00000654ff2a9816 */ /* 0x000fce000000002a */
[----:B------:R-:W1:Y:S08]  /*fea0*/  MUFU.TANH R20, R20 ;  /* 0x0000001400147308 */ /* 0x000e700000002400 */
        /* <DEDUP_REMOVED lines=50> */
[----:B------:R-:W-:Y:S01]  /*101d0*/  FMUL.FTZ R84, R2, R85 ;  /* 0x0000005502547220 */ /* 0x000fe20000410000 */
        /* <DEDUP_REMOVED lines=18> */
[----:B------:R-:W0:Y:S01]  /*10300*/  MUFU.TANH R47, R47 ;  /* 0x0000002f002f7308 */ /* 0x000e220000002400 */
[----:B--2---:R-:W-:-:S07]  /*10310*/  IADD3 R43, R149, 0x1, -R82 ;  /* 0x00000001952b7810 */ /* 0x004fce0007ffe852 */
[----:B------:R-:W2:Y:S01]  /*10320*/  MUFU.TANH R48, R48 ;  /* 0x0000003000307308 */ /* 0x000ea20000002400 */
[----:B---3--:R-:W-:-:S04]  /*10330*/  IMAD.IADD R43, R43, 0x1, -R150 ;  /* 0x000000012b2b7824 */ /* 0x008fc800078e0a96 */
[----:B------:R-:W-:-:S03]  /*10340*/  IMAD R43, R156, -0x2, R43 ;  /* 0xfffffffe9c2b7824 */ /* 0x000fc600078e022b */
[----:B------:R-:W3:Y:S01]  /*10350*/  MUFU.TANH R49, R49 ;  /* 0x0000003100317308 */ /* 0x000ee20000002400 */
[----:B------:R-:W-:-:S04]  /*10360*/  VIADD R87, R43, UR36 ;  /* 0x000000242b577c36 */ /* 0x000fc80008000000 */
[----:B----4-:R-:W-:-:S03]  /*10370*/  IMAD.IADD R85, R151, 0x1, R87 ;  /* 0x0000000197557824 */ /* 0x010fc600078e0257 */
[----:B------:R-:W4:Y:S08]  /*10380*/  MUFU.TANH R50, R50 ;  /* 0x0000003200327308 */ /* 0x000f300000002400 */
[----:B------:R-:W0:Y:S08]  /*10390*/  MUFU.TANH R51, R51 ;  /* 0x0000003300337308 */ /* 0x000e300000002400 */
[----:B------:R-:W0:Y:S08]  /*103a0*/  MUFU.TANH R52, R52 ;  /* 0x0000003400347308 */ /* 0x000e300000002400 */
[----:B------:R-:W0:Y:S08]  /*103b0*/  MUFU.TANH R53, R53 ;  /* 0x0000003500357308 */ /* 0x000e300000002400 */
[----:B------:R-:W0:Y:S08]  /*103c0*/  MUFU.TANH R54, R54 ;  /* 0x0000003600367308 */ /* 0x000e300000002400 */
[----:B------:R-:W0:Y:S01]  /*103d0*/  MUFU.TANH R55, R55 ;  /* 0x0000003700377308 */ /* 0x000e220000002400 */
[----:B------:R-:W-:-:S02]  /*103e0*/  WARPGROUP.DEPBAR.LE gsb0, 0x0 ;  /* 0x00008000000079c5 */ /* 0x000fc40000010000 */
[----:B------:R-:W-:Y:S01]  /*103f0*/  VIADD R136, R43, UR45 ;  /* 0x0000002d2b887c36 */ /* 0x000fe20008000000 */
[----:B------:R0:W-:Y:S04]  /*10400*/  @!P1 SYNCS.ARRIVE.TRANS64.RED.A1T0 RZ, [R42+URZ], RZ ;  /* 0x000000ff2aff99a7 */ /* 0x0001e8000810043f */
[----:B------:R-:W0:Y:S01]  /*10410*/  MUFU.TANH R56, R56 ;  /* 0x0000003800387308 */ /* 0x000e220000002400 */
[----:B------:R-:W-:-:S07]  /*10420*/  IMAD.IADD R86, R151, 0x1, R136 ;  /* 0x0000000197567824 */ /* 0x000fce00078e0288 */
        /* <DEDUP_REMOVED lines=32> */
[----:B------:R-:W2:Y:S01]  /*10630*/  LDL R151, [R1+0x10] ;  /* 0x0000100001977983 */ /* 0x000ea20000100800 */
[----:B------:R-:W-:-:S05]  /*10640*/  IMAD.U32 R137, RZ, RZ, UR43 ;  /* 0x0000002bff897e24 */ /* 0x000fca000f8e00ff */
[----:B------:R-:W-:-:S13]  /*10650*/  ISETP.NE.AND P2, PT, R137, 0x1, PT ;  /* 0x000000018900780c */ /* 0x000fda0003f45270 */
[----:B0-----:R-:W2:Y:S02]  /*10660*/  @P2 LDC.64 R42, c[0x0][0x9e8] ;  /* 0x00027a00ff2a2b82 */ /* 0x001ea40000000a00 */
[----:B--2---:R-:W-:-:S04]  /*10670*/  @P2 IMAD.HI.U32 R42, R151, R42, RZ ;  /* 0x0000002a972a2227 */ /* 0x004fc800078e00ff */
[----:B------:R-:W-:Y:S01]  /*10680*/  IMAD.MOV.U32 R138, RZ, RZ, R151 ;  /* 0x000000ffff8a7224 */ /* 0x000fe200078e0097 */
[----:B------:R-:W-:-:S04]  /*10690*/  @P2 SHF.R.U32.HI R138, RZ, R43, R42 ;  /* 0x0000002bff8a2219 */ /* 0x000fc8000001162a */
[----:B------:R-:W-:Y:S01]  /*106a0*/  LOP3.LUT R42, RZ, R138, RZ, 0x33, !PT ;  /* 0x0000008aff2a7212 */ /* 0x000fe200078e33ff */
[----:B------:R-:W-:Y:S06]  /*106b0*/  BRA `(.L_x_1211) ;  /* 0x0000000000187947 */ /* 0x000fec0003800000 */
.L_x_1210:
[----:B------:R-:W-:-:S05]  /*106c0*/  IMAD.U32 R137, RZ, RZ, UR43 ;  /* 0x0000002bff897e24 */ /* 0x000fca000f8e00ff */
[----:B------:R-:W-:-:S13]  /*106d0*/  ISETP.NE.AND P2, PT, R137, 0x1, PT ;  /* 0x000000018900780c */ /* 0x000fda0003f45270 */
[----:B0-----:R-:W0:Y:S02]  /*106e0*/  @P2 LDC.64 R42, c[0x0][0x9e8] ;  /* 0x00027a00ff2a2b82 */ /* 0x001e240000000a00 */
[----:B0-----:R-:W-:-:S04]  /*106f0*/  @P2 IMAD.HI.U32 R138, R155, R42, RZ ;  /* 0x0000002a9b8a2227 */ /* 0x001fc800078e00ff */
[----:B------:R-:W-:Y:S01]  /*10700*/  IMAD.MOV.U32 R42, RZ, RZ, R155 ;  /* 0x000000ffff2a7224 */ /* 0x000fe200078e009b */
[----:B------:R-:W-:-:S07]  /*10710*/  @P2 SHF.R.U32.HI R42, RZ, R43, R138 ;  /* 0x0000002bff2a2219 */ /* 0x000fce000001168a */
.L_x_1211:
[----:B------:R-:W-:Y:S05]  /*10720*/  BSYNC B2 ;  /* 0x0000000000027941 */ /* 0x000fea0003800000 */
.L_x_1209:
[----:B------:R-:W-:-:S04]  /*10730*/  IMAD R42, R42, R137, -R82 ;  /* 0x000000892a2a7224 */ /* 0x000fc800078e0a52 */
[----:B------:R-:W-:-:S05]  /*10740*/  IMAD R42, R156, -0x2, R42 ;  /* 0xfffffffe9c2a7824 */ /* 0x000fca00078e022a */
[----:B------:R-:W-:Y:S02]  /*10750*/  VIMNMX R85, R85, R42, !PT ;  /* 0x0000002a55557248 */ /* 0x000fe40007fe0100 */
[----:B------:R-:W-:-:S07]  /*10760*/  VIADDMNMX R86, R42, R137, R86, PT ;  /* 0x000000892a567246 */ /* 0x000fce0003800156 */
.L_x_1208:
[----:B------:R-:W2:Y:S01]  /*10770*/  LDL R138, [R1+0x4] ;  /* 0x00000400018a7983 */ /* 0x000ea20000100800 */
[----:B------:R-:W-:-:S04]  /*10780*/  ISETP.GT.AND P2, PT, R0, -0x1, PT ;  /* 0xffffffff0000780c */ /* 0x000fc80003f44270 */
[C---:B------:R-:W-:Y:S02]  /*10790*/  ISETP.GT.AND P4, PT, R85.reuse, RZ, P2 ;  /* 0x000000ff5500720c */ /* 0x040fe40001784270 */
[----:B------:R-:W-:Y:S02]  /*107a0*/  ISETP.GT.AND P5, PT, R85, 0x1, P2 ;  /* 0x000000015500780c */ /* 0x000fe400017a4270 */
[C---:B------:R-:W-:Y:S02]  /*107b0*/  ISETP.LT.OR P4, PT, R86.reuse, 0x1, P4 ;  /* 0x000000015600780c */ /* 0x040fe40002781670 */
[----:B------:R-:W-:Y:S02]  /*107c0*/  ISETP.LT.OR P5, PT, R86, 0x2, P5 ;  /* 0x000000025600780c */ /* 0x000fe40002fa1670 */
[----:B0-----:R-:W-:Y:S02]  /*107d0*/  FSEL R42, R14, -INF , !P4 ;  /* 0xff8000000e2a7808 */ /* 0x001fe40006000000 */
        /* <DEDUP_REMOVED lines=9> */
[----:B------:R-:W-:Y:S02]  /*10870*/  FSEL R27, R27, -INF , !P5 ;  /* 0xff8000001b1b7808 */ /* 0x000fe40006800000 */
[C---:B------:R-:W-:Y:S02]  /*10880*/  ISETP.GT.AND P3, PT, R85.reuse, 0x11, P2 ;  /* 0x000000115500780c */ /* 0x040fe40001764270 */
[C---:B------:R-:W-:Y:S02]  /*10890*/  ISETP.GT.AND P4, PT, R85.reuse, 0x18, P2 ;  /* 0x000000185500780c */ /* 0x040fe40001784270 */
[----:B------:R-:W-:-:S02]  /*108a0*/  ISETP.GT.AND P5, PT, R85, 0x19, P2 ;  /* 0x000000195500780c */ /* 0x000fc400017a4270 */
        /* <DEDUP_REMOVED lines=77> */
[----:B------:R-:W-:Y:S01]  /*10d80*/  FSEL R84, R84, -INF , !P5 ;  /* 0xff80000054547808 */ /* 0x000fe20006800000 */
[----:B--2---:R-:W-:-:S02]  /*10d90*/  IMAD.IADD R136, R138, 0x1, R136 ;  /* 0x000000018a887824 */ /* 0x004fc400078e0288 */
[----:B------:R-:W-:Y:S01]  /*10da0*/  IMAD.IADD R87, R138, 0x1, R87 ;  /* 0x000000018a577824 */ /* 0x000fe200078e0257 */
[----:B------:R-:W-:Y:S06]  /*10db0*/  @!P6 BRA `(.L_x_1212) ;  /* 0x00000000005ce947 */ /* 0x000fec0003800000 */
[----:B------:R-:W-:Y:S01]  /*10dc0*/  ISETP.GT.AND P3, PT, R154, -0x1, PT ;  /* 0xffffffff9a00780c */ /* 0x000fe20003f64270 */
[----:B------:R-:W-:-:S12]  /*10dd0*/  BSSY B2, `(.L_x_1213) ;  /* 0x0000011000027945 */ /* 0x000fd80003800000 */
[----:B------:R-:W-:Y:S05]  /*10de0*/  @P3 BRA `(.L_x_1214) ;  /* 0x0000000000243947 */ /* 0x000fea0003800000 */
[----:B------:R-:W2:Y:S01]  /*10df0*/  LDL R138, [R1+0xc] ;  /* 0x00000c00018a7983 */ /* 0x000ea20000100800 */
[----:B------:R-:W-:-:S05]  /*10e00*/  IMAD.U32 R24, RZ, RZ, UR43 ;  /* 0x0000002bff187e24 */ /* 0x000fca000f8e00ff */
[----:B------:R-:W-:-:S13]  /*10e10*/  ISETP.NE.AND P3, PT, R24, 0x1, PT ;  /* 0x000000011800780c */ /* 0x000fda0003f65270 */
[----:B------:R-:W2:Y:S02]  /*10e20*/  @P3 LDC.64 R14, c[0x0][0x9e8] ;  /* 0x00027a00ff0e3b82 */ /* 0x000ea40000000a00 */
[----:B--2---:R-:W-:-:S04]  /*10e30*/  @P3 IMAD.HI.U32 R14, R138, R14, RZ ;  /* 0x0000000e8a0e3227 */ /* 0x004fc800078e00ff */
[----:B------:R-:W-:Y:S01]  /*10e40*/  IMAD.MOV.U32 R85, RZ, RZ, R138 ;  /* 0x000000ffff557224 */ /* 0x000fe200078e008a */
[----:B------:R-:W-:-:S04]  /*10e50*/  @P3 SHF.R.U32.HI R85, RZ, R15, R14 ;  /* 0x0000000fff553219 */ /* 0x000fc8000001160e */
[----:B------:R-:W-:Y:S01]  /*10e60*/  LOP3.LUT R14, RZ, R85, RZ, 0x33, !PT ;  /* 0x00000055ff0e7212 */ /* 0x000fe200078e33ff */
[----:B------:R-:W-:Y:S06]  /*10e70*/  BRA `(.L_x_1215) ;  /* 0x0000000000187947 */ /* 0x000fec0003800000 */
.L_x_1214:
[----:B------:R-:W-:-:S05]  /*10e80*/  IMAD.U32 R24, RZ, RZ, UR43 ;  /* 0x0000002bff187e24 */ /* 0x000fca000f8e00ff */
[----:B------:R-:W-:-:S13]  /*10e90*/  ISETP.NE.AND P3, PT, R24, 0x1, PT ;  /* 0x000000011800780c */ /* 0x000fda0003f65270 */
[----:B------:R-:W0:Y:S02]  /*10ea0*/  @P3 LDC.64 R14, c[0x0][0x9e8] ;  /* 0x00027a00ff0e3b82 */ /* 0x000e240000000a00 */
[----:B0-----:R-:W-:-:S04]  /*10eb0*/  @P3 IMAD.HI.U32 R85, R154, R14, RZ ;  /* 0x0000000e9a553227 */ /* 0x001fc800078e00ff */
[----:B------:R-:W-:Y:S01]  /*10ec0*/  IMAD.MOV.U32 R14, RZ, RZ, R154 ;  /* 0x000000ffff0e7224 */ /* 0x000fe200078e009a */
[----:B------:R-:W-:-:S07]  /*10ed0*/  @P3 SHF.R.U32.HI R14, RZ, R15, R85 ;  /* 0x0000000fff0e3219 */ /* 0x000fce0000011655 */
.L_x_1215:
[----:B------:R-:W-:Y:S05]  /*10ee0*/  BSYNC B2 ;  /* 0x0000000000027941 */ /* 0x000fea0003800000 */
.L_x_1213:
[----:B------:R-:W-:-:S04]  /*10ef0*/  IMAD R82, R14, R24, -R82 ;  /* 0x000000180e527224 */ /* 0x000fc800078e0a52 */
[----:B------:R-:W-:-:S05]  /*10f00*/  IMAD R82, R156, -0x2, R82 ;  /* 0xfffffffe9c527824 */ /* 0x000fca00078e0252 */
[----:B------:R-:W-:Y:S02]  /*10f10*/  VIMNMX R87, R87, R82, !PT ;  /* 0x0000005257577248 */ /* 0x000fe40007fe0100 */
[----:B------:R-:W-:-:S07]  /*10f20*/  VIADDMNMX R136, R82, R24, R136, PT ;  /* 0x0000001852887246 */ /* 0x000fce0003800188 */
.L_x_1212:
[----:B------:R-:W-:Y:S01]  /*10f30*/  FMNMX.FTZ R14, R42, R12, !PT ;  /* 0x0000000c2a0e7209 */ /* 0x000fe20007810000 */
[----:B------:R-:W-:Y:S01]  /*10f40*/  IMAD.U32 R24, RZ, RZ, UR42 ;  /* 0x0000002aff187e24 */ /* 0x000fe2000f8e00ff */
[----:B------:R-:W-:Y:S02]  /*10f50*/  ISETP.GT.AND P5, PT, R87, 0x1, P2 ;  /* 0x000000015700780c */ /* 0x000fe400017a4270 */
[----:B------:R-:W-:Y:S02]  /*10f60*/  FMNMX.FTZ R14, R43, R14, !PT ;  /* 0x0000000e2b0e7209 */ /* 0x000fe40007810000 */
[----:B------:R-:W-:Y:S02]  /*10f70*/  ISETP.GT.AND P3, PT, R87, 0x8, P2 ;  /* 0x000000085700780c */ /* 0x000fe40001764270 */
[----:B------:R-:W-:Y:S02]  /*10f80*/  FMNMX.FTZ R14, R21, R14, !PT ;  /* 0x0000000e150e7209 */ /* 0x000fe40007810000 */
[----:B------:R-:W-:-:S02]  /*10f90*/  ISETP.GT.AND P4, PT, R87, 0x9, P2 ;  /* 0x000000095700780c */ /* 0x000fc40001784270 */
[----:B------:R-:W-:Y:S02]  /*10fa0*/  FMNMX.FTZ R14, R137, R14, !PT ;  /* 0x0000000e890e7209 */ /* 0x000fe40007810000 */
[C---:B------:R-:W-:Y:S02]  /*10fb0*/  ISETP.LT.OR P5, PT, R136.reuse, 0x2, P5 ;  /* 0x000000028800780c */ /* 0x040fe40002fa1670 */
[C---:B------:R-:W-:Y:S02]  /*10fc0*/  ISETP.LT.OR P3, PT, R136.reuse, 0x9, P3 ;  /* 0x000000098800780c */ /* 0x040fe40001f61670 */
[----:B------:R-:W-:Y:S02]  /*10fd0*/  ISETP.LT.OR P4, PT, R136, 0xa, P4 ;  /* 0x0000000a8800780c */ /* 0x000fe40002781670 */
[----:B------:R-:W-:Y:S02]  /*10fe0*/  FMNMX.FTZ R14, R27, R14, !PT ;  /* 0x0000000e1b0e7209 */ /* 0x000fe40007810000 */
[----:B------:R-:W-:-:S02]  /*10ff0*/  FSEL R20, R20, -INF , !P5 ;  /* 0xff80000014147808 */ /* 0x000fc40006800000 */
[----:B------:R-:W-:Y:S02]  /*11000*/  FSEL R25, R25, -INF , !P3 ;  /* 0xff80000019197808 */ /* 0x000fe40005800000 */
[----:B------:R-:W-:Y:S02]  /*11010*/  FSEL R26, R26, -INF , !P4 ;  /* 0xff8000001a1a7808 */ /* 0x000fe40006000000 */
[----:B------:R-:W-:Y:S02]  /*11020*/  FMNMX.FTZ R14, R28, R14, !PT ;  /* 0x0000000e1c0e7209 */ /* 0x000fe40007810000 */
[C---:B------:R-:W-:Y:S02]  /*11030*/  ISETP.GT.AND P5, PT, R87.reuse, 0x10, P2 ;  /* 0x000000105700780c */ /* 0x040fe400017a4270 */
[C---:B------:R-:W-:Y:S02]  /*11040*/  ISETP.GT.AND P3, PT, R87.reuse, 0x11, P2 ;  /* 0x000000115700780c */ /* 0x040fe40001764270 */
        /* <DEDUP_REMOVED lines=9> */
[C---:B------:R-:W-:Y:S02]  /*110e0*/  ISETP.GT.AND P5, PT, R87.reuse, 0x19, P2 ;  /* 0x000000195700780c */ /* 0x040fe400017a4270 */
[C---:B------:R-:W-:Y:S02]  /*110f0*/  ISETP.GT.AND P3, PT, R87.reuse, 0x20, P2 ;  /* 0x000000205700780c */ /* 0x040fe40001764270 */
[----:B------:R-:W-:Y:S02]  /*11100*/  ISETP.GT.AND P4, PT, R87, 0x21, P2 ;  /* 0x000000215700780c */ /* 0x000fe40001784270 */
[----:B------:R-:W-:-:S02]  /*11110*/  FMNMX.FTZ R14, R35, R14, !PT ;  /* 0x0000000e230e7209 */ /* 0x000fc40007810000 */
[C---:B------:R-:W-:Y:S02]  /*11120*/  ISETP.LT.OR P5, PT, R136.reuse, 0x1a, P5 ;  /* 0x0000001a8800780c */ /* 0x040fe40002fa1670 */
[C---:B------:R-:W-:Y:S02]  /*11130*/  ISETP.LT.OR P3, PT, R136.reuse, 0x21, P3 ;  /* 0x000000218800780c */ /* 0x040fe40001f61670 */
[----:B------:R-:W-:Y:S02]  /*11140*/  ISETP.LT.OR P4, PT, R136, 0x22, P4 ;  /* 0x000000228800780c */ /* 0x000fe40002781670 */
[----:B------:R-:W-:Y:S02]  /*11150*/  LOP3.LUT R16, R16, 0xbfffffff, RZ, 0xc0, !PT ;  /* 0xbfffffff10107812 */ /* 0x000fe400078ec0ff */
[----:B------:R-:W-:Y:S02]  /*11160*/  FMNMX.FTZ R14, R36, R14, !PT ;  /* 0x0000000e240e7209 */ /* 0x000fe40007810000 */
[----:B------:R-:W-:-:S02]  /*11170*/  FSEL R34, R34, -INF , !P5 ;  /* 0xff80000022227808 */ /* 0x000fc40006800000 */
[----:B------:R-:W-:Y:S02]  /*11180*/  FSEL R37, R37, -INF , !P3 ;  /* 0xff80000025257808 */ /* 0x000fe40005800000 */
[----:B------:R-:W-:Y:S02]  /*11190*/  FSEL R38, R38, -INF , !P4 ;  /* 0xff80000026267808 */ /* 0x000fe40006000000 */
[C---:B------:R-:W-:Y:S02]  /*111a0*/  ISETP.GT.AND P5, PT, R87.reuse, 0x28, P2 ;  /* 0x000000285700780c */ /* 0x040fe400017a4270 */
[C---:B------:R-:W-:Y:S02]  /*111b0*/  ISETP.GT.AND P3, PT, R87.reuse, 0x29, P2 ;  /* 0x000000295700780c */ /* 0x040fe40001764270 */
[----:B------:R-:W-:Y:S02]  /*111c0*/  ISETP.GT.AND P4, PT, R87, 0x30, P2 ;  /* 0x000000305700780c */ /* 0x000fe40001784270 */
[----:B------:R-:W-:-:S02]  /*111d0*/  @P0 LOP3.LUT R16, R16, 0x40000000, RZ, 0xfc, !PT ;  /* 0x4000000010100812 */ /* 0x000fc400078efcff */
[----:B------:R-:W-:Y:S02]  /*111e0*/  FMNMX.FTZ R14, R39, R14, !PT ;  /* 0x0000000e270e7209 */ /* 0x000fe40007810000 */
[C---:B------:R-:W-:Y:S02]  /*111f0*/  ISETP.LT.OR P5, PT, R136.reuse, 0x29, P5 ;  /* 0x000000298800780c */ /* 0x040fe40002fa1670 */
[C---:B------:R-:W-:Y:S02]  /*11200*/  ISETP.LT.OR P3, PT, R136.reuse, 0x2a, P3 ;  /* 0x0000002a8800780c */ /* 0x040fe40001f61670 */
[----:B------:R-:W-:Y:S02]  /*11210*/  ISETP.LT.OR P4, PT, R136, 0x31, P4 ;  /* 0x000000318800780c */ /* 0x000fe40002781670 */
[----:B------:R-:W-:Y:S02]  /*11220*/  LOP3.LUT R16, R16, 0xdfffffff, RZ, 0xc0, !PT ;  /* 0xdfffffff10107812 */ /* 0x000fe400078ec0ff */
[----:B------:R-:W-:-:S02]  /*11230*/  FMNMX.FTZ R14, R40, R14, !PT ;  /* 0x0000000e280e7209 */ /* 0x000fc40007810000 */
[----:B------:R-:W-:Y:S02]  /*11240*/  FSEL R41, R41, -INF , !P5 ;  /* 0xff80000029297808 */ /* 0x000fe40006800000 */
[----:B------:R-:W-:Y:S02]  /*11250*/  FSEL R44, R44, -INF , !P3 ;  /* 0xff8000002c2c7808 */ /* 0x000fe40005800000 */
[----:B------:R-:W-:Y:S02]  /*11260*/  FSEL R47, R47, -INF , !P4 ;  /* 0xff8000002f2f7808 */ /* 0x000fe40006000000 */
[----:B------:R-:W-:Y:S02]  /*11270*/  @P1 LOP3.LUT R16, R16, 0x20000000, RZ, 0xfc, !PT ;  /* 0x2000000010101812 */ /* 0x000fe400078efcff */
[C---:B------:R-:W-:Y:S02]  /*11280*/  ISETP.GT.AND P5, PT, R87.reuse, 0x31, P2 ;  /* 0x000000315700780c */ /* 0x040fe400017a4270 */
[----:B------:R-:W-:-:S02]  /*11290*/  ISETP.GT.AND P3, PT, R87, 0x38, P2 ;  /* 0x000000385700780c */ /* 0x000fc40001764270 */
[----:B------:R-:W-:Y:S02]  /*112a0*/  ISETP.GT.AND P4, PT, R87, 0x39, P2 ;  /* 0x000000395700780c */ /* 0x000fe40001784270 */
[----:B------:R-:W-:Y:S02]  /*112b0*/  FMNMX.FTZ R14, R45, R14, !PT ;  /* 0x0000000e2d0e7209 */ /* 0x000fe40007810000 */
[----:B------:R-:W-:Y:S02]  /*112c0*/  ISETP.GT.AND P1, PT, R87, 0x78, P2 ;  /* 0x000000785700780c */ /* 0x000fe40001724270 */
[C---:B------:R-:W-:Y:S02]  /*112d0*/  ISETP.LT.OR P5, PT, R136.reuse, 0x32, P5 ;  /* 0x000000328800780c */ /* 0x040fe40002fa1670 */
[C---:B------:R-:W-:Y:S02]  /*112e0*/  ISETP.LT.OR P3, PT, R136.reuse, 0x39, P3 ;  /* 0x000000398800780c */ /* 0x040fe40001f61670 */
[----:B------:R-:W-:-:S02]  /*112f0*/  ISETP.LT.OR P4, PT, R136, 0x3a, P4 ;  /* 0x0000003a8800780c */ /* 0x000fc40002781670 */
[----:B------:R-:W-:Y:S02]  /*11300*/  FMNMX.FTZ R14, R46, R14, !PT ;  /* 0x0000000e2e0e7209 */ /* 0x000fe40007810000 */
[----:B------:R-:W-:Y:S02]  /*11310*/  FSEL R48, R48, -INF , !P5 ;  /* 0xff80000030307808 */ /* 0x000fe40006800000 */
[----:B------:R-:W-:Y:S02]  /*11320*/  FSEL R51, R51, -INF , !P3 ;  /* 0xff80000033337808 */ /* 0x000fe40005800000 */
[----:B------:R-:W-:Y:S02]  /*11330*/  FSEL R52, R52, -INF , !P4 ;  /* 0xff80000034347808 */ /* 0x000fe40006000000 */
[----:B------:R-:W-:Y:S02]  /*11340*/  FMNMX.FTZ R14, R49, R14, !PT ;  /* 0x0000000e310e7209 */ /* 0x000fe40007810000 */
[----:B------:R-:W-:-:S02]  /*11350*/  ISETP.GT.AND P5, PT, R87, 0x40, P2 ;  /* 0x000000405700780c */ /* 0x000fc400017a4270 */
[C---:B------:R-:W-:Y:S02]  /*11360*/  ISETP.GT.AND P3, PT, R87.reuse, 0x41, P2 ;  /* 0x000000415700780c */ /* 0x040fe40001764270 */
[----:B------:R-:W-:Y:S02]  /*11370*/  ISETP.GT.AND P4, PT, R87, 0x48, P2 ;  /* 0x000000485700780c */ /* 0x000fe40001784270 */
[----:B------:R-:W-:Y:S02]  /*11380*/  LOP3.LUT R16, R16, 0xfffffffd, RZ, 0xc0, !PT ;  /* 0xfffffffd10107812 */ /* 0x000fe400078ec0ff */
[----:B------:R-:W-:Y:S02]  /*11390*/  FMNMX.FTZ R14, R50, R14, !PT ;  /* 0x0000000e320e7209 */ /* 0x000fe40007810000 */
[C---:B------:R-:W-:Y:S02]  /*113a0*/  ISETP.LT.OR P5, PT, R136.reuse, 0x41, P5 ;  /* 0x000000418800780c */ /* 0x040fe40002fa1670 */
[----:B------:R-:W-:-:S02]  /*113b0*/  ISETP.LT.OR P3, PT, R136, 0x42, P3 ;  /* 0x000000428800780c */ /* 0x000fc40001f61670 */
[----:B------:R-:W-:Y:S02]  /*113c0*/  ISETP.LT.OR P4, PT, R136, 0x49, P4 ;  /* 0x000000498800780c */ /* 0x000fe40002781670 */
[----:B------:R-:W-:Y:S02]  /*113d0*/  @P1 LOP3.LUT R16, R16, 0x2, RZ, 0xfc, !PT ;  /* 0x0000000210101812 */ /* 0x000fe400078efcff */
[----:B------:R-:W-:Y:S02]  /*113e0*/  ISETP.GT.AND P1, PT, R87, RZ, P2 ;  /* 0x000000ff5700720c */ /* 0x000fe40001724270 */
[----:B------:R-:W-:Y:S02]  /*113f0*/  FMNMX.FTZ R14, R53, R14, !PT ;  /* 0x0000000e350e7209 */ /* 0x000fe40007810000 */
[----:B------:R-:W-:Y:S02]  /*11400*/  FSEL R55, R55, -INF , !P5 ;  /* 0xff80000037377808 */ /* 0x000fe40006800000 */
[----:B------:R-:W-:-:S02]  /*11410*/  FSEL R56, R56, -INF , !P3 ;  /* 0xff80000038387808 */ /* 0x000fc40005800000 */
[----:B------:R-:W-:Y:S02]  /*11420*/  FSEL R59, R59, -INF , !P4 ;  /* 0xff8000003b3b7808 */ /* 0x000fe40006000000 */
[C---:B------:R-:W-:Y:S02]  /*11430*/  ISETP.GT.AND P5, PT, R87.reuse, 0x49, P2 ;  /* 0x000000495700780c */ /* 0x040fe400017a4270 */
[C---:B------:R-:W-:Y:S02]  /*11440*/  ISETP.GT.AND P3, PT, R87.reuse, 0x50, P2 ;  /* 0x000000505700780c */ /* 0x040fe40001764270 */
[----:B------:R-:W-:Y:S02]  /*11450*/  ISETP.GT.AND P4, PT, R87, 0x51, P2 ;  /* 0x000000515700780c */ /* 0x000fe40001784270 */
[----:B------:R-:W-:Y:S02]  /*11460*/  FMNMX.FTZ R14, R54, R14, !PT ;  /* 0x0000000e360e7209 */ /* 0x000fe40007810000 */
[----:B------:R-:W-:-:S02]  /*11470*/  ISETP.LT.OR P5, PT, R136, 0x4a, P5 ;  /* 0x0000004a8800780c */ /* 0x000fc40002fa1670 */
[C---:B------:R-:W-:Y:S02]  /*11480*/  ISETP.LT.OR P3, PT, R136.reuse, 0x51, P3 ;  /* 0x000000518800780c */ /* 0x040fe40001f61670 */
[----:B------:R-:W-:Y:S02]  /*11490*/  ISETP.LT.OR P4, PT, R136, 0x52, P4 ;  /* 0x000000528800780c */ /* 0x000fe40002781670 */
[----:B------:R-:W-:Y:S02]  /*114a0*/  LOP3.LUT R16, R16, 0xffffffdf, RZ, 0xc0, !PT ;  /* 0xffffffdf10107812 */ /* 0x000fe400078ec0ff */
[----:B------:R-:W-:Y:S02]  /*114b0*/  FMNMX.FTZ R14, R57, R14, !PT ;  /* 0x0000000e390e7209 */ /* 0x000fe40007810000 */
[----:B------:R-:W-:Y:S02]  /*114c0*/  FSEL R60, R60, -INF , !P5 ;  /* 0xff8000003c3c7808 */ /* 0x000fe40006800000 */
[----:B------:R-:W-:-:S02]  /*114d0*/  FSEL R63, R63, -INF , !P3 ;  /* 0xff8000003f3f7808 */ /* 0x000fc40005800000 */
[----:B------:R-:W-:Y:S02]  /*114e0*/  FSEL R64, R64, -INF , !P4 ;  /* 0xff80000040407808 */ /* 0x000fe40006000000 */
[C---:B------:R-:W-:Y:S02]  /*114f0*/  ISETP.GT.AND P5, PT, R87.reuse, 0x58, P2 ;  /* 0x000000585700780c */ /* 0x040fe400017a4270 */
[C---:B------:R-:W-:Y:S02]  /*11500*/  ISETP.GT.AND P3, PT, R87.reuse, 0x59, P2 ;  /* 0x000000595700780c */ /* 0x040fe40001764270 */
[----:B------:R-:W-:Y:S02]  /*11510*/  ISETP.GT.AND P4, PT, R87, 0x60, P2 ;  /* 0x000000605700780c */ /* 0x000fe40001784270 */
[----:B------:R-:W-:Y:S02]  /*11520*/  @P1 LOP3.LUT R16, R16, 0x20, RZ, 0xfc, !PT ;  /* 0x0000002010101812 */ /* 0x000fe400078efcff */
[----:B------:R-:W-:-:S02]  /*11530*/  FMNMX.FTZ R14, R58, R14, !PT ;  /* 0x0000000e3a0e7209 */ /* 0x000fc40007810000 */
[----:B------:R-:W-:Y:S02]  /*11540*/  ISETP.GT.AND P1, PT, R87, 0x79, P2 ;  /* 0x000000795700780c */ /* 0x000fe40001724270 */
        /* <DEDUP_REMOVED lines=9> */
[C---:B------:R-:W-:Y:S02]  /*115e0*/  ISETP.GT.AND P4, PT, R87.reuse, 0x69, P2 ;  /* 0x000000695700780c */ /* 0x040fe40001784270 */
[----:B------:R-:W-:-:S02]  /*115f0*/  ISETP.GT.AND P5, PT, R87, 0x70, P2 ;  /* 0x000000705700780c */ /* 0x000fc400017a4270 */
[----:B------:R-:W-:Y:S02]  /*11600*/  ISETP.GT.AND P6, PT, R87, 0x71, P2 ;  /* 0x000000715700780c */ /* 0x000fe400017c4270 */
[----:B------:R-:W-:Y:S02]  /*11610*/  FMNMX.FTZ R14, R62, R14, !PT ;  /* 0x0000000e3e0e7209 */ /* 0x000fe40007810000 */
[C---:B------:R-:W-:Y:S02]  /*11620*/  LOP3.LUT P2, RZ, R16.reuse, 0x2, RZ, 0xc0, !PT ;  /* 0x0000000210ff7812 */ /* 0x040fe4000784c0ff */
[----:B------:R-:W-:Y:S02]  /*11630*/  LOP3.LUT R16, R16, 0xfffffff7, RZ, 0xc0, !PT ;  /* 0xfffffff710107812 */ /* 0x000fe400078ec0ff */
[----:B------:R-:W-:Y:S02]  /*11640*/  FMNMX.FTZ R14, R67, R14, !PT ;  /* 0x0000000e430e7209 */ /* 0x000fe40007810000 */
[----:B------:R-:W-:-:S02]  /*11650*/  @P1 LOP3.LUT R16, R16, 0x8, RZ, 0xfc, !PT ;  /* 0x0000000810101812 */ /* 0x000fc400078efcff */
[----:B------:R-:W-:Y:S02]  /*11660*/  FMNMX.FTZ R14, R68, R14, !PT ;  /* 0x0000000e440e7209 */ /* 0x000fe40007810000 */
[----:B------:R-:W-:Y:S02]  /*11670*/  ISETP.LT.OR P1, PT, R136, 0x69, P3 ;  /* 0x000000698800780c */ /* 0x000fe40001f21670 */
[----:B------:R-:W-:Y:S02]  /*11680*/  LOP3.LUT P3, RZ, R16, 0x20, RZ, 0xc0, !PT ;  /* 0x0000002010ff7812 */ /* 0x000fe4000786c0ff */
[----:B------:R-:W-:Y:S02]  /*11690*/  FMNMX.FTZ R14, R71, R14, !PT ;  /* 0x0000000e470e7209 */ /* 0x000fe40007810000 */
[----:B------:R-:W-:Y:S02]  /*116a0*/  ISETP.LT.OR P3, PT, R136, 0x1, P3 ;  /* 0x000000018800780c */ /* 0x000fe40001f61670 */
[----:B------:R-:W-:-:S02]  /*116b0*/  FMNMX.FTZ R14, R72, R14, !PT ;  /* 0x0000000e480e7209 */ /* 0x000fc40007810000 */
[----:B------:R-:W-:Y:S02]  /*116c0*/  FSEL R18, R18, -INF , !P3 ;  /* 0xff80000012127808 */ /* 0x000fe40005800000 */
[----:B------:R-:W-:Y:S02]  /*116d0*/  FMNMX.FTZ R14, R75, R14, !PT ;  /* 0x0000000e4b0e7209 */ /* 0x000fe40007810000 */
        /* <DEDUP_REMOVED lines=8> */
[----:B------:R-:W-:Y:S02]  /*11760*/  FMNMX.FTZ R82, R29, R82, !PT ;  /* 0x000000521d527209 */ /* 0x000fe40007810000 */
[----:B------:R-:W-:-:S02]  /*11770*/  FMNMX.FTZ R14, R84, R14, !PT ;  /* 0x0000000e540e7209 */ /* 0x000fc40007810000 */
[----:B------:R-:W-:Y:S02]  /*11780*/  FMNMX.FTZ R82, R30, R82, !PT ;  /* 0x000000521e527209 */ /* 0x000fe40007810000 */
[----:B------:R-:W-:Y:S01]  /*11790*/  ISETP.LT.OR P0, PT, R136, 0x62, P0 ;  /* 0x000000628800780c */ /* 0x000fe20000701670 */
[----:B------:R-:W0:Y:S01]  /*117a0*/  SHFL.BFLY PT, R15, R14, 0x2, 0x1f ;  /* 0x0c401f000e0f7f89 */ /* 0x000e2200000e0000 */
[----:B------:R-:W-:Y:S02]  /*117b0*/  FMNMX.FTZ R82, R33, R82, !PT ;  /* 0x0000005221527209 */ /* 0x000fe40007810000 */
[----:B------:R-:W-:Y:S02]  /*117c0*/  LOP3.LUT R16, R16, 0xffffffbf, RZ, 0xc0, !PT ;  /* 0xffffffbf10107812 */ /* 0x000fe400078ec0ff */
[----:B------:R-:W-:Y:S02]  /*117d0*/  FMNMX.FTZ R82, R34, R82, !PT ;  /* 0x0000005222527209 */ /* 0x000fe40007810000 */
[----:B------:R-:W-:-:S02]  /*117e0*/  ISETP.LT.OR P6, PT, R136, 0x72, P6 ;  /* 0x000000728800780c */ /* 0x000fc400037c1670 */
[----:B------:R-:W-:Y:S02]  /*117f0*/  FMNMX.FTZ R82, R37, R82, !PT ;  /* 0x0000005225527209 */ /* 0x000fe40007810000 */
[----:B------:R-:W-:Y:S02]  /*11800*/  ISETP.LT.OR P2, PT, R136, 0x79, P2 ;  /* 0x000000798800780c */ /* 0x000fe40001741670 */
[----:B------:R-:W-:Y:S02]  /*11810*/  FMNMX.FTZ R82, R38, R82, !PT ;  /* 0x0000005226527209 */ /* 0x000fe40007810000 */
[----:B------:R-:W-:Y:S02]  /*11820*/  @P0 LOP3.LUT R16, R16, 0x40, RZ, 0xfc, !PT ;  /* 0x0000004010100812 */ /* 0x000fe400078efcff */
[----:B------:R-:W-:Y:S02]  /*11830*/  FMNMX.FTZ R82, R41, R82, !PT ;  /* 0x0000005229527209 */ /* 0x000fe40007810000 */
[----:B------:R-:W-:-:S02]  /*11840*/  LOP3.LUT R16, R16, 0xffffffef, RZ, 0xc0, !PT ;  /* 0xffffffef10107812 */ /* 0x000fc400078ec0ff */
[----:B------:R-:W-:Y:S02]  /*11850*/  FMNMX.FTZ R82, R44, R82, !PT ;  /* 0x000000522c527209 */ /* 0x000fe40007810000 */
[----:B------:R-:W-:Y:S02]  /*11860*/  ISETP.LT.OR P0, PT, R136, 0x6a, P4 ;  /* 0x0000006a8800780c */ /* 0x000fe40002701670 */
[----:B0-----:R-:W-:Y:S02]  /*11870*/  FMNMX.FTZ R14, R14, R15, !PT ;  /* 0x0000000f0e0e7209 */ /* 0x001fe40007810000 */
[----:B------:R-:W-:Y:S02]  /*11880*/  FMNMX.FTZ R82, R47, R82, !PT ;  /* 0x000000522f527209 */ /* 0x000fe40007810000 */
[----:B------:R-:W-:Y:S01]  /*11890*/  @P1 LOP3.LUT R16, R16, 0x10, RZ, 0xfc, !PT ;  /* 0x0000001010101812 */ /* 0x000fe200078efcff */
[----:B------:R-:W0:Y:S01]  /*118a0*/  SHFL.BFLY PT, R15, R14, 0x1, 0x1f ;  /* 0x0c201f000e0f7f89 */ /* 0x000e2200000e0000 */
[----:B------:R-:W-:-:S02]  /*118b0*/  FMNMX.FTZ R82, R48, R82, !PT ;  /* 0x0000005230527209 */ /* 0x000fc40007810000 */
[----:B------:R-:W-:Y:S02]  /*118c0*/  ISETP.LT.OR P1, PT, R136, 0x71, P5 ;  /* 0x000000718800780c */ /* 0x000fe40002f21670 */
[----:B------:R-:W-:Y:S02]  /*118d0*/  FMNMX.FTZ R82, R51, R82, !PT ;  /* 0x0000005233527209 */ /* 0x000fe40007810000 */
[----:B------:R-:W-:Y:S02]  /*118e0*/  LOP3.LUT P4, RZ, R16, 0x8, RZ, 0xc0, !PT ;  /* 0x0000000810ff7812 */ /* 0x000fe4000788c0ff */
[----:B------:R-:W-:Y:S02]  /*118f0*/  FMNMX.FTZ R82, R52, R82, !PT ;  /* 0x0000005234527209 */ /* 0x000fe40007810000 */
[----:B------:R-:W-:Y:S02]  /*11900*/  LOP3.LUT R16, R16, 0x7fffffff, RZ, 0xc0, !PT ;  /* 0x7fffffff10107812 */ /* 0x000fe400078ec0ff */
[----:B------:R-:W-:-:S02]  /*11910*/  FMNMX.FTZ R82, R55, R82, !PT ;  /* 0x0000005237527209 */ /* 0x000fc40007810000 */
[----:B------:R-:W-:Y:S02]  /*11920*/  @P0 LOP3.LUT R16, R16, 0x80000000, RZ, 0xfc, !PT ;  /* 0x8000000010100812 */ /* 0x000fe400078efcff */
[----:B------:R-:W-:Y:S02]  /*11930*/  FMNMX.FTZ R82, R56, R82, !PT ;  /* 0x0000005238527209 */ /* 0x000fe40007810000 */
[----:B------:R-:W-:Y:S02]  /*11940*/  LOP3.LUT P0, RZ, R16, 0x40, RZ, 0xc0, !PT ;  /* 0x0000004010ff7812 */ /* 0x000fe4000780c0ff */
[----:B------:R-:W-:Y:S02]  /*11950*/  FMNMX.FTZ R82, R59, R82, !PT ;  /* 0x000000523b527209 */ /* 0x000fe40007810000 */
[----:B------:R-:W-:Y:S02]  /*11960*/  FSEL R70, R70, -INF , !P0 ;  /* 0xff80000046467808 */ /* 0x000fe40004000000 */
[----:B0-----:R-:W-:-:S02]  /*11970*/  FMNMX.FTZ R14, R14, R15, !PT ;  /* 0x0000000f0e0e7209 */ /* 0x001fc40007810000 */
[----:B------:R-:W-:Y:S02]  /*11980*/  FMNMX.FTZ R82, R60, R82, !PT ;  /* 0x000000523c527209 */ /* 0x000fe40007810000 */
[C---:B------:R-:W-:Y:S02]  /*11990*/  FSETP.NEU.FTZ.AND P5, PT, R14.reuse, -INF , PT ;  /* 0xff8000000e00780b */ /* 0x040fe40003fbd000 */
[----:B------:R-:W-:Y:S02]  /*119a0*/  FMNMX.FTZ R82, R63, R82, !PT ;  /* 0x000000523f527209 */ /* 0x000fe40007810000 */
[----:B------:R-:W-:Y:S02]  /*119b0*/  FSEL R15, R14, RZ, P5 ;  /* 0x000000ff0e0f7208 */ /* 0x000fe40002800000 */
[----:B------:R-:W-:Y:S02]  /*119c0*/  FMNMX.FTZ R82, R64, R82, !PT ;  /* 0x0000005240527209 */ /* 0x000fe40007810000 */
[----:B------:R-:W-:Y:S01]  /*119d0*/  LOP3.LUT P0, RZ, R16, 0x80000000, RZ, 0xc0, !PT ;  /* 0x8000000010ff7812 */ /* 0x000fe2000780c0ff */
[----:B------:R-:W-:-:S01]  /*119e0*/  FADD.FTZ R12, -R15, R12 ;  /* 0x0000000c0f0c7221 */ /* 0x000fc20000010100 */
[----:B------:R-:W-:Y:S01]  /*119f0*/  FMNMX.FTZ R82, R65, R82, !PT ;  /* 0x0000005241527209 */ /* 0x000fe20007810000 */
[----:B------:R-:W-:-:S01]  /*11a00*/  FFMA.FTZ R15, R14, R24, -8 ;  /* 0xc10000000e0f7423 */ /* 0x000fc20000010018 */
[----:B------:R-:W-:Y:S01]  /*11a10*/  FSEL R74, R74, -INF , !P0 ;  /* 0xff8000004a4a7808 */ /* 0x000fe20004000000 */
[----:B------:R-:W-:Y:S01]  /*11a20*/  FMUL.FTZ R12, R12, R24 ;  /* 0x000000180c0c7220 */ /* 0x000fe20000410000 */
[----:B------:R-:W-:-:S02]  /*11a30*/  FMNMX.FTZ R82, R66, R82, !PT ;  /* 0x0000005242527209 */ /* 0x000fc40007810000 */
[----:B------:R-:W-:Y:S02]  /*11a40*/  FSEL R15, R15, RZ, P5 ;  /* 0x000000ff0f0f7208 */ /* 0x000fe40002800000 */
[----:B------:R-:W-:Y:S01]  /*11a50*/  LOP3.LUT P5, RZ, R16, 0x10, RZ, 0xc0, !PT ;  /* 0x0000001010ff7812 */ /* 0x000fe200078ac0ff */
[----:B------:R-:W-:Y:S01]  /*11a60*/  MUFU.EX2 R12, R12 ;  /* 0x0000000c000c7308 */ /* 0x000fe20000000800 */
[----:B------:R-:W-:Y:S01]  /*11a70*/  FMNMX.FTZ R82, R69, R82, !PT ;  /* 0x0000005245527209 */ /* 0x000fe20007810000 */
[-CC-:B------:R-:W-:Y:S01]  /*11a80*/  FFMA.FTZ R42, R42, R24.reuse, -R15.reuse ;  /* 0x000000182a2a7223 */ /* 0x180fe2000001080f */
[----:B------:R-:W-:Y:S01]  /*11a90*/  FSEL R73, R73, -INF , !P5 ;  /* 0xff80000049497808 */ /* 0x000fe20006800000 */
[--C-:B------:R-:W-:Y:S01]  /*11aa0*/  FFMA.FTZ R43, R43, R24, -R15.reuse ;  /* 0x000000182b2b7223 */ /* 0x100fe2000001080f */
        /* <DEDUP_REMOVED lines=10> */
[----:B------:R-:W-:Y:S01]  /*11b50*/  ISETP.LT.OR P4, PT, R136, 0x7a, P4 ;  /* 0x0000007a8800780c */ /* 0x000fe20002781670 */
        /* <DEDUP_REMOVED lines=11> */
[----:B------:R-:W-:-:S01]  /*11c10*/  FFMA.FTZ R46, R46, R24, -R15 ;  /* 0x000000182e2e7223 */ /* 0x000fc2000001080f */
[--C-:B------:R-:W-:Y:S01]  /*11c20*/  FFMA.FTZ R49, R49, R24, -R15.reuse ;  /* 0x0000001831317223 */ /* 0x100fe2000001080f */
[----:B------:R-:W-:Y:S01]  /*11c30*/  FMNMX.FTZ R82, R81, R82, !PT ;  /* 0x0000005251527209 */ /* 0x000fe20007810000 */
        /* <DEDUP_REMOVED lines=16> */
[----:B------:R-:W-:Y:S01]  /*11d40*/  FFMA.FTZ R15, R84, R24, -R15 ;  /* 0x00000018540f7223 */ /* 0x000fe2000001080f */
[----:B------:R-:W-:Y:S01]  /*11d50*/  MUFU.EX2 R85, R45 ;  /* 0x0000002d00557308 */ /* 0x000fe20000000800 */
[----:B------:R-:W0:Y:S01]  /*11d60*/  SHFL.BFLY PT, R84, R82, 0x2, 0x1f ;  /* 0x0c401f0052547f89 */ /* 0x000e2200000e0000 */
[----:B------:R-:W-:-:S02]  /*11d70*/  LOP3.LUT P0, RZ, R16, 0x40000000, RZ, 0xc0, !PT ;  /* 0x4000000010ff7812 */ /* 0x000fc4000780c0ff */
[----:B------:R-:W-:-:S04]  /*11d80*/  LOP3.LUT P1, RZ, R16, 0x20000000, RZ, 0xc0, !PT ;  /* 0x2000000010ff7812 */ /* 0x000fc8000782c0ff */
[----:B------:R-:W1:Y:S08]  /*11d90*/  MUFU.EX2 R42, R42 ;  /* 0x0000002a002a7308 */ /* 0x000e700000000800 */
[----:B------:R-:W2:Y:S08]  /*11da0*/  MUFU.EX2 R43, R43 ;  /* 0x0000002b002b7308 */ /* 0x000eb00000000800 */
[----:B------:R-:W-:Y:S01]  /*11db0*/  MUFU.EX2 R21, R21 ;  /* 0x0000001500157308 */ /* 0x000fe20000000800 */
[----:B0-----:R-:W-:Y:S01]  /*11dc0*/  FMNMX.FTZ R84, R82, R84, !PT ;  /* 0x0000005452547209 */ /* 0x001fe20007810000 */
[----:B-1----:R-:W-:-:S04]  /*11dd0*/  FFMA.FTZ R4, R12, R4, R42 ;  /* 0x000000040c047223 */ /* 0x002fc8000001002a */
[----:B------:R-:W0:Y:S02]  /*11de0*/  SHFL.BFLY PT, R45, R84, 0x1, 0x1f ;  /* 0x0c201f00542d7f89 */ /* 0x000e2400000e0000 */
[----:B------:R-:W-:Y:S01]  /*11df0*/  MUFU.EX2 R137, R137 ;  /* 0x0000008900897308 */ /* 0x000fe20000000800 */
[----:B--2---:R-:W-:-:S07]  /*11e00*/  FADD.FTZ R4, R43, R4 ;  /* 0x000000042b047221 */ /* 0x004fce0000010000 */
[----:B------:R-:W-:Y:S08]  /*11e10*/  MUFU.EX2 R27, R27 ;  /* 0x0000001b001b7308 */ /* 0x000ff00000000800 */
[----:B------:R-:W-:Y:S01]  /*11e20*/  MUFU.EX2 R28, R28 ;  /* 0x0000001c001c7308 */ /* 0x000fe20000000800 */
[----:B0-----:R-:W-:-:S07]  /*11e30*/  FMNMX.FTZ R45, R84, R45, !PT ;  /* 0x0000002d542d7209 */ /* 0x001fce0007810000 */
[----:B------:R-:W-:Y:S01]  /*11e40*/  MUFU.EX2 R31, R31 ;  /* 0x0000001f001f7308 */ /* 0x000fe20000000800 */
[----:B------:R-:W-:-:S04]  /*11e50*/  FSETP.NEU.FTZ.AND P2, PT, R45, -INF , PT ;  /* 0xff8000002d00780b */ /* 0x000fc80003f5d000 */
[----:B------:R-:W-:-:S03]  /*11e60*/  FSEL R82, R45, RZ, P2 ;  /* 0x000000ff2d527208 */ /* 0x000fc60001000000 */
[----:B------:R-:W-:Y:S02]  /*11e70*/  MUFU.EX2 R32, R32 ;  /* 0x0000002000207308 */ /* 0x000fe40000000800 */
[----:B------:R-:W-:-:S01]  /*11e80*/  FADD.FTZ R5, -R82, R5 ;  /* 0x0000000552057221 */ /* 0x000fc20000010100 */
[----:B------:R-:W-:-:S03]  /*11e90*/  FFMA.FTZ R82, R45, R24, -8 ;  /* 0xc10000002d527423 */ /* 0x000fc60000010018 */
[----:B------:R-:W-:Y:S02]  /*11ea0*/  FMUL.FTZ R5, R5, R24 ;  /* 0x0000001805057220 */ /* 0x000fe40000410000 */
[----:B------:R-:W-:Y:S01]  /*11eb0*/  MUFU.EX2 R35, R35 ;  /* 0x0000002300237308 */ /* 0x000fe20000000800 */
[----:B------:R-:W-:-:S05]  /*11ec0*/  FSEL R87, R82, RZ, P2 ;  /* 0x000000ff52577208 */ /* 0x000fca0001000000 */
[-CC-:B------:R-:W-:Y:S01]  /*11ed0*/  FFMA.FTZ R18, R18, R24.reuse, -R87.reuse ;  /* 0x0000001812127223 */ /* 0x180fe20000010857 */
[----:B------:R-:W-:-:S01]  /*11ee0*/  FFMA.FTZ R20, R20, R24, -R87 ;  /* 0x0000001814147223 */ /* 0x000fc20000010857 */
[----:B------:R-:W-:Y:S01]  /*11ef0*/  MUFU.EX2 R5, R5 ;  /* 0x0000000500057308 */ /* 0x000fe20000000800 */
[----:B------:R-:W-:-:S01]  /*11f00*/  FFMA.FTZ R25, R25, R24, -R87 ;  /* 0x0000001819197223 */ /* 0x000fc20000010857 */
[-CC-:B------:R-:W-:Y:S01]  /*11f10*/  FFMA.FTZ R26, R26, R24.reuse, -R87.reuse ;  /* 0x000000181a1a7223 */ /* 0x180fe20000010857 */
[----:B------:R-:W-:-:S01]  /*11f20*/  FFMA.FTZ R29, R29, R24, -R87 ;  /* 0x000000181d1d7223 */ /* 0x000fc20000010857 */
[-CC-:B------:R-:W-:Y:S01]  /*11f30*/  FFMA.FTZ R30, R30, R24.reuse, -R87.reuse ;  /* 0x000000181e1e7223 */ /* 0x180fe20000010857 */
[----:B------:R-:W-:-:S01]  /*11f40*/  FFMA.FTZ R33, R33, R24, -R87 ;  /* 0x0000001821217223 */ /* 0x000fc20000010857 */
[-CC-:B------:R-:W-:Y:S01]  /*11f50*/  FFMA.FTZ R34, R34, R24.reuse, -R87.reuse ;  /* 0x0000001822227223 */ /* 0x180fe20000010857 */
[----:B------:R-:W-:-:S01]  /*11f60*/  FFMA.FTZ R37, R37, R24, -R87 ;  /* 0x0000001825257223 */ /* 0x000fc20000010857 */
        /* <DEDUP_REMOVED lines=17> */
[----:B0-----:R-:W-:-:S01]  /*12080*/  FFMA.FTZ R3, R5, R3, R18 ;  /* 0x0000000305037223 */ /* 0x001fc20000010012 */
[-CC-:B------:R-:W-:Y:S01]  /*12090*/  FFMA.FTZ R66, R66, R24.reuse, -R87.reuse ;  /* 0x0000001842427223 */ /* 0x180fe20000010857 */
[----:B------:R-:W-:-:S01]  /*120a0*/  FFMA.FTZ R69, R69, R24, -R87 ;  /* 0x0000001845457223 */ /* 0x000fc20000010857 */
[-CC-:B------:R-:W-:Y:S01]  /*120b0*/  FFMA.FTZ R70, R70, R24.reuse, -R87.reuse ;  /* 0x0000001846467223 */ /* 0x180fe20000010857 */
[----:B------:R-:W-:-:S01]  /*120c0*/  FFMA.FTZ R73, R73, R24, -R87 ;  /* 0x0000001849497223 */ /* 0x000fc20000010857 */
[-CC-:B------:R-:W-:Y:S01]  /*120d0*/  FFMA.FTZ R74, R74, R24.reuse, -R87.reuse ;  /* 0x000000184a4a7223 */ /* 0x180fe20000010857 */
[----:B------:R-:W-:-:S01]  /*120e0*/  FFMA.FTZ R77, R77, R24, -R87 ;  /* 0x000000184d4d7223 */ /* 0x000fc20000010857 */
[----:B------:R-:W0:Y:S01]  /*120f0*/  MUFU.EX2 R26, R26 ;  /* 0x0000001a001a7308 */ /* 0x000e220000000800 */
[----:B-1----:R-:W-:-:S01]  /*12100*/  FADD.FTZ R82, R20, R3 ;  /* 0x0000000314527221 */ /* 0x002fc20000010000 */
[----:B------:R-:W-:Y:S01]  /*12110*/  FADD.FTZ R3, R21, R4 ;  /* 0x0000000415037221 */ /* 0x000fe20000010000 */
[----:B------:R-:W-:-:S01]  /*12120*/  FFMA.FTZ R78, R78, R24, -R87 ;  /* 0x000000184e4e7223 */ /* 0x000fc20000010857 */
[-CC-:B------:R-:W-:Y:S01]  /*12130*/  FFMA.FTZ R13, R13, R24.reuse, -R87.reuse ;  /* 0x000000180d0d7223 */ /* 0x180fe20000010857 */
[----:B------:R-:W-:-:S01]  /*12140*/  FFMA.FTZ R81, R81, R24, -R87 ;  /* 0x0000001851517223 */ /* 0x000fc20000010857 */
        /* <DEDUP_REMOVED lines=11> */
[----:B------:R-:W-:-:S06]  /*12200*/  FADD.FTZ R3, R35, R3 ;  /* 0x0000000323037221 */ /* 0x000fcc0000010000 */
        /* <DEDUP_REMOVED lines=17> */
[----:B-1----:R-:W-:-:S04]  /*12320*/  FADD.FTZ R3, R40, R3 ;  /* 0x0000000328037221 */ /* 0x002fc80000010000 */
[----:B------:R-:W-:-:S03]  /*12330*/  FADD.FTZ R3, R85, R3 ;  /* 0x0000000355037221 */ /* 0x000fc60000010000 */
        /* <DEDUP_REMOVED lines=75> */
[----:B0-----:R-:W-:-:S01]  /*127f0*/  FADD.FTZ R82, R13, R4 ;  /* 0x000000040d527221 */ /* 0x001fc20000010000 */
[----:B-1----:R-:W-:-:S03]  /*12800*/  FADD.FTZ R4, R15, R3 ;  /* 0x000000030f047221 */ /* 0x002fc60000010000 */
[----:B--2---:R-:W-:Y:S01]  /*12810*/  FADD.FTZ R3, R81, R82 ;  /* 0x0000005251037221 */ /* 0x004fe20000010000 */
[----:B------:R-:W-:Y:S06]  /*12820*/  @!P0 BRA `(.L_x_1216) ;  /* 0x0000000000048947 */ /* 0x000fec0003800000 */
[----:B------:R-:W-:Y:S01]  /*12830*/  BPT.TRAP 0x1 ;  /* 0x000000040000795c */ /* 0x000fe20000300000 */
.L_x_1216:
[----:B------:R-:W2:Y:S01]  /*12840*/  LDL R82, [R1+0x18] ;  /* 0x0000180001527983 */ /* 0x000ea20000100800 */
[----:B------:R-:W-:-:S05]  /*12850*/  VIADD R22, R22, 0x19c60 ;  /* 0x00019c6016167836 */ /* 0x000fca0000000000 */
[----:B--2---:R-:W-:Y:S02]  /*12860*/  PRMT R22, R82, 0x654, R22 ;  /* 0x0000065452167816 */ /* 0x004fe40000000016 */
[----:B------:R-:W2:Y:S01]  /*12870*/  LDL R82, [R1+0x2c] ;  /* 0x00002c0001527983 */ /* 0x000ea20000100800 */
[----:B------:R-:W-:Y:S01]  /*12880*/  F2FP.SATFINITE.E4M3.F32.PACK_AB_MERGE_C R25, R26, R25, RZ ;  /* 0x000000191a19723e */ /* 0x000fe200048070ff */
[----:B------:R0:W-:Y:S01]  /*12890*/  SYNCS.ARRIVE.TRANS64.RED.A1T0 RZ, [R22+URZ], RZ ;  /* 0x000000ff16ff79a7 */ /* 0x0001e2000810043f */
[----:B------:R-:W-:Y:S01]  /*128a0*/  F2FP.SATFINITE.E4M3.F32.PACK_AB_MERGE_C R21, R137, R21, RZ ;  /* 0x000000158915723e */ /* 0x000fe200048070ff */
[-C--:B------:R-:W-:Y:S01]  /*128b0*/  FMUL.FTZ R88, R88, R12.reuse ;  /* 0x0000000c58587220 */ /* 0x080fe20000410000 */
        /* <DEDUP_REMOVED lines=66> */
[----:B------:R-:W-:Y:S01]  /*12ce0*/  F2FP.SATFINITE.E4M3.F32.PACK_AB_MERGE_C R151, R30, R29, R33 ;  /* 0x0000001d1e97723e */ /* 0x000fe20004807021 */
[----:B0-----:R-:W-:Y:S01]  /*12cf0*/  IMAD.MOV.U32 R22, RZ, RZ, R152 ;  /* 0x000000ffff167224 */ /* 0x001fe200078e0098 */
        /* <DEDUP_REMOVED lines=13> */
[C---:B--2---:R-:W-:Y:S01]  /*12dd0*/  ISETP.GT.AND P2, PT, R0.reuse, R82, PT ;  /* 0x000000520000720c */ /* 0x044fe20003f44270 */
[----:B------:R-:W-:-:S12]  /*12de0*/  VIADD R0, R0, 0xffffffff ;  /* 0xffffffff00007836 */ /* 0x000fd80000000000 */
[----:B------:R-:W-:Y:S05]  /*12df0*/  @P2 BRA `(.L_x_1217) ;  /* 0xffffffc8005c2947 */ /* 0x000fea000383ffff */
[----:B------:R-:W-:Y:S05]  /*12e00*/  BSYNC B0 ;  /* 0x0000000000007941 */ /* 0x000fea0003800000 */
.L_x_1197:
[----:B------:R-:W-:Y:S02]  /*12e10*/  IMAD.MOV.U32 R5, RZ, RZ, R45 ;  /* 0x000000ffff057224 */ /* 0x000fe400078e002d */
[----:B------:R-:W-:Y:S02]  /*12e20*/  IMAD.MOV.U32 R12, RZ, RZ, R14 ;  /* 0x000000ffff0c7224 */ /* 0x000fe400078e000e */
[----:B------:R-:W-:Y:S02]  /*12e30*/  IMAD.MOV.U32 R18, RZ, RZ, R153 ;  /* 0x000000ffff127224 */ /* 0x000fe400078e0099 */
[----:B------:R-:W-:-:S07]  /*12e40*/  IMAD.MOV.U32 R22, RZ, RZ, R152 ;  /* 0x000000ffff167224 */ /* 0x000fce00078e0098 */
.L_x_1196:
[----:B------:R-:W-:Y:S05]  /*12e50*/  BSYNC B1 ;  /* 0x0000000000017941 */ /* 0x000fea0003800000 */
.L_x_1195:
[----:B------:R-:W2:Y:S01]  /*12e60*/  LDL R25, [R1+0x34] ;  /* 0x0000340001197983 */ /* 0x000ea20000100800 */
[----:B------:R-:W0:Y:S01]  /*12e70*/  LDC R20, c[0x0][0x9e4] ;  /* 0x00027900ff147b82 */ /* 0x000e220000000800 */
[----:B------:R-:W-:Y:S01]  /*12e80*/  ULDC UR4, c[0x0][0x9dc] ;  /* 0x0002770000047ab9 */ /* 0x000fe20000000800 */
[----:B------:R-:W-:Y:S02]  /*12e90*/  LOP3.LUT R16, R16, 0xffffff7f, RZ, 0xc0, !PT ;  /* 0xffffff7f10107812 */ /* 0x000fe400078ec0ff */
[----:B0-----:R-:W-:-:S13]  /*12ea0*/  ISETP.GE.AND P2, PT, R20, 0x1, PT ;  /* 0x000000011400780c */ /* 0x001fda0003f46270 */
[----:B------:R-:W-:Y:S01]  /*12eb0*/  @P2 LOP3.LUT R16, R16, 0x80, RZ, 0xfc, !PT ;  /* 0x0000008010102812 */ /* 0x000fe200078efcff */
[----:B--2---:R-:W-:Y:S01]  /*12ec0*/  VIADD R13, R25, -UR4 ;  /* 0x80000004190d7c36 */ /* 0x004fe20008000000 */
[----:B------:R-:W-:Y:S06]  /*12ed0*/  @!P2 BRA `(.L_x_1218) ;  /* 0x000000000054a947 */ /* 0x000fec0003800000 */
[----:B------:R-:W-:Y:S01]  /*12ee0*/  ISETP.GT.AND P2, PT, R25, -0x1, PT ;  /* 0xffffffff1900780c */ /* 0x000fe20003f44270 */
[----:B------:R-:W-:-:S12]  /*12ef0*/  BSSY B0, `(.L_x_1219) ;  /* 0x0000010000007945 */ /* 0x000fd80003800000 */
[----:B------:R-:W-:Y:S05]  /*12f00*/  @P2 BRA `(.L_x_1220) ;  /* 0x0000000000202947 */ /* 0x000fea0003800000 */
[----:B------:R-:W-:Y:S02]  /*12f10*/  ISETP.NE.AND P2, PT, R20, 0x1, PT ;  /* 0x000000011400780c */ /* 0x000fe40003f45270 */
[----:B------:R-:W-:-:S11]  /*12f20*/  LOP3.LUT R21, RZ, R25, RZ, 0x33, !PT ;  /* 0x00000019ff157212 */ /* 0x000fd600078e33ff */
[----:B------:R-:W0:Y:S02]  /*12f30*/  @P2 LDC.64 R14, c[0x0][0x9e8] ;  /* 0x00027a00ff0e2b82 */ /* 0x000e240000000a00 */
[----:B0-----:R-:W-:-:S05]  /*12f40*/  @P2 IMAD.HI.U32 R14, R21, R14, RZ ;  /* 0x0000000e150e2227 */ /* 0x001fca00078e00ff */
[----:B------:R-:W-:-:S04]  /*12f50*/  @P2 SHF.R.U32.HI R21, RZ, R15, R14 ;  /* 0x0000000fff152219 */ /* 0x000fc8000001160e */
[----:B------:R-:W-:-:S05]  /*12f60*/  LOP3.LUT R25, RZ, R21, RZ, 0x33, !PT ;  /* 0x00000015ff197212 */ /* 0x000fca00078e33ff */
[----:B------:R0:W-:Y:S01]  /*12f70*/  STL [R1+0x34], R25 ;  /* 0x0000341901007387 */ /* 0x0001e20000100800 */
[----:B------:R-:W-:Y:S05]  /*12f80*/  BRA `(.L_x_1221) ;  /* 0x0000000000187947 */ /* 0x000fea0003800000 */
.L_x_1220:
[----:B------:R-:W-:Y:S01]  /*12f90*/  ISETP.NE.AND P2, PT, R20, 0x1, PT ;  /* 0x000000011400780c */ /* 0x000fe20003f45270 */
[----:B------:R-:W-:-:S12]  /*12fa0*/  IMAD.MOV.U32 R21, RZ, RZ, R25 ;  /* 0x000000ffff157224 */ /* 0x000fd800078e0019 */
[----:B------:R-:W0:Y:S02]  /*12fb0*/  @P2 LDC.64 R14, c[0x0][0x9e8] ;  /* 0x00027a00ff0e2b82 */ /* 0x000e240000000a00 */
[----:B0-----:R-:W-:-:S05]  /*12fc0*/  @P2 IMAD.HI.U32 R14, R21, R14, RZ ;  /* 0x0000000e150e2227 */ /* 0x001fca00078e00ff */
[----:B------:R-:W-:-:S05]  /*12fd0*/  @P2 SHF.R.U32.HI R21, RZ, R15, R14 ;  /* 0x0000000fff152219 */ /* 0x000fca000001160e */
[----:B------:R1:W-:Y:S02]  /*12fe0*/  @P2 STL [R1+0x34], R21 ;  /* 0x0000341501002387 */ /* 0x0003e40000100800 */
.L_x_1221:
[----:B------:R-:W-:Y:S05]  /*12ff0*/  BSYNC B0 ;  /* 0x0000000000007941 */ /* 0x000fea0003800000 */
.L_x_1219:
[----:B------:R-:W2:Y:S02]  /*13000*/  LDL.LU R14, [R1+0x34] ;  /* 0x00003400010e7983 */ /* 0x000ea40000300800 */
[----:B--2---:R-:W-:-:S05]  /*13010*/  IMAD R14, R14, R20, RZ ;  /* 0x000000140e0e7224 */ /* 0x004fca00078e02ff */
[----:B------:R-:W-:-:S07]  /*13020*/  VIMNMX R13, R13, R14, !PT ;  /* 0x0000000e0d0d7248 */ /* 0x000fce0007fe0100 */
.L_x_1218:
[----:B------:R-:W2:Y:S01]  /*13030*/  LDL R15, [R1+0x38] ;  /* 0x00003800010f7983 */ /* 0x000ea20000100800 */
[----:B------:R-:W-:Y:S01]  /*13040*/  VIADD R13, R13, 0x7f ;  /* 0x0000007f0d0d7836 */ /* 0x000fe20000000000 */
[----:B------:R-:W-:Y:S04]  /*13050*/  BSSY B0, `(.L_x_1222) ;  /* 0x0000258000007945 */ /* 0x000fe80003800000 */
[----:B------:R-:W-:-:S04]  /*13060*/  SHF.R.S32.HI R14, RZ, 0x1f, R13 ;  /* 0x0000001fff0e7819 */ /* 0x000fc8000001140d */
[----:B------:R-:W-:-:S04]  /*13070*/  LEA.HI R14, R14, R13, RZ, 0x7 ;  /* 0x0000000d0e0e7211 */ /* 0x000fc800078f38ff */
[----:B------:R-:W-:-:S04]  /*13080*/  SHF.R.S32.HI R14, RZ, 0x7, R14 ;  /* 0x00000007ff0e7819 */ /* 0x000fc8000001140e */
[----:B--2---:R-:W-:-:S04]  /*13090*/  VIMNMX R153, R15, R14, !PT ;  /* 0x0000000e0f997248 */ /* 0x004fc80007fe0100 */
[----:B------:R-:W-:-:S13]  /*130a0*/  ISETP.GE.AND P2, PT, R0, R153, PT ;  /* 0x000000990000720c */ /* 0x000fda0003f46270 */
[----:B------:R-:W-:Y:S05]  /*130b0*/  @!P2 BRA `(.L_x_1223) ;  /* 0x000000240044a947 */ /* 0x000fea0003800000 */
[----:B------:R-:W-:Y:S01]  /*130c0*/  BSSY B1, `(.L_x_1223) ;  /* 0x0000250000017945 */ /* 0x000fe20003800000 */
[----:B-1----:R-:W-:Y:S02]  /*130d0*/  IMAD.MOV.U32 R21, RZ, RZ, R5 ;  /* 0x000000ffff157224 */ /* 0x002fe400078e0005 */
[----:B------:R-:W-:Y:S02]  /*130e0*/  IMAD.MOV.U32 R20, RZ, RZ, R12 ;  /* 0x000000ffff147224 */ /* 0x000fe400078e000c */
[----:B------:R-:W-:Y:S02]  /*130f0*/  IMAD.MOV.U32 R14, RZ, RZ, R22 ;  /* 0x000000ffff0e7224 */ /* 0x000fe400078e0016 */
[----:B------:R-:W-:-:S07]  /*13100*/  IMAD.MOV.U32 R13, RZ, RZ, R18 ;  /* 0x000000ffff0d7224 */ /* 0x000fce00078e0012 */
.L_x_1235:
[----:B------:R-:W-:-:S05]  /*13110*/  VIADD R18, R13, 0x1 ;  /* 0x000000010d127836 */ /* 0x000fca0000000000 */
[----:B------:R-:W-:-:S04]  /*13120*/  ISETP.NE.AND P2, PT, R18, 0x2, PT ;  /* 0x000000021200780c */ /* 0x000fc80003f45270 */
[----:B------:R-:W-:Y:S02]  /*13130*/  SEL R5, RZ, 0x1, P2 ;  /* 0x00000001ff057807 */ /* 0x000fe40001000000 */
[----:B------:R-:W-:Y:S02]  /*13140*/  SEL R18, R18, RZ, P2 ;  /* 0x000000ff12127207 */ /* 0x000fe40001000000 */
[----:B------:R-:W-:Y:S01]  /*13150*/  LOP3.LUT R22, R14, R5, RZ, 0x3c, !PT ;  /* 0x000000050e167212 */ /* 0x000fe200078e3cff */
[----:B-1----:R-:W-:Y:S06]  /*13160*/  @!P0 BRA `(.L_x_1224) ;  /* 0x0000000000048947 */ /* 0x002fec0003800000 */
[----:B------:R-:W-:Y:S01]  /*13170*/  BPT.TRAP 0x1 ;  /* 0x000000040000795c */ /* 0x000fe20000300000 */
.L_x_1224:
[----:B------:R-:W-:Y:S01]  /*13180*/  IMAD R5, R18, 0x8, R17 ;  /* 0x0000000812057824 */ /* 0x000fe200078e0211 */
[----:B------:R-:W-:-:S04]  /*13190*/  SHF.L.U32 R12, R22, 0x1f, RZ ;  /* 0x0000001f160c7819 */ /* 0x000fc800000006ff */
[----:B------:R1:W2:Y:S01]  /*131a0*/  SYNCS.PHASECHK.TRANS64.TRYWAIT P2, [R5+URZ+0x19c30], R12 ;  /* 0x019c300c050075a7 */ /* 0x0002a2000804017f */
[----:B------:R-:W-:Y:S05]  /*131b0*/  @!P0 BRA `(.L_x_1225) ;  /* 0x0000000000048947 */ /* 0x000fea0003800000 */
[----:B------:R-:W-:Y:S01]  /*131c0*/  BPT.TRAP 0x1 ;  /* 0x000000040000795c */ /* 0x000fe20000300000 */
.L_x_1225:
[----:B------:R-:W3:Y:S01]  /*131d0*/  LDL R15, [R1+0x14] ;  /* 0x00001400010f7983 */ /* 0x000ee20000100800 */
[----:B------:R-:W-:Y:S01]  /*131e0*/  BSSY B2, `(.L_x_1226) ;  /* 0x0000006000027945 */ /* 0x000fe20003800000 */
[----:B------:R-:W-:Y:S02]  /*131f0*/  IMAD.MOV.U32 R27, RZ, RZ, -0x3ffffff0 ;  /* 0xc0000010ff1b7424 */ /* 0x000fe400078e00ff */
[----:B---3--:R-:W-:Y:S01]  /*13200*/  IMAD R26, R18, 0x300, R15 ;  /* 0x00000300121a7824 */ /* 0x008fe200078e020f */
[----:B--2---:R-:W-:Y:S06]  /*13210*/  @P2 BRA `(.L_x_1227) ;  /* 0x0000000000082947 */ /* 0x004fec0003800000 */
[----:B------:R-:W2:Y:S02]  /*13220*/  SYNCS.PHASECHK.TRANS64.TRYWAIT P2, [R5+URZ+0x19c30], R12 ;  /* 0x019c300c050075a7 */ /* 0x000ea4000804017f */
[----:B--2---:R-:W-:Y:S05]  /*13230*/  @!P2 BRA `(.L_x_1228) ;  /* 0x000000f400c8a947 */ /* 0x004fea0003800000 */
.L_x_1227:
[----:B------:R-:W-:Y:S05]  /*13240*/  BSYNC B2 ;  /* 0x0000000000027941 */ /* 0x000fea0003800000 */
.L_x_1226:
[C---:B------:R-:W-:Y:S01]  /*13250*/  R2UR UR6, R26.reuse ;  /* 0x000000001a0672ca */ /* 0x040fe200000e0000 */
[C---:B------:R-:W-:Y:S01]  /*13260*/  VIADD R24, R26.reuse, 0x100 ;  /* 0x000001001a187836 */ /* 0x040fe20000000000 */
[----:B------:R-:W-:Y:S01]  /*13270*/  R2UR UR7, R27 ;  /* 0x000000001b0772ca */ /* 0x000fe200000e0000 */
[----:B------:R-:W-:Y:S01]  /*13280*/  VIADD R26, R26, 0x200 ;  /* 0x000002001a1a7836 */ /* 0x000fe20000000000 */
[----:B------:R-:W-:Y:S01]  /*13290*/  R2UR UR4, R6 ;  /* 0x00000000060472ca */ /* 0x000fe200000e0000 */
[----:B0-----:R-:W-:Y:S01]  /*132a0*/  IMAD.MOV.U32 R25, RZ, RZ, -0x3ffffff0 ;  /* 0xc0000010ff197424 */ /* 0x001fe200078e00ff */
[----:B------:R-:W-:Y:S01]  /*132b0*/  R2UR UR5, R7 ;  /* 0x00000000070572ca */ /* 0x000fe200000e0000 */
[----:B------:R-:W-:Y:S01]  /*132c0*/  IMAD.MOV.U32 R27, RZ, RZ, -0x3ffffff0 ;  /* 0xc0000010ff1b7424 */ /* 0x000fe200078e00ff */
[----:B------:R-:W-:Y:S02]  /*132d0*/  R2UR UR10, R24 ;  /* 0x00000000180a72ca */ /* 0x000fe400000e0000 */
[----:B------:R-:W-:-:S02]  /*132e0*/  R2UR UR11, R25 ;  /* 0x00000000190b72ca */ /* 0x000fc400000e0000 */
[----:B------:R-:W-:Y:S02]  /*132f0*/  R2UR UR14, R26 ;  /* 0x000000001a0e72ca */ /* 0x000fe400000e0000 */
[----:B------:R-:W-:Y:S02]  /*13300*/  R2UR UR15, R27 ;  /* 0x000000001b0f72ca */ /* 0x000fe400000e0000 */
[----:B------:R-:W-:Y:S01]  /*13310*/  WARPGROUP.ARRIVE ;  /* 0x00000000000079c5 */ /* 0x000fe20000000000 */
[----:B------:R-:W-:Y:S02]  /*13320*/  R2UR UR8, R10 ;  /* 0x000000000a0872ca */ /* 0x000fe400000e0000 */
[----:B------:R-:W-:Y:S02]  /*13330*/  R2UR UR9, R11 ;  /* 0x000000000b0972ca */ /* 0x000fe400000e0000 */
[----:B------:R-:W-:Y:S01]  /*13340*/  R2UR UR12, R8 ;  /* 0x00000000080c72ca */ /* 0x000fe200000e0000 */
[----:B------:R-:W-:Y:S01]  /*13350*/  QGMMA.64x128x32.F32.E4M3.E4M3 R24, gdesc[UR4], RZ, !UPT, gsb0 ;  /* 0x01e00000041879f3 */ /* 0x000fe2000c0008ff */
[----:B------:R-:W-:-:S02]  /*13360*/  R2UR UR13, R9 ;  /* 0x00000000090d72ca */ /* 0x000fc400000e0000 */
[----:B------:R-:W-:Y:S02]  /*13370*/  WARPGROUP.DEPBAR.LE gsb0, 0x0 ;  /* 0x00008000000079c5 */ /* 0x000fe40000010000 */
        /* <DEDUP_REMOVED lines=8> */
.L_x_1229:
[----:B-12---:R-:W-:Y:S01]  /*13400*/  SHF.L.U32 R5, R14, 0x1f, RZ ;  /* 0x0000001f0e057819 */ /* 0x006fe200000006ff */
[----:B------:R-:W-:-:S04]  /*13410*/  IMAD R152, R13, 0x8, R17 ;  /* 0x000000080d987824 */ /* 0x000fc800078e0211 */
[----:B------:R0:W1:Y:S01]  /*13420*/  SYNCS.PHASECHK.TRANS64.TRYWAIT P2, [R152+URZ+0x19c50], R5 ;  /* 0x019c5005980075a7 */ /* 0x000062000804017f */
[----:B------:R-:W-:Y:S05]  /*13430*/  @!P0 BRA `(.L_x_1230) ;  /* 0x0000000000048947 */ /* 0x000fea0003800000 */
[----:B------:R-:W-:Y:S01]  /*13440*/  BPT.TRAP 0x1 ;  /* 0x000000040000795c */ /* 0x000fe20000300000 */
.L_x_1230:
[----:B------:R-:W-:Y:S04]  /*13450*/  BSSY B2, `(.L_x_1231) ;  /* 0x0000004000027945 */ /* 0x000fe80003800000 */
[----:B-1----:R-:W-:Y:S05]  /*13460*/  @P2 BRA `(.L_x_1232) ;  /* 0x0000000000082947 */ /* 0x002fea0003800000 */
[----:B------:R-:W1:Y:S02]  /*13470*/  SYNCS.PHASECHK.TRANS64.TRYWAIT P2, [R152+URZ+0x19c50], R5 ;  /* 0x019c5005980075a7 */ /* 0x000e64000804017f */
[----:B-1----:R-:W-:Y:S05]  /*13480*/  @!P2 BRA `(.L_x_1233) ;  /* 0x000000f40048a947 */ /* 0x002fea0003800000 */
.L_x_1232:
[----:B------:R-:W-:Y:S05]  /*13490*/  BSYNC B2 ;  /* 0x0000000000027941 */ /* 0x000fea0003800000 */
.L_x_1231:
        /* <DEDUP_REMOVED lines=20> */
[----:B------:R-:W-:-:S02]  /*135e0*/  IMAD.MOV.U32 R13, RZ, RZ, 0x40000040 ;  /* 0x40000040ff0d7424 */ /* 0x000fc400078e00ff */
[----:B------:R-:W-:Y:S01]  /*135f0*/  FMUL.FTZ R56, R2, R56 ;  /* 0x0000003802387220 */ /* 0x000fe20000410000 */
[C---:B------:R-:W-:Y:S01]  /*13600*/  VIADD R14, R12.reuse, 0x2 ;  /* 0x000000020c0e7836 */ /* 0x040fe20000000000 */
[----:B------:R-:W-:Y:S01]  /*13610*/  R2UR UR6, R12 ;  /* 0x000000000c0672ca */ /* 0x000fe200000e0000 */
[C---:B------:R-:W-:Y:S01]  /*13620*/  FMUL.FTZ R55, R2.reuse, R55 ;  /* 0x0000003702377220 */ /* 0x040fe20000410000 */
[----:B------:R-:W-:Y:S01]  /*13630*/  R2UR UR7, R13 ;  /* 0x000000000d0772ca */ /* 0x000fe200000e0000 */
[C---:B------:R-:W-:Y:S01]  /*13640*/  FMUL.FTZ R13, R2.reuse, R24 ;  /* 0x00000018020d7220 */ /* 0x040fe20000410000 */
[----:B------:R-:W-:Y:S01]  /*13650*/  MUFU.TANH R46, R46 ;  /* 0x0000002e002e7308 */ /* 0x000fe20000002400 */
[C---:B------:R-:W-:Y:S01]  /*13660*/  FMUL.FTZ R57, R2.reuse, R57 ;  /* 0x0000003902397220 */ /* 0x040fe20000410000 */
        /* <DEDUP_REMOVED lines=8> */
[----:B------:R-:W-:Y:S01]  /*136f0*/  FMUL.FTZ R65, R2, R65 ;  /* 0x0000004102417220 */ /* 0x000fe20000410000 */
[----:B------:R-:W-:Y:S01]  /*13700*/  QGMMA.64x96x32.F32.E4M3.E4M3 R88, R148, gdesc[UR4], R88, gsb0 ;  /* 0x0160000494587df3 */ /* 0x000fe20008000858 */
[----:B------:R-:W-:Y:S01]  /*13710*/  R2UR UR6, R14 ;  /* 0x000000000e0672ca */ /* 0x000fe200000e0000 */
[----:B------:R-:W-:Y:S01]  /*13720*/  VIADD R14, R12, 0x4 ;  /* 0x000000040c0e7836 */ /* 0x000fe20000000000 */
[----:B------:R-:W-:Y:S01]  /*13730*/  R2UR UR7, R15 ;  /* 0x000000000f0772ca */ /* 0x000fe200000e0000 */
[----:B------:R-:W-:Y:S01]  /*13740*/  IMAD.MOV.U32 R15, RZ, RZ, 0x40000040 ;  /* 0x40000040ff0f7424 */ /* 0x000fe200078e00ff */
        /* <DEDUP_REMOVED lines=8> */
[----:B------:R-:W-:Y:S01]  /*137d0*/  MUFU.TANH R47, R47 ;  /* 0x0000002f002f7308 */ /* 0x000fe20000002400 */
[----:B0-----:R-:W-:Y:S01]  /*137e0*/  FMNMX.FTZ R24, R13, R20, !PT ;  /* 0x000000140d187209 */ /* 0x001fe20007810000 */
[C---:B------:R-:W-:Y:S01]  /*137f0*/  FMUL.FTZ R73, R2.reuse, R73 ;  /* 0x0000004902497220 */ /* 0x040fe20000410000 */
[C---:B------:R-:W-:Y:S01]  /*13800*/  FMUL.FTZ R74, R2.reuse, R74 ;  /* 0x0000004a024a7220 */ /* 0x040fe20000410000 */
[C---:B------:R-:W-:Y:S01]  /*13810*/  FMUL.FTZ R76, R2.reuse, R76 ;  /* 0x0000004c024c7220 */ /* 0x040fe20000410000 */
[C---:B------:R-:W-:Y:S01]  /*13820*/  FMUL.FTZ R75, R2.reuse, R75 ;  /* 0x0000004b024b7220 */ /* 0x040fe20000410000 */
[C---:B------:R-:W-:Y:S01]  /*13830*/  FMUL.FTZ R77, R2.reuse, R77 ;  /* 0x0000004d024d7220 */ /* 0x040fe20000410000 */
        /* <DEDUP_REMOVED lines=11> */
[----:B------:R-:W-:-:S06]  /*138f0*/  FMUL.FTZ R87, R2, R87 ;  /* 0x0000005702577220 */ /* 0x000fcc0000410000 */
        /* <DEDUP_REMOVED lines=11> */
[----:B------:R-:W-:-:S05]  /*139b0*/  WARPGROUP.ARRIVE ;  /* 0x00000000000079c5 */ /* 0x000fca0000000000 */
        /* <DEDUP_REMOVED lines=9> */
[----:B------:R-:W0:Y:S01]  /*13a50*/  MUFU.TANH R14, R14 ;  /* 0x0000000e000e7308 */ /* 0x000e220000002400 */
[C---:B------:R-:W-:Y:S01]  /*13a60*/  FMUL.FTZ R28, R2.reuse, R30 ;  /* 0x0000001e021c7220 */ /* 0x040fe20000410000 */
[C---:B------:R-:W-:Y:S01]  /*13a70*/  FMUL.FTZ R30, R2.reuse, R32 ;  /* 0x00000020021e7220 */ /* 0x040fe20000410000 */
[C---:B------:R-:W-:Y:S01]  /*13a80*/  FMUL.FTZ R29, R2.reuse, R31 ;  /* 0x0000001f021d7220 */ /* 0x040fe20000410000 */
        /* <DEDUP_REMOVED lines=11> */
[----:B------:R-:W-:Y:S01]  /*13b40*/  FMUL.FTZ R41, R2, R43 ;  /* 0x0000002b02297220 */ /* 0x000fe20000410000 */
        /* <DEDUP_REMOVED lines=28> */
[----:B------:R-:W-:Y:S06]  /*13d10*/  QGMMA.64x96x32.F32.E4M3.E4M3 R88, R140, gdesc[UR4], R88, gsb0 ;  /* 0x016000048c587df3 */ /* 0x000fec0008000858 */
[----:B------:R-:W0:Y:S01]  /*13d20*/  MUFU.TANH R37, R37 ;  /* 0x0000002500257308 */ /* 0x000e220000002400 */
[----:B-1----:R-:W-:-:S07]  /*13d30*/  FMNMX.FTZ R5, R36, R5, !PT ;  /* 0x0000000524057209 */ /* 0x002fce0007810000 */
[----:B------:R-:W1:Y:S01]  /*13d40*/  MUFU.TANH R39, R39 ;  /* 0x0000002700277308 */ /* 0x000e620000002400 */
[----:B--2---:R-:W-:-:S07]  /*13d50*/  FMNMX.FTZ R24, R38, R24, !PT ;  /* 0x0000001826187209 */ /* 0x004fce0007810000 */
[----:B------:R-:W2:Y:S01]  /*13d60*/  MUFU.TANH R40, R40 ;  /* 0x0000002800287308 */ /* 0x000ea20000002400 */
[----:B0-----:R-:W-:-:S07]  /*13d70*/  FMNMX.FTZ R5, R37, R5, !PT ;  /* 0x0000000525057209 */ /* 0x001fce0007810000 */
[----:B------:R-:W0:Y:S01]  /*13d80*/  MUFU.TANH R41, R41 ;  /* 0x0000002900297308 */ /* 0x000e220000002400 */
[----:B-1----:R-:W-:-:S04]  /*13d90*/  FMNMX.FTZ R24, R39, R24, !PT ;  /* 0x0000001827187209 */ /* 0x002fc80007810000 */
[----:B------:R-:W-:-:S03]  /*13da0*/  FMNMX.FTZ R24, R44, R24, !PT ;  /* 0x000000182c187209 */ /* 0x000fc60007810000 */
[----:B------:R-:W-:Y:S01]  /*13db0*/  MUFU.TANH R62, R62 ;  /* 0x0000003e003e7308 */ /* 0x000fe20000002400 */
[----:B--2---:R-:W-:Y:S02]  /*13dc0*/  FMNMX.FTZ R5, R40, R5, !PT ;  /* 0x0000000528057209 */ /* 0x004fe40007810000 */
[----:B------:R-:W-:-:S04]  /*13dd0*/  FMNMX.FTZ R24, R45, R24, !PT ;  /* 0x000000182d187209 */ /* 0x000fc80007810000 */
[----:B------:R-:W-:Y:S01]  /*13de0*/  FMNMX.FTZ R24, R48, R24, !PT ;  /* 0x0000001830187209 */ /* 0x000fe20007810000 */
[----:B------:R-:W1:Y:S01]  /*13df0*/  MUFU.TANH R64, R64 ;  /* 0x0000004000407308 */ /* 0x000e620000002400 */
[----:B0-----:R-:W-:Y:S02]  /*13e00*/  FMNMX.FTZ R5, R41, R5, !PT ;  /* 0x0000000529057209 */ /* 0x001fe40007810000 */
[----:B------:R-:W-:Y:S02]  /*13e10*/  FMNMX.FTZ R24, R49, R24, !PT ;  /* 0x0000001831187209 */ /* 0x000fe40007810000 */
[----:B------:R-:W-:Y:S02]  /*13e20*/  FMNMX.FTZ R5, R46, R5, !PT ;  /* 0x000000052e057209 */ /* 0x000fe40007810000 */
[----:B------:R-:W-:Y:S01]  /*13e30*/  FMNMX.FTZ R24, R52, R24, !PT ;  /* 0x0000001834187209 */ /* 0x000fe20007810000 */
[----:B------:R-:W-:Y:S01]  /*13e40*/  MUFU.TANH R63, R63 ;  /* 0x0000003f003f7308 */ /* 0x000fe20000002400 */
[----:B------:R-:W-:-:S02]  /*13e50*/  FMNMX.FTZ R5, R47, R5, !PT ;  /* 0x000000052f057209 */ /* 0x000fc40007810000 */
[----:B------:R-:W-:Y:S02]  /*13e60*/  FMNMX.FTZ R24, R53, R24, !PT ;  /* 0x0000001835187209 */ /* 0x000fe40007810000 */
[----:B------:R-:W-:Y:S02]  /*13e70*/  FMNMX.FTZ R5, R50, R5, !PT ;  /* 0x0000000532057209 */ /* 0x000fe40007810000 */
[----:B------:R-:W-:Y:S01]  /*13e80*/  FMNMX.FTZ R24, R56, R24, !PT ;  /* 0x0000001838187209 */ /* 0x000fe20007810000 */
[----:B------:R-:W0:Y:S01]  /*13e90*/  MUFU.TANH R65, R65 ;  /* 0x0000004100417308 */ /* 0x000e220000002400 */
[----:B------:R-:W-:Y:S02]  /*13ea0*/  FMNMX.FTZ R5, R51, R5, !PT ;  /* 0x0000000533057209 */ /* 0x000fe40007810000 */
[----:B------:R-:W-:Y:S02]  /*13eb0*/  FMNMX.FTZ R24, R57, R24, !PT ;  /* 0x0000001839187209 */ /* 0x000fe40007810000 */
[----:B------:R-:W-:-:S02]  /*13ec0*/  FMNMX.FTZ R5, R54, R5, !PT ;  /* 0x0000000536057209 */ /* 0x000fc40007810000 */
[----:B------:R-:W-:Y:S01]  /*13ed0*/  FMNMX.FTZ R24, R60, R24, !PT ;  /* 0x000000183c187209 */ /* 0x000fe20007810000 */
[----:B------:R-:W2:Y:S01]  /*13ee0*/  MUFU.TANH R66, R66 ;  /* 0x0000004200427308 */ /* 0x000ea20000002400 */
[----:B------:R-:W-:Y:S02]  /*13ef0*/  FMNMX.FTZ R5, R55, R5, !PT ;  /* 0x0000000537057209 */ /* 0x000fe40007810000 */
[----:B------:R-:W-:Y:S02]  /*13f00*/  FMNMX.FTZ R24, R61, R24, !PT ;  /* 0x000000183d187209 */ /* 0x000fe40007810000 */
[----:B------:R-:W-:Y:S02]  /*13f10*/  FMNMX.FTZ R5, R58, R5, !PT ;  /* 0x000000053a057209 */ /* 0x000fe40007810000 */
[----:B-1----:R-:W-:Y:S01]  /*13f20*/  FMNMX.FTZ R24, R64, R24, !PT ;  /* 0x0000001840187209 */ /* 0x002fe20007810000 */
[----:B------:R-:W1:Y:S01]  /*13f30*/  MUFU.TANH R68, R68 ;  /* 0x0000004400447308 */ /* 0x000e620000002400 */
[----:B------:R-:W-:-:S02]  /*13f40*/  FMNMX.FTZ R5, R59, R5, !PT ;  /* 0x000000053b057209 */ /* 0x000fc40007810000 */
[----:B0-----:R-:W-:Y:S02]  /*13f50*/  FMNMX.FTZ R24, R65, R24, !PT ;  /* 0x0000001841187209 */ /* 0x001fe40007810000 */
[----:B------:R-:W-:-:S03]  /*13f60*/  FMNMX.FTZ R5, R62, R5, !PT ;  /* 0x000000053e057209 */ /* 0x000fc60007810000 */
[----:B------:R-:W0:Y:S01]  /*13f70*/  MUFU.TANH R67, R67 ;  /* 0x0000004300437308 */ /* 0x000e220000002400 */
[----:B------:R-:W-:-:S04]  /*13f80*/  FMNMX.FTZ R5, R63, R5, !PT ;  /* 0x000000053f057209 */ /* 0x000fc80007810000 */
[----:B--2---:R-:W-:-:S03]  /*13f90*/  FMNMX.FTZ R5, R66, R5, !PT ;  /* 0x0000000542057209 */ /* 0x004fc60007810000 */
        /* <DEDUP_REMOVED lines=39> */
[----:B-1----:R-:W-:-:S05]  /*14210*/  FMNMX.FTZ R24, R85, R24, !PT ;  /* 0x0000001855187209 */ /* 0x002fca0007810000 */
[----:B------:R-:W1:Y:S01]  /*14220*/  SHFL.BFLY PT, R43, R24, 0x2, 0x1f ;  /* 0x0c401f00182b7f89 */ /* 0x000e6200000e0000 */
[----:B0-----:R-:W-:-:S04]  /*14230*/  FMNMX.FTZ R5, R86, R5, !PT ;  /* 0x0000000556057209 */ /* 0x001fc80007810000 */
[----:B--2---:R-:W-:-:S05]  /*14240*/  FMNMX.FTZ R5, R87, R5, !PT ;  /* 0x0000000557057209 */ /* 0x004fca0007810000 */
[----:B------:R-:W0:Y:S01]  /*14250*/  SHFL.BFLY PT, R42, R5, 0x2, 0x1f ;  /* 0x0c401f00052a7f89 */ /* 0x000e2200000e0000 */
[----:B-1----:R-:W-:Y:S01]  /*14260*/  FMNMX.FTZ R24, R24, R43, !PT ;  /* 0x0000002b18187209 */ /* 0x002fe20007810000 */
[----:B------:R-:W-:-:S04]  /*14270*/  IMAD.MOV.U32 R43, RZ, RZ, 0x40000040 ;  /* 0x40000040ff2b7424 */ /* 0x000fc800078e00ff */
[----:B------:R-:W1:Y:S01]  /*14280*/  SHFL.BFLY PT, R140, R24, 0x1, 0x1f ;  /* 0x0c201f00188c7f89 */ /* 0x000e6200000e0000 */
[----:B------:R-:W-:Y:S02]  /*14290*/  R2UR UR7, R43 ;  /* 0x000000002b0772ca */ /* 0x000fe400000e0000 */
[----:B0-----:R-:W-:Y:S01]  /*142a0*/  FMNMX.FTZ R5, R5, R42, !PT ;  /* 0x0000002a05057209 */ /* 0x001fe20007810000 */
[----:B------:R-:W-:-:S04]  /*142b0*/  VIADD R42, R12, 0x6 ;  /* 0x000000060c2a7836 */ /* 0x000fc80000000000 */
[----:B------:R-:W0:Y:S01]  /*142c0*/  SHFL.BFLY PT, R141, R5, 0x1, 0x1f ;  /* 0x0c201f00058d7f89 */ /* 0x000e2200000e0000 */
[----:B------:R-:W-:Y:S02]  /*142d0*/  R2UR UR6, R42 ;  /* 0x000000002a0672ca */ /* 0x000fe400000e0000 */
[----:B-1----:R-:W-:Y:S01]  /*142e0*/  FMNMX.FTZ R12, R24, R140, !PT ;  /* 0x0000008c180c7209 */ /* 0x002fe20007810000 */
[----:B------:R-:W-:-:S04]  /*142f0*/  IMAD.U32 R24, RZ, RZ, UR39 ;  /* 0x00000027ff187e24 */ /* 0x000fc8000f8e00ff */
[C---:B------:R-:W-:Y:S01]  /*14300*/  FADD.FTZ R20, -R12.reuse, R20 ;  /* 0x000000140c147221 */ /* 0x040fe20000010100 */
[----:B------:R-:W-:-:S05]  /*14310*/  FFMA.FTZ R43, R12, R24, -8 ;  /* 0xc10000000c2b7423 */ /* 0x000fca0000010018 */
[----:B------:R-:W-:Y:S01]  /*14320*/  QGMMA.64x96x32.F32.E4M3.E4M3 R88, R136, gdesc[UR4], R88, gsb0 ;  /* 0x0160000488587df3 */ /* 0x000fe20008000858 */
[-C--:B------:R-:W-:Y:S01]  /*14330*/  FMUL.FTZ R20, R20, R24.reuse ;  /* 0x0000001814147220 */ /* 0x080fe20000410000 */
[-CC-:B------:R-:W-:Y:S01]  /*14340*/  FFMA.FTZ R13, R13, R24.reuse, -R43.reuse ;  /* 0x000000180d0d7223 */ /* 0x180fe2000001082b */
[----:B------:R-:W-:-:S01]  /*14350*/  FFMA.FTZ R14, R14, R24, -R43 ;  /* 0x000000180e0e7223 */ /* 0x000fc2000001082b */
[-CC-:B------:R-:W-:Y:S01]  /*14360*/  FFMA.FTZ R26, R26, R24.reuse, -R43.reuse ;  /* 0x000000181a1a7223 */ /* 0x180fe2000001082b */
[----:B------:R-:W-:-:S01]  /*14370*/  FFMA.FTZ R27, R27, R24, -R43 ;  /* 0x000000181b1b7223 */ /* 0x000fc2000001082b */
[-CC-:B------:R-:W-:Y:S01]  /*14380*/  FFMA.FTZ R30, R30, R24.reuse, -R43.reuse ;  /* 0x000000181e1e7223 */ /* 0x180fe2000001082b */
[----:B------:R-:W-:-:S01]  /*14390*/  FFMA.FTZ R31, R31, R24, -R43 ;  /* 0x000000181f1f7223 */ /* 0x000fc2000001082b */
[----:B0-----:R-:W-:Y:S01]  /*143a0*/  FMNMX.FTZ R5, R5, R141, !PT ;  /* 0x0000008d05057209 */ /* 0x001fe20007810000 */
[----:B------:R-:W-:-:S01]  /*143b0*/  FFMA.FTZ R34, R34, R24, -R43 ;  /* 0x0000001822227223 */ /* 0x000fc2000001082b */
[-CC-:B------:R-:W-:Y:S01]  /*143c0*/  FFMA.FTZ R35, R35, R24.reuse, -R43.reuse ;  /* 0x0000001823237223 */ /* 0x180fe2000001082b */
[----:B------:R-:W-:-:S01]  /*143d0*/  FFMA.FTZ R38, R38, R24, -R43 ;  /* 0x0000001826267223 */ /* 0x000fc2000001082b */
[----:B------:R-:W-:Y:S01]  /*143e0*/  FFMA.FTZ R39, R39, R24, -R43 ;  /* 0x0000001827277223 */ /* 0x000fe2000001082b */
[----:B------:R-:W-:-:S01]  /*143f0*/  FADD.FTZ R42, -R5, R21 ;  /* 0x00000015052a7221 */ /* 0x000fc20000010100 */
[----:B------:R-:W-:Y:S08]  /*14400*/  MUFU.EX2 R13, R13 ;  /* 0x0000000d000d7308 */ /* 0x000ff00000000800 */
[----:B------:R0:W1:Y:S08]  /*14410*/  MUFU.EX2 R21, R20 ;  /* 0x0000001400157308 */ /* 0x0000700000000800 */
[----:B------:R-:W2:Y:S01]  /*14420*/  MUFU.EX2 R14, R14 ;  /* 0x0000000e000e7308 */ /* 0x000ea20000000800 */
        /* <DEDUP_REMOVED lines=25> */
[----:B-1----:R-:W-:-:S01]  /*145c0*/  FFMA.FTZ R4, R21, R4, R13 ;  /* 0x0000000415047223 */ /* 0x002fc2000001000d */
[----:B------:R-:W-:-:S02]  /*145d0*/  @!P1 IMAD R84, R18, 0x8, R17 ;  /* 0x0000000812549824 */ /* 0x000fc400078e0211 */
[----:B------:R-:W-:-:S01]  /*145e0*/  FFMA.FTZ R15, R15, R24, -R85 ;  /* 0x000000180f0f7223 */ /* 0x000fc20000010855 */
[-CC-:B------:R-:W-:Y:S01]  /*145f0*/  FFMA.FTZ R25, R25, R24.reuse, -R85.reuse ;  /* 0x0000001819197223 */ /* 0x180fe20000010855 */
[----:B------:R-:W-:-:S01]  /*14600*/  FFMA.FTZ R28, R28, R24, -R85 ;  /* 0x000000181c1c7223 */ /* 0x000fc20000010855 */
[-CC-:B------:R-:W-:Y:S01]  /*14610*/  FFMA.FTZ R29, R29, R24.reuse, -R85.reuse ;  /* 0x000000181d1d7223 */ /* 0x180fe20000010855 */
[----:B------:R-:W-:-:S01]  /*14620*/  FFMA.FTZ R32, R32, R24, -R85 ;  /* 0x0000001820207223 */ /* 0x000fc20000010855 */
[----:B------:R-:W0:Y:S01]  /*14630*/  MUFU.EX2 R26, R26 ;  /* 0x0000001a001a7308 */ /* 0x000e220000000800 */
[----:B------:R-:W-:-:S01]  /*14640*/  FFMA.FTZ R33, R33, R24, -R85 ;  /* 0x0000001821217223 */ /* 0x000fc20000010855 */
[----:B------:R-:W-:Y:S01]  /*14650*/  FFMA.FTZ R36, R36, R24, -R85 ;  /* 0x0000001824247223 */ /* 0x000fe20000010855 */
[----:B--2---:R-:W-:-:S01]  /*14660*/  FADD.FTZ R4, R14, R4 ;  /* 0x000000040e047221 */ /* 0x004fc20000010000 */
        /* <DEDUP_REMOVED lines=30> */
[-CC-:B------:R-:W-:Y:S01]  /*14850*/  FFMA.FTZ R86, R86, R24.reuse, -R85.reuse ;  /* 0x0000001856567223 */ /* 0x180fe20000010855 */
[----:B------:R-:W-:-:S01]  /*14860*/  FFMA.FTZ R85, R87, R24, -R85 ;  /* 0x0000001857557223 */ /* 0x000fc20000010855 */
[----:B------:R-:W-:-:S04]  /*14870*/  @!P1 VIADD R84, R84, 0x19c40 ;  /* 0x00019c4054549836 */ /* 0x000fc80000000000 */
[----:B------:R-:W2:Y:S01]  /*14880*/  MUFU.EX2 R29, R29 ;  /* 0x0000001d001d7308 */ /* 0x000ea20000000800 */
[----:B0-----:R-:W-:-:S01]  /*14890*/  FADD.FTZ R3, R28, R3 ;  /* 0x000000031c037221 */ /* 0x001fc20000010000 */
[----:B------:R-:W-:Y:S01]  /*148a0*/  @!P1 PRMT R84, RZ, 0x654, R84 ;  /* 0x00000654ff549816 */ /* 0x000fe20000000054 */
[----:B------:R-:W-:-:S05]  /*148b0*/  WARPGROUP.DEPBAR.LE gsb0, 0x0 ;  /* 0x00008000000079c5 */ /* 0x000fca0000010000 */
[----:B------:R-:W0:Y:S01]  /*148c0*/  MUFU.EX2 R30, R30 ;  /* 0x0000001e001e7308 */ /* 0x000e220000000800 */
[----:B-1----:R-:W-:-:S01]  /*148d0*/  FADD.FTZ R4, R27, R4 ;  /* 0x000000041b047221 */ /* 0x002fc20000010000 */
[----:B------:R1:W-:Y:S06]  /*148e0*/  @!P1 SYNCS.ARRIVE.TRANS64.RED.A1T0 RZ, [R84+URZ], RZ ;  /* 0x000000ff54ff99a7 */ /* 0x0003ec000810043f */
[----:B------:R-:W3:Y:S01]  /*148f0*/  MUFU.EX2 R32, R32 ;  /* 0x0000002000207308 */ /* 0x000ee20000000800 */
[----:B--2---:R-:W-:-:S07]  /*14900*/  FADD.FTZ R3, R29, R3 ;  /* 0x000000031d037221 */ /* 0x004fce0000010000 */
[----:B------:R-:W2:Y:S01]  /*14910*/  MUFU.EX2 R31, R31 ;  /* 0x0000001f001f7308 */ /* 0x000ea20000000800 */
[----:B0-----:R-:W-:-:S07]  /*14920*/  FADD.FTZ R4, R30, R4 ;  /* 0x000000041e047221 */ /* 0x001fce0000010000 */
[----:B------:R-:W0:Y:S01]  /*14930*/  MUFU.EX2 R33, R33 ;  /* 0x0000002100217308 */ /* 0x000e220000000800 */
[----:B---3--:R-:W-:-:S07]  /*14940*/  FADD.FTZ R3, R32, R3 ;  /* 0x0000000320037221 */ /* 0x008fce0000010000 */
        /* <DEDUP_REMOVED lines=103> */
[----:B--2---:R-:W-:-:S01]  /*14fc0*/  FADD.FTZ R3, R86, R3 ;  /* 0x0000000356037221 */ /* 0x004fc20000010000 */
[----:B0-----:R-:W-:-:S03]  /*14fd0*/  FADD.FTZ R4, R43, R4 ;  /* 0x000000042b047221 */ /* 0x001fc60000010000 */
[----:B---3--:R-:W-:Y:S01]  /*14fe0*/  FADD.FTZ R3, R85, R3 ;  /* 0x0000000355037221 */ /* 0x008fe20000010000 */
[----:B-1----:R-:W-:Y:S06]  /*14ff0*/  @!P0 BRA `(.L_x_1234) ;  /* 0x0000000000048947 */ /* 0x002fec0003800000 */
[----:B------:R-:W-:Y:S01]  /*15000*/  BPT.TRAP 0x1 ;  /* 0x000000040000795c */ /* 0x000fe20000300000 */
.L_x_1234:
[----:B------:R-:W2:Y:S01]  /*15010*/  LDL R84, [R1+0x18] ;  /* 0x0000180001547983 */ /* 0x000ea20000100800 */
[----:B------:R-:W-:Y:S01]  /*15020*/  ISETP.GT.AND P2, PT, R0, R153, PT ;  /* 0x000000990000720c */ /* 0x000fe20003f44270 */
[----:B------:R-:W-:Y:S01]  /*15030*/  VIADD R152, R152, 0x19c60 ;  /* 0x00019c6098987836 */ /* 0x000fe20000000000 */
        /* <DEDUP_REMOVED lines=85> */
[----:B--2---:R-:W-:-:S04]  /*15590*/  PRMT R152, R84, 0x654, R152 ;  /* 0x0000065454987816 */ /* 0x004fc80000000098 */
[----:B------:R1:W-:Y:S01]  /*155a0*/  SYNCS.ARRIVE.TRANS64.RED.A1T0 RZ, [R152+URZ], RZ ;  /* 0x000000ff98ff79a7 */ /* 0x0003e2000810043f */
[----:B------:R-:W-:Y:S05]  /*155b0*/  @P2 BRA `(.L_x_1235) ;  /* 0xffffffd800d42947 */ /* 0x000fea000383ffff */
[----:B------:R-:W-:Y:S05]  /*155c0*/  BSYNC B1 ;  /* 0x0000000000017941 */ /* 0x000fea0003800000 */
.L_x_1223:
[----:B------:R-:W-:Y:S05]  /*155d0*/  BSYNC B0 ;  /* 0x0000000000007941 */ /* 0x000fea0003800000 */
.L_x_1222:
[----:B------:R-:W2:Y:S01]  /*155e0*/  LDL R13, [R1+0x38] ;  /* 0x00003800010d7983 */ /* 0x000ea20000100800 */
[----:B------:R-:W-:Y:S01]  /*155f0*/  BSSY B0, `(.L_x_1236) ;  /* 0x000037b000007945 */ /* 0x000fe20003800000 */
[----:B--2---:R-:W-:-:S13]  /*15600*/  ISETP.GE.AND P2, PT, R0, R13, PT ;  /* 0x0000000d0000720c */ /* 0x004fda0003f46270 */
[----:B------:R-:W-:Y:S05]  /*15610*/  @!P2 BRA `(.L_x_1237) ;  /* 0x0000003400e0a947 */ /* 0x000fea0003800000 */
[----:B------:R-:W2:Y:S04]  /*15620*/  LDL R20, [R1+0x28] ;  /* 0x0000280001147983 */ /* 0x000ea80000100800 */
[----:B------:R-:W2:Y:S04]  /*15630*/  LDL R14, [R1+0x24] ;  /* 0x00002400010e7983 */ /* 0x000ea80000100800 */
[----:B------:R-:W3:Y:S04]  /*15640*/  LDL R15, [R1] ;  /* 0x00000000010f7983 */ /* 0x000ee80000100800 */
[----:B------:R-:W4:Y:S01]  /*15650*/  LDL R13, [R1+0x4] ;  /* 0x00000400010d7983 */ /* 0x000f220000100800 */
[----:B------:R-:W-:-:S02]  /*15660*/  IMAD.MOV.U32 R153, RZ, RZ, R5 ;  /* 0x000000ffff997224 */ /* 0x000fc400078e0005 */
[----:B-1----:R-:W-:Y:S02]  /*15670*/  IMAD.MOV.U32 R152, RZ, RZ, R12 ;  /* 0x000000ffff987224 */ /* 0x002fe400078e000c */
[----:B--2---:R-:W-:Y:S02]  /*15680*/  IMAD.IADD R14, R14, 0x1, -R20 ;  /* 0x000000010e0e7824 */ /* 0x004fe400078e0a14 */
[----:B------:R-:W-:Y:S02]  /*15690*/  IMAD.MOV.U32 R20, RZ, RZ, R22 ;  /* 0x000000ffff147224 */ /* 0x000fe400078e0016 */
[--C-:B---3--:R-:W-:Y:S02]  /*156a0*/  IMAD.IADD R15, R15, 0x1, R14.reuse ;  /* 0x000000010f0f7824 */ /* 0x108fe400078e020e */
[----:B----4-:R-:W-:-:S03]  /*156b0*/  IMAD.IADD R14, R13, 0x1, R14 ;  /* 0x000000010d0e7824 */ /* 0x010fc600078e020e */
[----:B------:R-:W-:Y:S01]  /*156c0*/  LOP3.LUT R5, RZ, R15, RZ, 0x33, !PT ;  /* 0x0000000fff057212 */ /* 0x000fe200078e33ff */
[----:B------:R-:W-:Y:S01]  /*156d0*/  IMAD.MOV.U32 R13, RZ, RZ, R18 ;  /* 0x000000ffff0d7224 */ /* 0x000fe200078e0012 */
[----:B------:R-:W-:-:S03]  /*156e0*/  LOP3.LUT R155, RZ, R14, RZ, 0x33, !PT ;  /* 0x0000000eff9b7212 */ /* 0x000fc600078e33ff */
[----:B------:R1:W-:Y:S04]  /*156f0*/  STL [R1+0xc], R5 ;  /* 0x00000c0501007387 */ /* 0x0003e80000100800 */
.L_x_1257:
[----:B------:R-:W-:-:S04]  /*15700*/  ISETP.NE.AND P2, PT, R13, 0x1, PT ;  /* 0x000000010d00780c */ /* 0x000fc80003f45270 */
[----:B-1----:R-:W-:-:S04]  /*15710*/  SEL R5, RZ, 0x1, P2 ;  /* 0x00000001ff057807 */ /* 0x002fc80001000000 */
[----:B------:R-:W-:Y:S01]  /*15720*/  LOP3.LUT R22, R20, R5, RZ, 0x3c, !PT ;  /* 0x0000000514167212 */ /* 0x000fe200078e3cff */
[----:B------:R-:W-:Y:S06]  /*15730*/  @!P0 BRA `(.L_x_1238) ;  /* 0x0000000000048947 */ /* 0x000fec0003800000 */
[----:B------:R-:W-:Y:S01]  /*15740*/  BPT.TRAP 0x1 ;  /* 0x000000040000795c */ /* 0x000fe20000300000 */
.L_x_1238:
[----:B------:R-:W-:Y:S01]  /*15750*/  VIADD R18, R13, 0x1 ;  /* 0x000000010d127836 */ /* 0x000fe20000000000 */
[----:B------:R-:W-:-:S04]  /*15760*/  SHF.L.U32 R12, R22, 0x1f, RZ ;  /* 0x0000001f160c7819 */ /* 0x000fc800000006ff */
[----:B------:R-:W-:-:S04]  /*15770*/  ISETP.NE.AND P2, PT, R18, 0x2, PT ;  /* 0x000000021200780c */ /* 0x000fc80003f45270 */
[----:B------:R-:W-:-:S05]  /*15780*/  SEL R18, R18, RZ, P2 ;  /* 0x000000ff12127207 */ /* 0x000fca0001000000 */
[----:B------:R-:W-:-:S04]  /*15790*/  IMAD R5, R18, 0x8, R17 ;  /* 0x0000000812057824 */ /* 0x000fc800078e0211 */
[----:B------:R1:W2:Y:S01]  /*157a0*/  SYNCS.PHASECHK.TRANS64.TRYWAIT P2, [R5+URZ+0x19c30], R12 ;  /* 0x019c300c050075a7 */ /* 0x0002a2000804017f */
[----:B------:R-:W-:Y:S05]  /*157b0*/  @!P0 BRA `(.L_x_1239) ;  /* 0x0000000000048947 */ /* 0x000fea0003800000 */
[----:B------:R-:W-:Y:S01]  /*157c0*/  BPT.TRAP 0x1 ;  /* 0x000000040000795c */ /* 0x000fe20000300000 */
.L_x_1239:
[----:B------:R-:W3:Y:S01]  /*157d0*/  LDL R21, [R1+0x14] ;  /* 0x0000140001157983 */ /* 0x000ee20000100800 */
[----:B------:R-:W-:Y:S01]  /*157e0*/  BSSY B1, `(.L_x_1240) ;  /* 0x0000006000017945 */ /* 0x000fe20003800000 */
[----:B------:R-:W-:Y:S02]  /*157f0*/  IMAD.MOV.U32 R27, RZ, RZ, -0x3ffffff0 ;  /* 0xc0000010ff1b7424 */ /* 0x000fe400078e00ff */
[----:B---3--:R-:W-:Y:S01]  /*15800*/  IMAD R26, R18, 0x300, R21 ;  /* 0x00000300121a7824 */ /* 0x008fe200078e0215 */
[----:B--2---:R-:W-:Y:S06]  /*15810*/  @P2 BRA `(.L_x_1241) ;  /* 0x0000000000082947 */ /* 0x004fec0003800000 */
[----:B------:R-:W2:Y:S02]  /*15820*/  SYNCS.PHASECHK.TRANS64.TRYWAIT P2, [R5+URZ+0x19c30], R12 ;  /* 0x019c300c050075a7 */ /* 0x000ea4000804017f */
[----:B--2---:R-:W-:Y:S05]  /*15830*/  @!P2 BRA `(.L_x_1242) ;  /* 0x000000d00070a947 */ /* 0x004fea0003800000 */
.L_x_1241:
[----:B------:R-:W-:Y:S05]  /*15840*/  BSYNC B1 ;  /* 0x0000000000017941 */ /* 0x000fea0003800000 */
.L_x_1240:
        /* <DEDUP_REMOVED lines=27> */
.L_x_1243:
[----:B-12---:R-:W-:Y:S01]  /*15a00*/  SHF.L.U32 R12, R20, 0x1f, RZ ;  /* 0x0000001f140c7819 */ /* 0x006fe200000006ff */
[----:B------:R-:W-:-:S04]  /*15a10*/  IMAD R154, R13, 0x8, R17 ;  /* 0x000000080d9a7824 */ /* 0x000fc800078e0211 */
[----:B------:R0:W1:Y:S01]  /*15a20*/  SYNCS.PHASECHK.TRANS64.TRYWAIT P2, [R154+URZ+0x19c50], R12 ;  /* 0x019c500c9a0075a7 */ /* 0x000062000804017f */
[----:B------:R-:W-:Y:S05]  /*15a30*/  @!P0 BRA `(.L_x_1244) ;  /* 0x0000000000048947 */ /* 0x000fea0003800000 */
[----:B------:R-:W-:Y:S01]  /*15a40*/  BPT.TRAP 0x1 ;  /* 0x000000040000795c */ /* 0x000fe20000300000 */
.L_x_1244:
[----:B------:R-:W-:Y:S04]  /*15a50*/  BSSY B1, `(.L_x_1245) ;  /* 0x0000004000017945 */ /* 0x000fe80003800000 */
[----:B-1----:R-:W-:Y:S05]  /*15a60*/  @P2 BRA `(.L_x_1246) ;  /* 0x0000000000082947 */ /* 0x002fea0003800000 */
[----:B------:R-:W1:Y:S02]  /*15a70*/  SYNCS.PHASECHK.TRANS64.TRYWAIT P2, [R154+URZ+0x19c50], R12 ;  /* 0x019c500c9a0075a7 */ /* 0x000e64000804017f */
[----:B-1----:R-:W-:Y:S05]  /*15a80*/  @!P2 BRA `(.L_x_1247) ;  /* 0x000000cc00f0a947 */ /* 0x002fea0003800000 */
.L_x_1246:
[----:B------:R-:W-:Y:S05]  /*15a90*/  BSYNC B1 ;  /* 0x0000000000017941 */ /* 0x000fea0003800000 */
.L_x_1245:
[----:B01----:R-:W-:Y:S01]  /*15aa0*/  VIADD R12, R17, 0x3000 ;  /* 0x00003000110c7836 */ /* 0x003fe20000000000 */
[----:B------:R-:W-:-:S04]  /*15ab0*/  WARPGROUP.ARRIVE ;  /* 0x00000000000079c5 */ /* 0x000fc80000000000 */
[----:B------:R-:W-:-:S04]  /*15ac0*/  SHF.R.U32.HI R12, RZ, 0x4, R12 ;  /* 0x00000004ff0c7819 */ /* 0x000fc8000001160c */
[----:B------:R-:W-:-:S04]  /*15ad0*/  LOP3.LUT R12, R12, 0x3fff, RZ, 0xc0, !PT ;  /* 0x00003fff0c0c7812 */ /* 0x000fc800078ec0ff */
[----:B------:R-:W-:-:S05]  /*15ae0*/  LOP3.LUT R12, R12, 0x10000, RZ, 0xfc, !PT ;  /* 0x000100000c0c7812 */ /* 0x000fca00078efcff */
[----:B------:R-:W-:Y:S02]  /*15af0*/  IMAD R12, R13, 0x300, R12 ;  /* 0x000003000d0c7824 */ /* 0x000fe400078e020c */
[----:B------:R-:W-:-:S03]  /*15b00*/  IMAD.MOV.U32 R13, RZ, RZ, 0x40000040 ;  /* 0x40000040ff0d7424 */ /* 0x000fc600078e00ff */
[----:B------:R-:W-:Y:S02]  /*15b10*/  R2UR UR6, R12 ;  /* 0x000000000c0672ca */ /* 0x000fe400000e0000 */
        /* <DEDUP_REMOVED lines=8> */
[----:B------:R-:W3:Y:S01]  /*15ba0*/  LDL R150, [R1+0x28] ;  /* 0x0000280001967983 */ /* 0x000ee20000100800 */
[----:B------:R-:W-:-:S03]  /*15bb0*/  WARPGROUP.ARRIVE ;  /* 0x00000000000079c5 */ /* 0x000fc60000000000 */
[----:B------:R-:W4:Y:S01]  /*15bc0*/  LDL R151, [R1] ;  /* 0x0000000001977983 */ /* 0x000f220000100800 */
[----:B------:R-:W-:Y:S02]  /*15bd0*/  VIADD R20, R12, 0x4 ;  /* 0x000000040c147836 */ /* 0x000fe40000000000 */
[C---:B------:R-:W-:Y:S01]  /*15be0*/  FMUL.FTZ R68, R2.reuse, R68 ;  /* 0x0000004402447220 */ /* 0x040fe20000410000 */
[----:B------:R-:W-:Y:S01]  /*15bf0*/  QGMMA.64x96x32.F32.E4M3.E4M3 R88, R144, gdesc[UR4], R88, gsb0 ;  /* 0x0160000490587df3 */ /* 0x000fe20008000858 */
[----:B------:R-:W-:Y:S02]  /*15c00*/  IMAD.MOV.U32 R21, RZ, RZ, 0x40000040 ;  /* 0x40000040ff157424 */ /* 0x000fe400078e00ff */
[----:B------:R-:W-:Y:S01]  /*15c10*/  FMUL.FTZ R69, R2, R69 ;  /* 0x0000004502457220 */ /* 0x000fe20000410000 */
[----:B------:R-:W-:Y:S01]  /*15c20*/  R2UR UR6, R20 ;  /* 0x00000000140672ca */ /* 0x000fe200000e0000 */
[----:B------:R-:W-:Y:S02]  /*15c30*/  VIADD R12, R12, 0x6 ;  /* 0x000000060c0c7836 */ /* 0x000fe40000000000 */
[----:B------:R-:W-:Y:S01]  /*15c40*/  FMUL.FTZ R20, R2, R25 ;  /* 0x0000001902147220 */ /* 0x000fe20000410000 */
[----:B------:R-:W-:Y:S01]  /*15c50*/  R2UR UR7, R21 ;  /* 0x00000000150772ca */ /* 0x000fe200000e0000 */
[----:B------:R-:W-:-:S02]  /*15c60*/  IMAD.MOV.U32 R13, RZ, RZ, 0x40000040 ;  /* 0x40000040ff0d7424 */ /* 0x000fc400078e00ff */
        /* <DEDUP_REMOVED lines=30> */
[----:B------:R-:W0:Y:S08]  /*15e50*/  MUFU.TANH R20, R20 ;  /* 0x0000001400147308 */ /* 0x000e300000002400 */
[----:B------:R-:W1:Y:S08]  /*15e60*/  MUFU.TANH R21, R21 ;  /* 0x0000001500157308 */ /* 0x000e700000002400 */
        /* <DEDUP_REMOVED lines=42> */
[----:B------:R-:W-:Y:S01]  /*16110*/  FMUL.FTZ R5, R2, R86 ;  /* 0x0000005602057220 */ /* 0x000fe20000410000 */
[----:B------:R-:W0:Y:S01]  /*16120*/  MUFU.TANH R12, R12 ;  /* 0x0000000c000c7308 */ /* 0x000e220000002400 */
[----:B------:R-:W-:-:S07]  /*16130*/  @!P1 PRMT R44, RZ, 0x654, R44 ;  /* 0x00000654ff2c9816 */ /* 0x000fce000000002c */
        /* <DEDUP_REMOVED lines=28> */
[C---:B------:R-:W-:Y:S01]  /*16300*/  FMUL.FTZ R136, R2.reuse, R77 ;  /* 0x0000004d02887220 */ /* 0x040fe20000410000 */
[----:B------:R-:W-:Y:S01]  /*16310*/  FMUL.FTZ R77, R2, R82 ;  /* 0x00000052024d7220 */ /* 0x000fe20000410000 */
[----:B------:R-:W-:-:S03]  /*16320*/  IMAD.SHL.U32 R82, R0, 0x80, RZ ;  /* 0x0000008000527824 */ /* 0x000fc600078e00ff */
[----:B------:R-:W0:Y:S01]  /*16330*/  MUFU.TANH R57, R57 ;  /* 0x0000003900397308 */ /* 0x000e220000002400 */
[----:B------:R0:W-:Y:S01]  /*16340*/  @!P1 SYNCS.ARRIVE.TRANS64.RED.A1T0 RZ, [R44+URZ], RZ ;  /* 0x000000ff2cff99a7 */ /* 0x0001e2000810043f */
[----:B--2---:R-:W-:-:S06]  /*16350*/  IADD3 R45, R149, 0x1, -R82 ;  /* 0x00000001952d7810 */ /* 0x004fcc0007ffe852 */
[----:B------:R-:W2:Y:S01]  /*16360*/  MUFU.TANH R58, R58 ;  /* 0x0000003a003a7308 */ /* 0x000ea20000002400 */
[----:B---3--:R-:W-:Y:S02]  /*16370*/  IMAD.IADD R45, R45, 0x1, -R150 ;  /* 0x000000012d2d7824 */ /* 0x008fe400078e0a96 */
[----:B------:R-:W3:Y:S02]  /*16380*/  LDC R150, c[0x0][0x9e4] ;  /* 0x00027900ff967b82 */ /* 0x000ee40000000800 */
[----:B------:R-:W-:-:S03]  /*16390*/  IMAD R45, R156, -0x2, R45 ;  /* 0xfffffffe9c2d7824 */ /* 0x000fc600078e022d */
[----:B------:R-:W0:Y:S01]  /*163a0*/  MUFU.TANH R59, R59 ;  /* 0x0000003b003b7308 */ /* 0x000e220000002400 */
[C---:B------:R-:W-:Y:S02]  /*163b0*/  VIADD R137, R45.reuse, UR44 ;  /* 0x0000002c2d897c36 */ /* 0x040fe40008000000 */
[----:B------:R-:W-:Y:S02]  /*163c0*/  VIADD R87, R45, UR36 ;  /* 0x000000242d577c36 */ /* 0x000fe40008000000 */
[C---:B----4-:R-:W-:Y:S02]  /*163d0*/  IMAD.IADD R86, R151.reuse, 0x1, R137 ;  /* 0x0000000197567824 */ /* 0x050fe400078e0289 */
[----:B------:R-:W-:Y:S01]  /*163e0*/  IMAD.IADD R85, R151, 0x1, R87 ;  /* 0x0000000197557824 */ /* 0x000fe200078e0257 */
[----:B------:R-:W4:Y:S08]  /*163f0*/  MUFU.TANH R60, R60 ;  /* 0x0000003c003c7308 */ /* 0x000f300000002400 */
[----:B------:R-:W0:Y:S01]  /*16400*/  MUFU.TANH R61, R61 ;  /* 0x0000003d003d7308 */ /* 0x000e220000002400 */
[----:B---3--:R-:W-:-:S07]  /*16410*/  ISETP.GE.AND P6, PT, R150, 0x1, PT ;  /* 0x000000019600780c */ /* 0x008fce0003fc6270 */
[----:B------:R-:W3:Y:S08]  /*16420*/  MUFU.TANH R62, R62 ;  /* 0x0000003e003e7308 */ /* 0x000ef00000002400 */
        /* <DEDUP_REMOVED lines=36> */
.L_x_1250:
[----:B------:R-:W-:-:S05]  /*16670*/  IMAD.U32 R138, RZ, RZ, UR38 ;  /* 0x00000026ff8a7e24 */ /* 0x000fca000f8e00ff */
[----:B------:R-:W-:-:S13]  /*16680*/  ISETP.NE.AND P2, PT, R138, 0x1, PT ;  /* 0x000000018a00780c */ /* 0x000fda0003f45270 */
[----:B0-----:R-:W0:Y:S02]  /*16690*/  @P2 LDC.64 R44, c[0x0][0x9e8] ;  /* 0x00027a00ff2c2b82 */ /* 0x001e240000000a00 */
[----:B0-----:R-:W-:-:S04]  /*166a0*/  @P2 IMAD.HI.U32 R139, R15, R44, RZ ;  /* 0x0000002c0f8b2227 */ /* 0x001fc800078e00ff */
[----:B------:R-:W-:Y:S01]  /*166b0*/  IMAD.MOV.U32 R44, RZ, RZ, R15 ;  /* 0x000000ffff2c7224 */ /* 0x000fe200078e000f */
[----:B------:R-:W-:-:S07]  /*166c0*/  @P2 SHF.R.U32.HI R44, RZ, R45, R139 ;  /* 0x0000002dff2c2219 */ /* 0x000fce000001168b */
.L_x_1251:
[----:B------:R-:W-:Y:S05]  /*166d0*/  BSYNC B1 ;  /* 0x0000000000017941 */ /* 0x000fea0003800000 */
.L_x_1249:
[----:B------:R-:W-:-:S04]  /*166e0*/  IMAD R44, R44, R138, -R82 ;  /* 0x0000008a2c2c7224 */ /* 0x000fc800078e0a52 */
[----:B------:R-:W-:-:S05]  /*166f0*/  IMAD R44, R156, -0x2, R44 ;  /* 0xfffffffe9c2c7824 */ /* 0x000fca00078e022c */
[----:B------:R-:W-:Y:S02]  /*16700*/  VIMNMX R85, R85, R44, !PT ;  /* 0x0000002c55557248 */ /* 0x000fe40007fe0100 */
[----:B------:R-:W-:-:S07]  /*16710*/  VIADDMNMX R86, R44, R138, R86, PT ;  /* 0x0000008a2c567246 */ /* 0x000fce0003800156 */
.L_x_1248:
        /* <DEDUP_REMOVED lines=112> */
.L_x_1254:
[----:B------:R-:W-:-:S05]  /*16e20*/  IMAD.U32 R12, RZ, RZ, UR38 ;  /* 0x00000026ff0c7e24 */ /* 0x000fca000f8e00ff */
[----:B------:R-:W-:-:S13]  /*16e30*/  ISETP.NE.AND P3, PT, R12, 0x1, PT ;  /* 0x000000010c00780c */ /* 0x000fda0003f65270 */
[----:B------:R-:W0:Y:S02]  /*16e40*/  @P3 LDC.64 R24, c[0x0][0x9e8] ;  /* 0x00027a00ff183b82 */ /* 0x000e240000000a00 */
[----:B0-----:R-:W-:-:S04]  /*16e50*/  @P3 IMAD.HI.U32 R85, R14, R24, RZ ;  /* 0x000000180e553227 */ /* 0x001fc800078e00ff */
[----:B------:R-:W-:Y:S01]  /*16e60*/  IMAD.MOV.U32 R24, RZ, RZ, R14 ;  /* 0x000000ffff187224 */ /* 0x000fe200078e000e */
[----:B------:R-:W-:-:S07]  /*16e70*/  @P3 SHF.R.U32.HI R24, RZ, R25, R85 ;  /* 0x00000019ff183219 */ /* 0x000fce0000011655 */
.L_x_1255:
[----:B------:R-:W-:Y:S05]  /*16e80*/  BSYNC B1 ;  /* 0x0000000000017941 */ /* 0x000fea0003800000 */
.L_x_1253:
[----:B------:R-:W-:-:S04]  /*16e90*/  IMAD R82, R24, R12, -R82 ;  /* 0x0000000c18527224 */ /* 0x000fc800078e0a52 */
[----:B------:R-:W-:-:S05]  /*16ea0*/  IMAD R82, R156, -0x2, R82 ;  /* 0xfffffffe9c527824 */ /* 0x000fca00078e0252 */
[----:B------:R-:W-:Y:S02]  /*16eb0*/  VIMNMX R87, R87, R82, !PT ;  /* 0x0000005257577248 */ /* 0x000fe40007fe0100 */
[----:B------:R-:W-:-:S07]  /*16ec0*/  VIADDMNMX R137, R82, R12, R137, PT ;  /* 0x0000000c52897246 */ /* 0x000fce0003800189 */
.L_x_1252:
[----:B------:R-:W-:Y:S02]  /*16ed0*/  FMNMX.FTZ R12, R44, R152, !PT ;  /* 0x000000982c0c7209 */ /* 0x000fe40007810000 */
[C---:B------:R-:W-:Y:S02]  /*16ee0*/  ISETP.GT.AND P5, PT, R87.reuse, 0x1, P2 ;  /* 0x000000015700780c */ /* 0x040fe400017a4270 */
[C---:B------:R-:W-:Y:S02]  /*16ef0*/  ISETP.GT.AND P3, PT, R87.reuse, 0x8, P2 ;  /* 0x000000085700780c */ /* 0x040fe40001764270 */
[----:B------:R-:W-:Y:S02]  /*16f00*/  ISETP.GT.AND P4, PT, R87, 0x9, P2 ;  /* 0x000000095700780c */ /* 0x000fe40001784270 */
[----:B------:R-:W-:Y:S02]  /*16f10*/  FMNMX.FTZ R12, R20, R12, !PT ;  /* 0x0000000c140c7209 */ /* 0x000fe40007810000 */
[----:B------:R-:W-:-:S02]  /*16f20*/  ISETP.LT.OR P5, PT, R137, 0x2, P5 ;  /* 0x000000028900780c */ /* 0x000fc40002fa1670 */
[C---:B------:R-:W-:Y:S02]  /*16f30*/  ISETP.LT.OR P3, PT, R137.reuse, 0x9, P3 ;  /* 0x000000098900780c */ /* 0x040fe40001f61670 */
[----:B------:R-:W-:Y:S02]  /*16f40*/  ISETP.LT.OR P4, PT, R137, 0xa, P4 ;  /* 0x0000000a8900780c */ /* 0x000fe40002781670 */
[----:B------:R-:W-:Y:S02]  /*16f50*/  FMNMX.FTZ R12, R45, R12, !PT ;  /* 0x0000000c2d0c7209 */ /* 0x000fe40007810000 */
[----:B------:R-:W-:Y:S02]  /*16f60*/  FSEL R21, R21, -INF , !P5 ;  /* 0xff80000015157808 */ /* 0x000fe40006800000 */
[----:B------:R-:W-:Y:S02]  /*16f70*/  FSEL R26, R26, -INF , !P3 ;  /* 0xff8000001a1a7808 */ /* 0x000fe40005800000 */
[----:B------:R-:W-:-:S02]  /*16f80*/  FSEL R27, R27, -INF , !P4 ;  /* 0xff8000001b1b7808 */ /* 0x000fc40006000000 */
[C---:B------:R-:W-:Y:S02]  /*16f90*/  ISETP.GT.AND P5, PT, R87.reuse, 0x10, P2 ;  /* 0x000000105700780c */ /* 0x040fe400017a4270 */
[C---:B------:R-:W-:Y:S02]  /*16fa0*/  ISETP.GT.AND P3, PT, R87.reuse, 0x11, P2 ;  /* 0x000000115700780c */ /* 0x040fe40001764270 */
[----:B------:R-:W-:Y:S02]  /*16fb0*/  ISETP.GT.AND P4, PT, R87, 0x18, P2 ;  /* 0x000000185700780c */ /* 0x000fe40001784270 */
[----:B------:R-:W-:Y:S02]  /*16fc0*/  FMNMX.FTZ R12, R138, R12, !PT ;  /* 0x0000000c8a0c7209 */ /* 0x000fe40007810000 */
[C---:B------:R-:W-:Y:S02]  /*16fd0*/  ISETP.LT.OR P5, PT, R137.reuse, 0x11, P5 ;  /* 0x000000118900780c */ /* 0x040fe40002fa1670 */
[----:B------:R-:W-:-:S02]  /*16fe0*/  ISETP.LT.OR P3, PT, R137, 0x12, P3 ;  /* 0x000000128900780c */ /* 0x000fc40001f61670 */
[----:B------:R-:W-:Y:S02]  /*16ff0*/  ISETP.LT.OR P4, PT, R137, 0x19, P4 ;  /* 0x000000198900780c */ /* 0x000fe40002781670 */
[----:B------:R-:W-:Y:S02]  /*17000*/  FMNMX.FTZ R12, R28, R12, !PT ;  /* 0x0000000c1c0c7209 */ /* 0x000fe40007810000 */
[----:B------:R-:W-:Y:S02]  /*17010*/  FSEL R30, R30, -INF , !P5 ;  /* 0xff8000001e1e7808 */ /* 0x000fe40006800000 */
[----:B------:R-:W-:Y:S02]  /*17020*/  FSEL R31, R31, -INF , !P3 ;  /* 0xff8000001f1f7808 */ /* 0x000fe40005800000 */
[----:B------:R-:W-:Y:S02]  /*17030*/  FSEL R34, R34, -INF , !P4 ;  /* 0xff80000022227808 */ /* 0x000fe40006000000 */
[----:B------:R-:W-:-:S02]  /*17040*/  FMNMX.FTZ R12, R29, R12, !PT ;  /* 0x0000000c1d0c7209 */ /* 0x000fc40007810000 */
[C---:B------:R-:W-:Y:S02]  /*17050*/  ISETP.GT.AND P5, PT, R87.reuse, 0x19, P2 ;  /* 0x000000195700780c */ /* 0x040fe400017a4270 */
[C---:B------:R-:W-:Y:S02]  /*17060*/  ISETP.GT.AND P3, PT, R87.reuse, 0x20, P2 ;  /* 0x000000205700780c */ /* 0x040fe40001764270 */
[----:B------:R-:W-:Y:S02]  /*17070*/  ISETP.GT.AND P4, PT, R87, 0x21, P2 ;  /* 0x000000215700780c */ /* 0x000fe40001784270 */
[----:B------:R-:W-:Y:S02]  /*17080*/  FMNMX.FTZ R12, R32, R12, !PT ;  /* 0x0000000c200c7209 */ /* 0x000fe40007810000 */
[C---:B------:R-:W-:Y:S02]  /*17090*/  ISETP.LT.OR P5, PT, R137.reuse, 0x1a, P5 ;  /* 0x0000001a8900780c */ /* 0x040fe40002fa1670 */
[----:B------:R-:W-:-:S02]  /*170a0*/  ISETP.LT.OR P3, PT, R137, 0x21, P3 ;  /* 0x000000218900780c */ /* 0x000fc40001f61670 */
[----:B------:R-:W-:Y:S02]  /*170b0*/  ISETP.LT.OR P4, PT, R137, 0x22, P4 ;  /* 0x000000228900780c */ /* 0x000fe40002781670 */
[----:B------:R-:W-:Y:S02]  /*170c0*/  LOP3.LUT R16, R16, 0xbfffffff, RZ, 0xc0, !PT ;  /* 0xbfffffff10107812 */ /* 0x000fe400078ec0ff */
[----:B------:R-:W-:Y:S02]  /*170d0*/  FMNMX.FTZ R12, R33, R12, !PT ;  /* 0x0000000c210c7209 */ /* 0x000fe40007810000 */
[----:B------:R-:W-:Y:S02]  /*170e0*/  FSEL R35, R35, -INF , !P5 ;  /* 0xff80000023237808 */ /* 0x000fe40006800000 */
[----:B------:R-:W-:Y:S02]  /*170f0*/  FSEL R38, R38, -INF , !P3 ;  /* 0xff80000026267808 */ /* 0x000fe40005800000 */
[----:B------:R-:W-:-:S02]  /*17100*/  FSEL R39, R39, -INF , !P4 ;  /* 0xff80000027277808 */ /* 0x000fc40006000000 */
[C---:B------:R-:W-:Y:S02]  /*17110*/  ISETP.GT.AND P5, PT, R87.reuse, 0x28, P2 ;  /* 0x000000285700780c */ /* 0x040fe400017a4270 */
[C---:B------:R-:W-:Y:S02]  /*17120*/  ISETP.GT.AND P3, PT, R87.reuse, 0x29, P2 ;  /* 0x000000295700780c */ /* 0x040fe40001764270 */
[----:B------:R-:W-:Y:S02]  /*17130*/  ISETP.GT.AND P4, PT, R87, 0x30, P2 ;  /* 0x000000305700780c */ /* 0x000fe40001784270 */
[----:B------:R-:W-:Y:S02]  /*17140*/  @P0 LOP3.LUT R16, R16, 0x40000000, RZ, 0xfc, !PT ;  /* 0x4000000010100812 */ /* 0x000fe400078efcff */
        /* <DEDUP_REMOVED lines=9> */
[----:B------:R-:W-:Y:S02]  /*171e0*/  @P1 LOP3.LUT R16, R16, 0x20000000, RZ, 0xfc, !PT ;  /* 0x2000000010101812 */ /* 0x000fe400078efcff */
[C---:B------:R-:W-:Y:S02]  /*171f0*/  ISETP.GT.AND P5, PT, R87.reuse, 0x31, P2 ;  /* 0x000000315700780c */ /* 0x040fe400017a4270 */
        /* <DEDUP_REMOVED lines=15> */
[----:B------:R-:W-:Y:S02]  /*172f0*/  LOP3.LUT R16, R16, 0xfffffffd, RZ, 0xc0, !PT ;  /* 0xfffffffd10107812 */ /* 0x000fe400078ec0ff */
[C---:B------:R-:W-:Y:S02]  /*17300*/  ISETP.LT.OR P5, PT, R137.reuse, 0x41, P5 ;  /* 0x000000418900780c */ /* 0x040fe40002fa1670 */
[C---:B------:R-:W-:Y:S02]  /*17310*/  ISETP.LT.OR P3, PT, R137.reuse, 0x42, P3 ;  /* 0x000000428900780c */ /* 0x040fe40001f61670 */
[----:B------:R-:W-:Y:S02]  /*17320*/  ISETP.LT.OR P4, PT, R137, 0x49, P4 ;  /* 0x000000498900780c */ /* 0x000fe40002781670 */
[----:B------:R-:W-:Y:S02]  /*17330*/  FMNMX.FTZ R12, R47, R12, !PT ;  /* 0x0000000c2f0c7209 */ /* 0x000fe40007810000 */
[----:B------:R-:W-:-:S02]  /*17340*/  @P1 LOP3.LUT R16, R16, 0x2, RZ, 0xfc, !PT ;  /* 0x0000000210101812 */ /* 0x000fc400078efcff */
[----:B------:R-:W-:Y:S02]  /*17350*/  ISETP.GT.AND P1, PT, R87, RZ, P2 ;  /* 0x000000ff5700720c */ /* 0x000fe40001724270 */
[----:B------:R-:W-:Y:S02]  /*17360*/  FSEL R56, R56, -INF , !P5 ;  /* 0xff80000038387808 */ /* 0x000fe40006800000 */
[----:B------:R-:W-:Y:S02]  /*17370*/  FSEL R57, R57, -INF , !P3 ;  /* 0xff80000039397808 */ /* 0x000fe40005800000 */
[----:B------:R-:W-:Y:S02]  /*17380*/  FSEL R60, R60, -INF , !P4 ;  /* 0xff8000003c3c7808 */ /* 0x000fe40006000000 */
[----:B------:R-:W-:Y:S02]  /*17390*/  FMNMX.FTZ R12, R50, R12, !PT ;  /* 0x0000000c320c7209 */ /* 0x000fe40007810000 */
[----:B------:R-:W-:-:S02]  /*173a0*/  ISETP.GT.AND P5, PT, R87, 0x49, P2 ;  /* 0x000000495700780c */ /* 0x000fc400017a4270 */
[C---:B------:R-:W-:Y:S02]  /*173b0*/  ISETP.GT.AND P3, PT, R87.reuse, 0x50, P2 ;  /* 0x000000505700780c */ /* 0x040fe40001764270 */
[----:B------:R-:W-:Y:S02]  /*173c0*/  ISETP.GT.AND P4, PT, R87, 0x51, P2 ;  /* 0x000000515700780c */ /* 0x000fe40001784270 */
[----:B------:R-:W-:Y:S02]  /*173d0*/  FMNMX.FTZ R12, R51, R12, !PT ;  /* 0x0000000c330c7209 */ /* 0x000fe40007810000 */
[C---:B------:R-:W-:Y:S02]  /*173e0*/  ISETP.LT.OR P5, PT, R137.reuse, 0x4a, P5 ;  /* 0x0000004a8900780c */ /* 0x040fe40002fa1670 */
[C---:B------:R-:W-:Y:S02]  /*173f0*/  ISETP.LT.OR P3, PT, R137.reuse, 0x51, P3 ;  /* 0x000000518900780c */ /* 0x040fe40001f61670 */
[----:B------:R-:W-:-:S02]  /*17400*/  ISETP.LT.OR P4, PT, R137, 0x52, P4 ;  /* 0x000000528900780c */ /* 0x000fc40002781670 */
[----:B------:R-:W-:Y:S02]  /*17410*/  LOP3.LUT R16, R16, 0xffffffdf, RZ, 0xc0, !PT ;  /* 0xffffffdf10107812 */ /* 0x000fe400078ec0ff */
[----:B------:R-:W-:Y:S02]  /*17420*/  FMNMX.FTZ R12, R54, R12, !PT ;  /* 0x0000000c360c7209 */ /* 0x000fe40007810000 */
[----:B------:R-:W-:Y:S02]  /*17430*/  FSEL R61, R61, -INF , !P5 ;  /* 0xff8000003d3d7808 */ /* 0x000fe40006800000 */
[----:B------:R-:W-:Y:S02]  /*17440*/  FSEL R64, R64, -INF , !P3 ;  /* 0xff80000040407808 */ /* 0x000fe40005800000 */
[----:B------:R-:W-:Y:S02]  /*17450*/  FSEL R65, R65, -INF , !P4 ;  /* 0xff80000041417808 */ /* 0x000fe40006000000 */
[----:B------:R-:W-:-:S02]  /*17460*/  ISETP.GT.AND P5, PT, R87, 0x58, P2 ;  /* 0x000000585700780c */ /* 0x000fc400017a4270 */
[C---:B------:R-:W-:Y:S02]  /*17470*/  ISETP.GT.AND P3, PT, R87.reuse, 0x59, P2 ;  /* 0x000000595700780c */ /* 0x040fe40001764270 */
[C---:B------:R-:W-:Y:S02]  /*17480*/  ISETP.GT.AND P4, PT, R87.reuse, 0x60, P2 ;  /* 0x000000605700780c */ /* 0x040fe40001784270 */
[----:B------:R-:W-:Y:S02]  /*17490*/  @P1 LOP3.LUT R16, R16, 0x20, RZ, 0xfc, !PT ;  /* 0x0000002010101812 */ /* 0x000fe400078efcff */
        /* <DEDUP_REMOVED lines=11> */
[C---:B------:R-:W-:Y:S02]  /*17550*/  ISETP.GT.AND P4, PT, R87.reuse, 0x69, P2 ;  /* 0x000000695700780c */ /* 0x040fe40001784270 */
[C---:B------:R-:W-:Y:S02]  /*17560*/  ISETP.GT.AND P5, PT, R87.reuse, 0x70, P2 ;  /* 0x000000705700780c */ /* 0x040fe400017a4270 */
[----:B------:R-:W-:Y:S02]  /*17570*/  ISETP.GT.AND P6, PT, R87, 0x71, P2 ;  /* 0x000000715700780c */ /* 0x000fe400017c4270 */
[----:B------:R-:W-:-:S02]  /*17580*/  LOP3.LUT P2, RZ, R16, 0x2, RZ, 0xc0, !PT ;  /* 0x0000000210ff7812 */ /* 0x000fc4000784c0ff */
[----:B------:R-:W-:Y:S02]  /*17590*/  FMNMX.FTZ R12, R59, R12, !PT ;  /* 0x0000000c3b0c7209 */ /* 0x000fe40007810000 */
[----:B------:R-:W-:Y:S02]  /*175a0*/  LOP3.LUT R16, R16, 0xfffffff7, RZ, 0xc0, !PT ;  /* 0xfffffff710107812 */ /* 0x000fe400078ec0ff */
[----:B------:R-:W-:Y:S02]  /*175b0*/  FMNMX.FTZ R12, R62, R12, !PT ;  /* 0x0000000c3e0c7209 */ /* 0x000fe40007810000 */
[----:B------:R-:W-:Y:S02]  /*175c0*/  @P1 LOP3.LUT R16, R16, 0x8, RZ, 0xfc, !PT ;  /* 0x0000000810101812 */ /* 0x000fe400078efcff */
[----:B------:R-:W-:Y:S02]  /*175d0*/  ISETP.LT.OR P1, PT, R137, 0x69, P3 ;  /* 0x000000698900780c */ /* 0x000fe40001f21670 */
[----:B------:R-:W-:-:S02]  /*175e0*/  FMNMX.FTZ R12, R63, R12, !PT ;  /* 0x0000000c3f0c7209 */ /* 0x000fc40007810000 */
[----:B------:R-:W-:Y:S02]  /*175f0*/  LOP3.LUT P3, RZ, R16, 0x20, RZ, 0xc0, !PT ;  /* 0x0000002010ff7812 */ /* 0x000fe4000786c0ff */
[----:B------:R-:W-:Y:S02]  /*17600*/  FMNMX.FTZ R12, R68, R12, !PT ;  /* 0x0000000c440c7209 */ /* 0x000fe40007810000 */
[----:B------:R-:W-:Y:S02]  /*17610*/  ISETP.LT.OR P3, PT, R137, 0x1, P3 ;  /* 0x000000018900780c */ /* 0x000fe40001f61670 */
[----:B------:R-:W-:Y:S02]  /*17620*/  FMNMX.FTZ R12, R69, R12, !PT ;  /* 0x0000000c450c7209 */ /* 0x000fe40007810000 */
[----:B------:R-:W-:Y:S02]  /*17630*/  FSEL R13, R13, -INF , !P3 ;  /* 0xff8000000d0d7808 */ /* 0x000fe40005800000 */
        /* <DEDUP_REMOVED lines=16> */
[----:B------:R-:W-:Y:S01]  /*17740*/  ISETP.LT.OR P0, PT, R137, 0x62, P0 ;  /* 0x000000628900780c */ /* 0x000fe20000701670 */
[----:B------:R-:W0:Y:S01]  /*17750*/  SHFL.BFLY PT, R24, R12, 0x2, 0x1f ;  /* 0x0c401f000c187f89 */ /* 0x000e2200000e0000 */
[----:B------:R-:W-:Y:S02]  /*17760*/  FMNMX.FTZ R82, R38, R82, !PT ;  /* 0x0000005226527209 */ /* 0x000fe40007810000 */
[----:B------:R-:W-:-:S02]  /*17770*/  LOP3.LUT R16, R16, 0xffffffbf, RZ, 0xc0, !PT ;  /* 0xffffffbf10107812 */ /* 0x000fc400078ec0ff */
[----:B------:R-:W-:Y:S02]  /*17780*/  FMNMX.FTZ R82, R39, R82, !PT ;  /* 0x0000005227527209 */ /* 0x000fe40007810000 */
[C---:B------:R-:W-:Y:S02]  /*17790*/  ISETP.LT.OR P6, PT, R137.reuse, 0x72, P6 ;  /* 0x000000728900780c */ /* 0x040fe400037c1670 */
[----:B------:R-:W-:Y:S02]  /*177a0*/  FMNMX.FTZ R82, R42, R82, !PT ;  /* 0x000000522a527209 */ /* 0x000fe40007810000 */
[----:B------:R-:W-:Y:S02]  /*177b0*/  ISETP.LT.OR P2, PT, R137, 0x79, P2 ;  /* 0x000000798900780c */ /* 0x000fe40001741670 */
[----:B------:R-:W-:Y:S02]  /*177c0*/  FMNMX.FTZ R82, R43, R82, !PT ;  /* 0x000000522b527209 */ /* 0x000fe40007810000 */
[----:B------:R-:W-:-:S02]  /*177d0*/  @P0 LOP3.LUT R16, R16, 0x40, RZ, 0xfc, !PT ;  /* 0x0000004010100812 */ /* 0x000fc400078efcff */
[----:B------:R-:W-:Y:S02]  /*177e0*/  FMNMX.FTZ R82, R48, R82, !PT ;  /* 0x0000005230527209 */ /* 0x000fe40007810000 */
[----:B------:R-:W-:Y:S02]  /*177f0*/  ISETP.LT.OR P0, PT, R137, 0x6a, P4 ;  /* 0x0000006a8900780c */ /* 0x000fe40002701670 */
[----:B------:R-:W-:Y:S02]  /*17800*/  FMNMX.FTZ R82, R49, R82, !PT ;  /* 0x0000005231527209 */ /* 0x000fe40007810000 */
[----:B------:R-:W-:Y:S02]  /*17810*/  LOP3.LUT R16, R16, 0xffffffef, RZ, 0xc0, !PT ;  /* 0xffffffef10107812 */ /* 0x000fe400078ec0ff */
[----:B0-----:R-:W-:Y:S02]  /*17820*/  FMNMX.FTZ R12, R12, R24, !PT ;  /* 0x000000180c0c7209 */ /* 0x001fe40007810000 */
[----:B------:R-:W-:-:S02]  /*17830*/  FMNMX.FTZ R82, R52, R82, !PT ;  /* 0x0000005234527209 */ /* 0x000fc40007810000 */
[----:B------:R-:W-:Y:S01]  /*17840*/  @P1 LOP3.LUT R16, R16, 0x10, RZ, 0xfc, !PT ;  /* 0x0000001010101812 */ /* 0x000fe200078efcff */
[----:B------:R-:W0:Y:S01]  /*17850*/  SHFL.BFLY PT, R24, R12, 0x1, 0x1f ;  /* 0x0c201f000c187f89 */ /* 0x000e2200000e0000 */
[----:B------:R-:W-:Y:S02]  /*17860*/  FMNMX.FTZ R82, R53, R82, !PT ;  /* 0x0000005235527209 */ /* 0x000fe40007810000 */
[----:B------:R-:W-:Y:S02]  /*17870*/  LOP3.LUT P4, RZ, R16, 0x8, RZ, 0xc0, !PT ;  /* 0x0000000810ff7812 */ /* 0x000fe4000788c0ff */
[----:B------:R-:W-:Y:S02]  /*17880*/  FMNMX.FTZ R82, R56, R82, !PT ;  /* 0x0000005238527209 */ /* 0x000fe40007810000 */
[----:B------:R-:W-:Y:S02]  /*17890*/  LOP3.LUT R16, R16, 0x7fffffff, RZ, 0xc0, !PT ;  /* 0x7fffffff10107812 */ /* 0x000fe400078ec0ff */
[----:B------:R-:W-:-:S02]  /*178a0*/  FMNMX.FTZ R82, R57, R82, !PT ;  /* 0x0000005239527209 */ /* 0x000fc40007810000 */
[----:B------:R-:W-:Y:S02]  /*178b0*/  @P0 LOP3.LUT R16, R16, 0x80000000, RZ, 0xfc, !PT ;  /* 0x8000000010100812 */ /* 0x000fe400078efcff */
[----:B------:R-:W-:Y:S02]  /*178c0*/  FMNMX.FTZ R82, R60, R82, !PT ;  /* 0x000000523c527209 */ /* 0x000fe40007810000 */
[----:B------:R-:W-:Y:S02]  /*178d0*/  ISETP.LT.OR P1, PT, R137, 0x71, P5 ;  /* 0x000000718900780c */ /* 0x000fe40002f21670 */
[----:B------:R-:W-:Y:S02]  /*178e0*/  FMNMX.FTZ R82, R61, R82, !PT ;  /* 0x000000523d527209 */ /* 0x000fe40007810000 */
[----:B------:R-:W-:Y:S02]  /*178f0*/  LOP3.LUT P0, RZ, R16, 0x40, RZ, 0xc0, !PT ;  /* 0x0000004010ff7812 */ /* 0x000fe4000780c0ff */
[----:B------:R-:W-:-:S02]  /*17900*/  FMNMX.FTZ R82, R64, R82, !PT ;  /* 0x0000005240527209 */ /* 0x000fc40007810000 */
[----:B------:R-:W-:Y:S02]  /*17910*/  FSEL R71, R71, -INF , !P0 ;  /* 0xff80000047477808 */ /* 0x000fe40004000000 */
[----:B------:R-:W-:Y:S02]  /*17920*/  FMNMX.FTZ R82, R65, R82, !PT ;  /* 0x0000005241527209 */ /* 0x000fe40007810000 */
[----:B0-----:R-:W-:Y:S01]  /*17930*/  FMNMX.FTZ R12, R12, R24, !PT ;  /* 0x000000180c0c7209 */ /* 0x001fe20007810000 */
[----:B------:R-:W-:Y:S01]  /*17940*/  IMAD.U32 R24, RZ, RZ, UR37 ;  /* 0x00000025ff187e24 */ /* 0x000fe2000f8e00ff */
[----:B------:R-:W-:Y:S02]  /*17950*/  FMNMX.FTZ R82, R66, R82, !PT ;  /* 0x0000005242527209 */ /* 0x000fe40007810000 */
[C---:B------:R-:W-:Y:S01]  /*17960*/  FSETP.NEU.FTZ.AND P5, PT, R12.reuse, -INF , PT ;  /* 0xff8000000c00780b */ /* 0x040fe20003fbd000 */
[----:B------:R-:W-:-:S01]  /*17970*/  FFMA.FTZ R85, R12, R24, -8 ;  /* 0xc10000000c557423 */ /* 0x000fc20000010018 */
[----:B------:R-:W-:-:S02]  /*17980*/  FMNMX.FTZ R82, R67, R82, !PT ;  /* 0x0000005243527209 */ /* 0x000fc40007810000 */
[----:B------:R-:W-:Y:S02]  /*17990*/  FSEL R25, R12, RZ, P5 ;  /* 0x000000ff0c197208 */ /* 0x000fe40002800000 */
[----:B------:R-:W-:Y:S02]  /*179a0*/  FSEL R85, R85, RZ, P5 ;  /* 0x000000ff55557208 */ /* 0x000fe40002800000 */
[----:B------:R-:W-:Y:S01]  /*179b0*/  LOP3.LUT P5, RZ, R16, 0x10, RZ, 0xc0, !PT ;  /* 0x0000001010ff7812 */ /* 0x000fe200078ac0ff */
[----:B------:R-:W-:Y:S01]  /*179c0*/  FADD.FTZ R25, -R25, R152 ;  /* 0x0000009819197221 */ /* 0x000fe20000010100 */
[----:B------:R-:W-:Y:S01]  /*179d0*/  FMNMX.FTZ R82, R70, R82, !PT ;  /* 0x0000005246527209 */ /* 0x000fe20007810000 */
[-CC-:B------:R-:W-:Y:S01]  /*179e0*/  FFMA.FTZ R44, R44, R24.reuse, -R85.reuse ;  /* 0x000000182c2c7223 */ /* 0x180fe20000010855 */
[----:B------:R-:W-:Y:S01]  /*179f0*/  LOP3.LUT P0, RZ, R16, 0x80000000, RZ, 0xc0, !PT ;  /* 0x8000000010ff7812 */ /* 0x000fe2000780c0ff */
        /* <DEDUP_REMOVED lines=36> */
[-C--:B------:R-:W-:Y:S01]  /*17c40*/  FFMA.FTZ R84, R84, R24.reuse, -R85 ;  /* 0x0000001854547223 */ /* 0x080fe20000010855 */
[----:B------:R-:W-:Y:S01]  /*17c50*/  FSEL R78, R78, -INF , !P6 ;  /* 0xff8000004e4e7808 */ /* 0x000fe20007000000 */
[----:B------:R-:W-:Y:S01]  /*17c60*/  FMUL.FTZ R25, R25, R24 ;  /* 0x0000001819197220 */ /* 0x000fe20000410000 */
[----:B------:R-:W-:Y:S01]  /*17c70*/  FMNMX.FTZ R85, R77, R82, !PT ;  /* 0x000000524d557209 */ /* 0x000fe20007810000 */
[----:B------:R-:W-:Y:S01]  /*17c80*/  MUFU.EX2 R44, R44 ;  /* 0x0000002c002c7308 */ /* 0x000fe20000000800 */
[----:B------:R-:W-:-:S02]  /*17c90*/  ISETP.LT.OR P4, PT, R137, 0x7a, P4 ;  /* 0x0000007a8900780c */ /* 0x000fc40002781670 */
[----:B------:R-:W-:Y:S02]  /*17ca0*/  FSEL R82, R5, -INF , !P2 ;  /* 0xff80000005527808 */ /* 0x000fe40005000000 */
[----:B------:R-:W-:Y:S02]  /*17cb0*/  FMNMX.FTZ R85, R78, R85, !PT ;  /* 0x000000554e557209 */ /* 0x000fe40007810000 */
[----:B------:R-:W-:Y:S01]  /*17cc0*/  FSEL R81, R81, -INF , !P4 ;  /* 0xff80000051517808 */ /* 0x000fe20006000000 */
[----:B------:R-:W0:Y:S01]  /*17cd0*/  MUFU.EX2 R25, R25 ;  /* 0x0000001900197308 */ /* 0x000e220000000800 */
[----:B------:R-:W-:Y:S02]  /*17ce0*/  FMNMX.FTZ R5, R82, R85, !PT ;  /* 0x0000005552057209 */ /* 0x000fe40007810000 */
[----:B------:R-:W-:Y:S02]  /*17cf0*/  LOP3.LUT P0, RZ, R16, 0x40000000, RZ, 0xc0, !PT ;  /* 0x4000000010ff7812 */ /* 0x000fe4000780c0ff */
[----:B------:R-:W-:-:S02]  /*17d00*/  FMNMX.FTZ R5, R81, R5, !PT ;  /* 0x0000000551057209 */ /* 0x000fc40007810000 */
[----:B------:R-:W-:Y:S01]  /*17d10*/  LOP3.LUT P1, RZ, R16, 0x20000000, RZ, 0xc0, !PT ;  /* 0x2000000010ff7812 */ /* 0x000fe2000782c0ff */
[----:B------:R-:W1:Y:S02]  /*17d20*/  MUFU.EX2 R20, R20 ;  /* 0x0000001400147308 */ /* 0x000e640000000800 */
[----:B------:R-:W2:Y:S06]  /*17d30*/  SHFL.BFLY PT, R85, R5, 0x2, 0x1f ;  /* 0x0c401f0005557f89 */ /* 0x000eac00000e0000 */
[----:B------:R-:W-:Y:S01]  /*17d40*/  MUFU.EX2 R45, R45 ;  /* 0x0000002d002d7308 */ /* 0x000fe20000000800 */
[----:B0-----:R-:W-:-:S07]  /*17d50*/  FFMA.FTZ R4, R25, R4, R44 ;  /* 0x0000000419047223 */ /* 0x001fce000001002c */
[----:B------:R-:W-:Y:S01]  /*17d60*/  MUFU.EX2 R138, R138 ;  /* 0x0000008a008a7308 */ /* 0x000fe20000000800 */
[----:B-1----:R-:W-:-:S07]  /*17d70*/  FADD.FTZ R4, R20, R4 ;  /* 0x0000000414047221 */ /* 0x002fce0000010000 */
[----:B------:R-:W-:Y:S01]  /*17d80*/  MUFU.EX2 R28, R28 ;  /* 0x0000001c001c7308 */ /* 0x000fe20000000800 */
[----:B--2---:R-:W-:-:S05]  /*17d90*/  FMNMX.FTZ R5, R5, R85, !PT ;  /* 0x0000005505057209 */ /* 0x004fca0007810000 */
[----:B------:R-:W0:Y:S02]  /*17da0*/  SHFL.BFLY PT, R85, R5, 0x1, 0x1f ;  /* 0x0c201f0005557f89 */ /* 0x000e2400000e0000 */
[----:B------:R-:W-:Y:S08]  /*17db0*/  MUFU.EX2 R29, R29 ;  /* 0x0000001d001d7308 */ /* 0x000ff00000000800 */
[----:B------:R-:W-:Y:S08]  /*17dc0*/  MUFU.EX2 R32, R32 ;  /* 0x0000002000207308 */ /* 0x000ff00000000800 */
[----:B------:R-:W-:Y:S01]  /*17dd0*/  MUFU.EX2 R33, R33 ;  /* 0x0000002100217308 */ /* 0x000fe20000000800 */
[----:B0-----:R-:W-:-:S07]  /*17de0*/  FMNMX.FTZ R5, R5, R85, !PT ;  /* 0x0000005505057209 */ /* 0x001fce0007810000 */
[----:B------:R-:W-:Y:S01]  /*17df0*/  MUFU.EX2 R36, R36 ;  /* 0x0000002400247308 */ /* 0x000fe20000000800 */
[C---:B------:R-:W-:Y:S01]  /*17e00*/  FSETP.NEU.FTZ.AND P2, PT, R5.reuse, -INF , PT ;  /* 0xff8000000500780b */ /* 0x040fe20003f5d000 */
[----:B------:R-:W-:-:S03]  /*17e10*/  FFMA.FTZ R86, R5, R24, -8 ;  /* 0xc100000005567423 */ /* 0x000fc60000010018 */
[----:B------:R-:W-:-:S03]  /*17e20*/  FSEL R85, R5, RZ, P2 ;  /* 0x000000ff05557208 */ /* 0x000fc60001000000 */
[----:B------:R-:W-:Y:S01]  /*17e30*/  MUFU.EX2 R37, R37 ;  /* 0x0000002500257308 */ /* 0x000fe20000000800 */
[----:B------:R-:W-:Y:S01]  /*17e40*/  FSEL R87, R86, RZ, P2 ;  /* 0x000000ff56577208 */ /* 0x000fe20001000000 */
[----:B------:R-:W-:-:S04]  /*17e50*/  FADD.FTZ R85, -R85, R153 ;  /* 0x0000009955557221 */ /* 0x000fc80000010100 */
[-CC-:B------:R-:W-:Y:S01]  /*17e60*/  FFMA.FTZ R13, R13, R24.reuse, -R87.reuse ;  /* 0x000000180d0d7223 */ /* 0x180fe20000010857 */
[----:B------:R-:W-:-:S01]  /*17e70*/  FFMA.FTZ R21, R21, R24, -R87 ;  /* 0x0000001815157223 */ /* 0x000fc20000010857 */
[-C--:B------:R-:W-:Y:S01]  /*17e80*/  FMUL.FTZ R85, R85, R24.reuse ;  /* 0x0000001855557220 */ /* 0x080fe20000410000 */
[----:B------:R-:W-:-:S01]  /*17e90*/  FFMA.FTZ R26, R26, R24, -R87 ;  /* 0x000000181a1a7223 */ /* 0x000fc20000010857 */
        /* <DEDUP_REMOVED lines=148> */
.L_x_1256:
        /* <DEDUP_REMOVED lines=85> */
[----:B------:R-:W-:-:S02]  /*18d30*/  IMAD.MOV.U32 R153, RZ, RZ, R5 ;  /* 0x000000ffff997224 */ /* 0x000fc400078e0005 */
[----:B------:R-:W-:Y:S02]  /*18d40*/  IMAD.MOV.U32 R152, RZ, RZ, R12 ;  /* 0x000000ffff987224 */ /* 0x000fe400078e000c */
[----:B------:R-:W-:Y:S02]  /*18d50*/  IMAD.MOV.U32 R20, RZ, RZ, R22 ;  /* 0x000000ffff147224 */ /* 0x000fe400078e0016 */
[----:B------:R-:W-:Y:S01]  /*18d60*/  IMAD.MOV.U32 R13, RZ, RZ, R18 ;  /* 0x000000ffff0d7224 */ /* 0x000fe200078e0012 */
[C---:B--2---:R-:W-:Y:S01]  /*18d70*/  ISETP.GT.AND P2, PT, R0.reuse, R86, PT ;  /* 0x000000560000720c */ /* 0x044fe20003f44270 */
[----:B------:R-:W-:-:S12]  /*18d80*/  VIADD R0, R0, 0xffffffff ;  /* 0xffffffff00007836 */ /* 0x000fd80000000000 */
[----:B---3--:R-:W-:Y:S05]  /*18d90*/  @P2 BRA `(.L_x_1257) ;  /* 0xffffffc800582947 */ /* 0x008fea000383ffff */
.L_x_1237:
[----:B------:R-:W-:Y:S05]  /*18da0*/  BSYNC B0 ;  /* 0x0000000000007941 */ /* 0x000fea0003800000 */
.L_x_1236:
[----:B------:R-:W-:Y:S06]  /*18db0*/  BAR.ARV 0x8, 0x1a0 ;  /* 0x0206800000007b1d */ /* 0x000fec0000002000 */
[----:B------:R-:W-:Y:S05]  /*18dc0*/  @!P0 BRA `(.L_x_1258) ;  /* 0x0000000000048947 */ /* 0x000fea0003800000 */
[----:B------:R-:W-:Y:S01]  /*18dd0*/  BPT.TRAP 0x1 ;  /* 0x000000040000795c */ /* 0x000fe20000300000 */
.L_x_1258:
[----:B------:R-:W-:Y:S01]  /*18de0*/  IMAD R13, R18, 0x8, R17 ;  /* 0x00000008120d7824 */ /* 0x000fe200078e0211 */
[----:B------:R-:W-:-:S04]  /*18df0*/  SHF.L.U32 R0, R22, 0x1f, RZ ;  /* 0x0000001f16007819 */ /* 0x000fc800000006ff */
[----:B------:R2:W3:Y:S01]  /*18e00*/  SYNCS.PHASECHK.TRANS64.TRYWAIT P1, [R13+URZ+0x19c50], R0 ;  /* 0x019c50000d0075a7 */ /* 0x0004e2000802017f */
[----:B------:R-:W-:Y:S05]  /*18e10*/  @!P0 BRA `(.L_x_1259) ;  /* 0x0000000000048947 */ /* 0x000fea0003800000 */
[----:B------:R-:W-:Y:S01]  /*18e20*/  BPT.TRAP 0x1 ;  /* 0x000000040000795c */ /* 0x000fe20000300000 */
.L_x_1259:
[----:B------:R-:W-:Y:S04]  /*18e30*/  BSSY B0, `(.L_x_1260) ;  /* 0x0000004000007945 */ /* 0x000fe80003800000 */
[----:B---3--:R-:W-:Y:S05]  /*18e40*/  @P1 BRA `(.L_x_1261) ;  /* 0x0000000000081947 */ /* 0x008fea0003800000 */
[----:B------:R-:W3:Y:S02]  /*18e50*/  SYNCS.PHASECHK.TRANS64.TRYWAIT P1, [R13+URZ+0x19c50], R0 ;  /* 0x019c50000d0075a7 */ /* 0x000ee4000802017f */
[----:B---3--:R-:W-:Y:S05]  /*18e60*/  @!P1 BRA `(.L_x_1262) ;  /* 0x0000009c000c9947 */ /* 0x008fea0003800000 */
.L_x_1261:
[----:B------:R-:W-:Y:S05]  /*18e70*/  BSYNC B0 ;  /* 0x0000000000007941 */ /* 0x000fea0003800000 */
.L_x_1260:
[----:B------:R-:W4:Y:S01]  /*18e80*/  LDL.LU R14, [R1+0x44] ;  /* 0x00004400010e7983 */ /* 0x000f220000300800 */
[----:B------:R-:W-:-:S03]  /*18e90*/  ULDC.64 UR4, c[0x0][0x9a0] ;  /* 0x0002680000047ab9 */ /* 0x000fc60000000a00 */
[----:B------:R-:W5:Y:S01]  /*18ea0*/  LDL.LU R2, [R1+0x40] ;  /* 0x0000400001027983 */ /* 0x000f620000300800 */
[----:B------:R-:W-:Y:S01]  /*18eb0*/  VIADD R17, R17, 0x3000 ;  /* 0x0000300011117836 */ /* 0x000fe20000000000 */
[----:B------:R-:W-:Y:S01]  /*18ec0*/  ISETP.NE.U32.AND P1, PT, RZ, UR4, PT ;  /* 0x00000004ff007c0c */ /* 0x000fe2000bf25070 */
[----:B------:R-:W-:Y:S01]  /*18ed0*/  IMAD.MOV.U32 R7, RZ, RZ, 0x40000040 ;  /* 0x40000040ff077424 */ /* 0x000fe200078e00ff */
[----:B------:R-:W-:Y:S02]  /*18ee0*/  WARPGROUP.ARRIVE ;  /* 0x00000000000079c5 */ /* 0x000fe40000000000 */
[----:B------:R-:W-:Y:S02]  /*18ef0*/  SHF.R.U32.HI R17, RZ, 0x4, R17 ;  /* 0x00000004ff117819 */ /* 0x000fe40000011611 */
[----:B------:R-:W-:Y:S02]  /*18f00*/  R2UR UR7, R7 ;  /* 0x00000000070772ca */ /* 0x000fe400000e0000 */
[----:B------:R-:W-:-:S02]  /*18f10*/  LOP3.LUT R17, R17, 0x3fff, RZ, 0xc0, !PT ;  /* 0x00003fff11117812 */ /* 0x000fc400078ec0ff */
[----:B------:R-:W-:Y:S02]  /*18f20*/  ISETP.NE.AND.EX P1, PT, RZ, UR5, PT, P1 ;  /* 0x00000005ff007c0c */ /* 0x000fe4000bf25310 */
[----:B------:R-:W-:-:S05]  /*18f30*/  LOP3.LUT R17, R17, 0x10000, RZ, 0xfc, !PT ;  /* 0x0001000011117812 */ /* 0x000fca00078efcff */
[----:B------:R-:W-:-:S05]  /*18f40*/  IMAD R6, R18, 0x300, R17 ;  /* 0x0000030012067824 */ /* 0x000fca00078e0211 */
[----:B------:R-:W-:Y:S01]  /*18f50*/  R2UR UR6, R6 ;  /* 0x00000000060672ca */ /* 0x000fe200000e0000 */
[----:B------:R-:W2:Y:S08]  /*18f60*/  @P1 LDC.64 R10, c[0x0][0x9c8] ;  /* 0x00027200ff0a1b82 */ /* 0x000eb00000000a00 */
[----:B------:R-:W0:Y:S04]  /*18f70*/  @P1 LDC.64 R8, c[0x0][0x9d0] ;  /* 0x00027400ff081b82 */ /* 0x000e280000000a00 */
[----:B------:R-:W-:Y:S03]  /*18f80*/  QGMMA.64x96x32.F32.E4M3.E4M3 R88, R148, gdesc[UR4], R88, gsb0 ;  /* 0x0160000494587df3 */ /* 0x000fe60008000858 */
[----:B------:R-:W-:-:S02]  /*18f90*/  WARPGROUP.DEPBAR.LE gsb0, 0x0 ;  /* 0x00008000000079c5 */ /* 0x000fc40000010000 */
[----:B------:R-:W-:Y:S01]  /*18fa0*/  WARPGROUP.ARRIVE ;  /* 0x00000000000079c5 */ /* 0x000fe20000000000 */
[----:B----4-:R-:W-:-:S05]  /*18fb0*/  @P1 SHF.R.S32.HI R15, RZ, 0x1f, R14 ;  /* 0x0000001fff0f1819 */ /* 0x010fca000001140e */
[----:B--23--:R-:W-:Y:S01]  /*18fc0*/  @P1 IMAD R0, R15, R10, RZ ;  /* 0x0000000a0f001224 */ /* 0x00cfe200078e02ff */
[----:B-----5:R-:W-:-:S03]  /*18fd0*/  @P1 SHF.R.S32.HI R15, RZ, 0x1f, R2 ;  /* 0x0000001fff0f1819 */ /* 0x020fc60000011402 */
[C---:B------:R-:W-:Y:S02]  /*18fe0*/  @P1 IMAD R7, R14.reuse, R11, R0 ;  /* 0x0000000b0e071224 */ /* 0x040fe400078e0200 */
[----:B------:R-:W-:-:S04]  /*18ff0*/  @P1 IMAD.WIDE.U32 R10, R14, R10, RZ ;  /* 0x0000000a0e0a1225 */ /* 0x000fc800078e00ff */
[-C--:B0-----:R-:W-:Y:S02]  /*19000*/  @P1 IMAD R0, R15, R8.reuse, RZ ;  /* 0x000000080f001224 */ /* 0x081fe400078e02ff */
[----:B------:R-:W-:Y:S02]  /*19010*/  @P1 IMAD.IADD R11, R11, 0x1, R7 ;  /* 0x000000010b0b1824 */ /* 0x000fe400078e0207 */
[C---:B------:R-:W-:Y:S02]  /*19020*/  @P1 IMAD R7, R2.reuse, R9, R0 ;  /* 0x0000000902071224 */ /* 0x040fe400078e0200 */
[----:B------:R-:W-:-:S04]  /*19030*/  @P1 IMAD.WIDE.U32 R8, R2, R8, R10 ;  /* 0x0000000802081225 */ /* 0x000fc800078e000a */
[----:B------:R-:W-:Y:S01]  /*19040*/  @P1 IMAD.IADD R7, R9, 0x1, R7 ;  /* 0x0000000109071824 */ /* 0x000fe200078e0207 */
[----:B------:R-:W-:Y:S01]  /*19050*/  @P1 LEA R10, P2, R8, UR4, 0x2 ;  /* 0x00000004080a1c11 */ /* 0x000fe2000f8410ff */
[----:B------:R-:W-:-:S03]  /*19060*/  IMAD.MOV.U32 R2, RZ, RZ, 0x3f800000 ;  /* 0x3f800000ff027424 */ /* 0x000fc600078e00ff */
        /* <DEDUP_REMOVED lines=10> */
[----:B0-----:R-:W-:-:S08]  /*19110*/  IMAD.MOV.U32 R11, RZ, RZ, RZ ;  /* 0x000000ffff0b7224 */ /* 0x001fd000078e00ff */
[----:B------:R-:W-:Y:S01]  /*19120*/  QGMMA.64x96x32.F32.E4M3.E4M3 R88, R144, gdesc[UR4], R88, gsb0 ;  /* 0x0160000490587df3 */ /* 0x000fe20008000858 */
[----:B------:R-:W-:Y:S02]  /*19130*/  R2UR UR6, R8 ;  /* 0x00000000080672ca */ /* 0x000fe400000e0000 */
[----:B------:R-:W-:Y:S01]  /*19140*/  R2UR UR7, R9 ;  /* 0x00000000090772ca */ /* 0x000fe200000e0000 */
[----:B------:R-:W0:Y:S04]  /*19150*/  SHFL.BFLY PT, R8, R3, 0x2, 0x1f ;  /* 0x0c401f0003087f89 */ /* 0x000e2800000e0000 */
[----:B------:R-:W3:Y:S01]  /*19160*/  SHFL.BFLY PT, R9, R4, 0x2, 0x1f ;  /* 0x0c401f0004097f89 */ /* 0x000ee200000e0000 */
[----:B0-----:R-:W-:-:S01]  /*19170*/  FADD.FTZ R8, R8, R3 ;  /* 0x0000000308087221 */ /* 0x001fc20000010000 */
[----:B------:R-:W-:-:S02]  /*19180*/  IMAD.MOV.U32 R3, RZ, RZ, -0x800000 ;  /* 0xff800000ff037424 */ /* 0x000fc400078e00ff */
[----:B---3--:R-:W-:-:S05]  /*19190*/  FADD.FTZ R9, R9, R4 ;  /* 0x0000000409097221 */ /* 0x008fca0000010000 */
[----:B------:R-:W0:Y:S02]  /*191a0*/  SHFL.BFLY PT, R0, R9, 0x1, 0x1f ;  /* 0x0c201f0009007f89 */ /* 0x000e2400000e0000 */
[----:B0-----:R-:W-:-:S01]  /*191b0*/  FADD.FTZ R10, R9, R0 ;  /* 0x00000000090a7221 */ /* 0x001fc20000010000 */
[----:B------:R-:W-:-:S03]  /*191c0*/  IMAD.MOV.U32 R0, RZ, RZ, -0x800000 ;  /* 0xff800000ff007424 */ /* 0x000fc600078e00ff */
[C---:B------:R-:W-:Y:S01]  /*191d0*/  FMUL.FTZ R15, R10.reuse, 0.00390625 ;  /* 0x3b8000000a0f7820 */ /* 0x040fe20000410000 */
[----:B------:R-:W-:-:S04]  /*191e0*/  FSETP.NE.FTZ.AND P1, PT, R10, RZ, PT ;  /* 0x000000ff0a00720b */ /* 0x000fc80003f35000 */
[----:B------:R-:W-:-:S13]  /*191f0*/  FSETP.NE.FTZ.AND P2, PT, R15, RZ, PT ;  /* 0x000000ff0f00720b */ /* 0x000fda0003f55000 */
[----:B------:R-:W0:Y:S01]  /*19200*/  @P2 MUFU.LG2 R4, R15 ;  /* 0x0000000f00042308 */ /* 0x000e220000000c00 */
[----:B------:R-:W-:Y:S01]  /*19210*/  @P2 FMUL.FTZ R9, R24, 0.69314718246459960938 ;  /* 0x3f31721818092820 */ /* 0x000fe20000410000 */
[----:B0-----:R-:W-:-:S04]  /*19220*/  @P2 FMUL.FTZ R4, R4, 0.69314718246459960938 ;  /* 0x3f31721804042820 */ /* 0x001fc80000410000 */
[----:B------:R-:W-:Y:S01]  /*19230*/  @P2 FFMA.FTZ R3, R9, R12, R4 ;  /* 0x0000000c09032223 */ /* 0x000fe20000010004 */
[----:B------:R-:W-:Y:S02]  /*19240*/  WARPGROUP.DEPBAR.LE gsb0, 0x0 ;  /* 0x00008000000079c5 */ /* 0x000fe40000010000 */
[----:B------:R-:W-:-:S06]  /*19250*/  WARPGROUP.ARRIVE ;  /* 0x00000000000079c5 */ /* 0x000fcc0000000000 */
[----:B------:R-:W-:Y:S01]  /*19260*/  QGMMA.64x96x32.F32.E4M3.E4M3 R88, R140, gdesc[UR4], R88, gsb0 ;  /* 0x016000048c587df3 */ /* 0x000fe20008000858 */
[----:B------:R-:W-:Y:S02]  /*19270*/  R2UR UR6, R6 ;  /* 0x00000000060672ca */ /* 0x000fe400000e0000 */
[----:B------:R-:W-:Y:S02]  /*19280*/  R2UR UR7, R7 ;  /* 0x00000000070772ca */ /* 0x000fe400000e0000 */
[----:B------:R-:W0:Y:S02]  /*19290*/  SHFL.BFLY PT, R7, R8, 0x1, 0x1f ;  /* 0x0c201f0008077f89 */ /* 0x000e2400000e0000 */
[----:B0-----:R-:W-:-:S01]  /*192a0*/  FADD.FTZ R14, R8, R7 ;  /* 0x00000007080e7221 */ /* 0x001fc20000010000 */
[----:B------:R-:W-:-:S03]  /*192b0*/  IMAD.MOV.U32 R7, RZ, RZ, RZ ;  /* 0x000000ffff077224 */ /* 0x000fc600078e00ff */
[----:B------:R-:W-:-:S03]  /*192c0*/  FMUL.FTZ R17, R14, 0.00390625 ;  /* 0x3b8000000e117820 */ /* 0x000fc60000410000 */
[----:B------:R-:W-:Y:S01]  /*192d0*/  @P1 MUFU.RCP R7, R10 ;  /* 0x0000000a00071308 */ /* 0x000fe20000001000 */
[----:B------:R-:W-:Y:S02]  /*192e0*/  FSETP.NE.FTZ.AND P1, PT, R14, RZ, PT ;  /* 0x000000ff0e00720b */ /* 0x000fe40003f35000 */
[----:B------:R-:W-:-:S11]  /*192f0*/  FSETP.NE.FTZ.AND P3, PT, R17, RZ, PT ;  /* 0x000000ff1100720b */ /* 0x000fd60003f75000 */
[----:B------:R-:W-:Y:S02]  /*19300*/  @P1 MUFU.RCP R11, R14 ;  /* 0x0000000e000b1308 */ /* 0x000fe40000001000 */
[----:B-1----:R-:W-:-:S06]  /*19310*/  @P3 FMUL.FTZ R21, R24, 0.69314718246459960938 ;  /* 0x3f31721818153820 */ /* 0x002fcc0000410000 */
        /* <DEDUP_REMOVED lines=11> */
.L_x_1263:
        /* <DEDUP_REMOVED lines=59> */
[----:B------:R-:W-:-:S04]  /*19780*/  SEL R5, RZ, 0x1, P1 ;  /* 0x00000001ff057807 */ /* 0x000fc80000800000 */
[----:B------:R-:W-:-:S07]  /*19790*/  LOP3.LUT R22, R22, R5, RZ, 0x3c, !PT ;  /* 0x0000000516167212 */ /* 0x000fce00078e3cff */
.L_x_1144:
[----:B------:R-:W2:Y:S08]  /*197a0*/  S2UR UR4, SR_CgaCtaId ;  /* 0x00000000000479c3 */ /* 0x000eb00000008800 */
[----:B------:R-:W-:Y:S01]  /*197b0*/  BAR.SYNC.DEFER_BLOCKING 0x5, 0x200 ;  /* 0x0148000000007b1d */ /* 0x000fe20000010000 */
[----:B0-----:R-:W-:-:S05]  /*197c0*/  MOV R17, 0x400 ;  /* 0x0000040000117802 */ /* 0x001fca0000000f00 */
[----:B------:R-:W-:Y:S01]  /*197d0*/  BSSY B0, `(.L_x_1264) ;  /* 0x00001d7000007945 */ /* 0x000fe20003800000 */
[----:B------:R-:W0:Y:S01]  /*197e0*/  S2R R59, SR_TID.X ;  /* 0x00000000003b7919 */ /* 0x000e220000002100 */
[----:B--2---:R-:W-:-:S05]  /*197f0*/  IMAD.U32 R2, RZ, RZ, UR4 ;  /* 0x00000004ff027e24 */ /* 0x004fca000f8e00ff */
[----:B------:R-:W-:Y:S01]  /*19800*/  LEA R17, R2, R17, 0x18 ;  /* 0x0000001102117211 */ /* 0x000fe200078ec0ff */
[----:B------:R2:W-:Y:S04]  /*19810*/  STL [R1+0x18], R2 ;  /* 0x0000180201007387 */ /* 0x0005e80000100800 */
[----:B------:R-:W3:Y:S01]  /*19820*/  LDS.128 R40, [R17+0x19cd0] ;  /* 0x019cd00011287984 */ /* 0x000ee20000000c00 */
[----:B0-----:R-:W-:-:S05]  /*19830*/  VIADD R58, R59, 0xffffff80 ;  /* 0xffffff803b3a7836 */ /* 0x001fca0000000000 */
[----:B------:R-:W-:-:S04]  /*19840*/  SHF.R.S32.HI R39, RZ, 0x1f, R58 ;  /* 0x0000001fff277819 */ /* 0x000fc8000001143a */
[----:B--2---:R-:W-:-:S04]  /*19850*/  LEA.HI R2, R39, R58, RZ, 0x2 ;  /* 0x0000003a27027211 */ /* 0x004fc800078f10ff */
[----:B------:R-:W-:Y:S02]  /*19860*/  LOP3.LUT R4, R2, 0x1ffffffc, RZ, 0xc0, !PT ;  /* 0x1ffffffc02047812 */ /* 0x000fe400078ec0ff */
[----:B------:R-:W-:-:S03]  /*19870*/  SHF.R.S32.HI R2, RZ, 0x2, R2 ;  /* 0x00000002ff027819 */ /* 0x000fc60000011402 */
[----:B------:R-:W-:-:S04]  /*19880*/  IMAD.IADD R4, R58, 0x1, -R4 ;  /* 0x000000013a047824 */ /* 0x000fc800078e0a04 */
[----:B------:R-:W-:Y:S01]  /*19890*/  IMAD.SHL.U32 R20, R4, 0x8, RZ ;  /* 0x0000000804147824 */ /* 0x000fe200078e00ff */
[----:B---3--:R0:W-:Y:S04]  /*198a0*/  STL.64 [R1+0x38], R40 ;  /* 0x0000382801007387 */ /* 0x0081e80000100a00 */
[----:B------:R0:W-:Y:S01]  /*198b0*/  STL.64 [R1+0x40], R42 ;  /* 0x0000402a01007387 */ /* 0x0001e20000100a00 */
[----:B------:R-:W-:Y:S06]  /*198c0*/  BAR.ARV 0x4, 0x200 ;  /* 0x0108000000007b1d */ /* 0x000fec0000002000 */
[----:B------:R-:W-:Y:S05]  /*198d0*/  @P0 BRA `(.L_x_1265) ;  /* 0x0000001400380947 */ /* 0x000fea0003800000 */
[----:B------:R-:W-:Y:S01]  /*198e0*/  IMAD.SHL.U32 R4, R59, 0x4, RZ ;  /* 0x000000043b047824 */ /* 0x000fe200078e00ff */
[----:B------:R-:W-:Y:S01]  /*198f0*/  ULDC.64 UR4, c[0x4][0x38] ;  /* 0x01000e0000047ab9 */ /* 0x000fe20000000a00 */
[----:B------:R-:W2:Y:S03]  /*19900*/  LDL R60, [R1+0x50] ;  /* 0x00005000013c7983 */ /* 0x000ea60000100800 */
[----:B------:R-:W-:-:S04]  /*19910*/  LOP3.LUT R4, R4, 0xc, RZ, 0xc0, !PT ;  /* 0x0000000c04047812 */ /* 0x000fc800078ec0ff */
[----:B------:R-:W-:-:S05]  /*19920*/  IADD3 R4, P0, R4, UR4, RZ ;  /* 0x0000000404047c10 */ /* 0x000fca000ff1e0ff */
[----:B------:R-:W-:Y:S01]  /*19930*/  IMAD.X R5, RZ, RZ, UR5, P0 ;  /* 0x00000005ff057e24 */ /* 0x000fe200080e06ff */
[----:B-----5:R-:W3:Y:S01]  /*19940*/  S2R R24, SR_SWINHI ;  /* 0x0000000000187919 */ /* 0x020ee20000002f00 */
[----:B------:R-:W-:Y:S01]  /*19950*/  F2FP.BF16.F32.PACK_AB R35, R92, R35 ;  /* 0x000000235c23723e */ /* 0x000fe200000010ff */
[----:B------:R-:W-:Y:S02]  /*19960*/  ULDC.64 UR4, c[0x0][0xbd8] ;  /* 0x0002f60000047ab9 */ /* 0x000fe40000000a00 */
[----:B------:R4:W2:Y:S01]  /*19970*/  LDG.E.CONSTANT R4, desc[UR40][R4.64] ;  /* 0x0000002804047981 */ /* 0x0008a2000c1e9900 */
[----:B------:R-:W-:Y:S02]  /*19980*/  F2FP.BF16.F32.PACK_AB R6, R93, R6 ;  /* 0x000000065d06723e */ /* 0x000fe400000010ff */
[----:B------:R-:W-:Y:S02]  /*19990*/  F2FP.BF16.F32.PACK_AB R31, R100, R31 ;  /* 0x0000001f641f723e */ /* 0x000fe400000010ff */
[----:B------:R-:W-:-:S02]  /*199a0*/  F2FP.BF16.F32.PACK_AB R36, R36, R97 ;  /* 0x000000612424723e */ /* 0x000fc400000010ff */
[----:B------:R-:W-:Y:S02]  /*199b0*/  F2FP.BF16.F32.PACK_AB R27, R27, R104 ;  /* 0x000000681b1b723e */ /* 0x000fe400000010ff */
[----:B------:R-:W-:Y:S02]  /*199c0*/  F2FP.BF16.F32.PACK_AB R32, R32, R105 ;  /* 0x000000692020723e */ /* 0x000fe400000010ff */
[----:B----4-:R-:W-:Y:S02]  /*199d0*/  LOP3.LUT P1, R5, R59, 0x3, RZ, 0xc0, !PT ;  /* 0x000000033b057812 */ /* 0x010fe4000782c0ff */
[----:B------:R-:W-:Y:S02]  /*199e0*/  F2FP.BF16.F32.PACK_AB R21, R21, R112 ;  /* 0x000000701515723e */ /* 0x000fe400000010ff */
[----:B------:R-:W-:Y:S02]  /*199f0*/  ISETP.EQ.OR P1, PT, R5, 0x3, !P1 ;  /* 0x000000030500780c */ /* 0x000fe40004f22670 */
[----:B------:R-:W-:-:S02]  /*19a00*/  LEA.HI R5, R39, R58, RZ, 0x4 ;  /* 0x0000003a27057211 */ /* 0x000fc400078f20ff */
[----:B------:R-:W-:Y:S02]  /*19a10*/  F2FP.BF16.F32.PACK_AB R28, R28, R113 ;  /* 0x000000711c1c723e */ /* 0x000fe400000010ff */
[----:B-1----:R-:W-:Y:S02]  /*19a20*/  SEL R37, R35, R6, P1 ;  /* 0x0000000623257207 */ /* 0x002fe40000800000 */
[----:B0-----:R-:W-:Y:S02]  /*19a30*/  SEL R40, R6, R35, P1 ;  /* 0x0000002306287207 */ /* 0x001fe40000800000 */
[----:B------:R-:W-:Y:S02]  /*19a40*/  LEA.HI R39, R39, R58, RZ, 0x5 ;  /* 0x0000003a27277211 */ /* 0x000fe400078f28ff */
[----:B------:R-:W-:Y:S02]  /*19a50*/  SEL R35, R31, R36, P1 ;  /* 0x000000241f237207 */ /* 0x000fe40000800000 */
[----:B------:R-:W-:Y:S01]  /*19a60*/  SEL R36, R36, R31, P1 ;  /* 0x0000001f24247207 */ /* 0x000fe20000800000 */
[----:B------:R-:W-:Y:S01]  /*19a70*/  IMAD.SHL.U32 R39, R39, 0x10, RZ ;  /* 0x0000001027277824 */ /* 0x000fe200078e00ff */
[----:B------:R-:W-:-:S02]  /*19a80*/  SHF.R.S32.HI R6, RZ, 0x4, R5 ;  /* 0x00000004ff067819 */ /* 0x000fc40000011405 */
[----:B------:R-:W-:Y:S02]  /*19a90*/  SEL R31, R27, R32, P1 ;  /* 0x000000201b1f7207 */ /* 0x000fe40000800000 */
[----:B------:R-:W-:Y:S02]  /*19aa0*/  SEL R42, R32, R27, P1 ;  /* 0x0000001b202a7207 */ /* 0x000fe40000800000 */
[----:B------:R-:W-:Y:S02]  /*19ab0*/  SEL R27, R21, R28, P1 ;  /* 0x0000001c151b7207 */ /* 0x000fe40000800000 */
[----:B------:R-:W-:Y:S02]  /*19ac0*/  SEL R44, R28, R21, P1 ;  /* 0x000000151c2c7207 */ /* 0x000fe40000800000 */
[----:B------:R-:W-:Y:S02]  /*19ad0*/  F2FP.BF16.F32.PACK_AB R13, R13, R120 ;  /* 0x000000780d0d723e */ /* 0x000fe400000010ff */
[----:B------:R-:W-:-:S02]  /*19ae0*/  F2FP.BF16.F32.PACK_AB R10, R10, R121 ;  /* 0x000000790a0a723e */ /* 0x000fc400000010ff */
[C---:B------:R-:W-:Y:S02]  /*19af0*/  LOP3.LUT R28, R5.reuse, 0x7fffff0, RZ, 0xc0, !PT ;  /* 0x07fffff0051c7812 */ /* 0x040fe400078ec0ff */
[----:B------:R-:W-:Y:S02]  /*19b00*/  LEA.HI R5, R5, R6, RZ, 0x1 ;  /* 0x0000000605057211 */ /* 0x000fe400078f08ff */
[----:B------:R-:W-:Y:S01]  /*19b10*/  SEL R21, R13, R10, P1 ;  /* 0x0000000a0d157207 */ /* 0x000fe20000800000 */
[----:B------:R-:W-:Y:S01]  /*19b20*/  IMAD.IADD R28, R58, 0x1, -R28 ;  /* 0x000000013a1c7824 */ /* 0x000fe200078e0a1c */
[----:B------:R-:W-:Y:S02]  /*19b30*/  SEL R46, R10, R13, P1 ;  /* 0x0000000d0a2e7207 */ /* 0x000fe40000800000 */
[----:B------:R-:W-:Y:S02]  /*19b40*/  LOP3.LUT R13, R39, 0xfffffe00, RZ, 0xc0, !PT ;  /* 0xfffffe00270d7812 */ /* 0x000fe400078ec0ff */
[----:B------:R-:W-:-:S02]  /*19b50*/  LOP3.LUT R5, R5, 0x1ffffffe, RZ, 0xc0, !PT ;  /* 0x1ffffffe05057812 */ /* 0x000fc400078ec0ff */
[----:B------:R-:W-:Y:S01]  /*19b60*/  F2FP.BF16.F32.PACK_AB R33, R94, R33 ;  /* 0x000000215e21723e */ /* 0x000fe200000010ff */
[----:B------:R-:W-:Y:S01]  /*19b70*/  IMAD R28, R28, 0x20, R13 ;  /* 0x000000201c1c7824 */ /* 0x000fe200078e020d */
[----:B------:R-:W-:Y:S01]  /*19b80*/  F2FP.BF16.F32.PACK_AB R38, R95, R38 ;  /* 0x000000265f26723e */ /* 0x000fe200000010ff */
[----:B------:R-:W-:Y:S01]  /*19b90*/  IMAD.IADD R5, R6, 0x1, -R5 ;  /* 0x0000000106057824 */ /* 0x000fe200078e0a05 */
[----:B------:R-:W-:Y:S02]  /*19ba0*/  F2FP.BF16.F32.PACK_AB R29, R102, R29 ;  /* 0x0000001d661d723e */ /* 0x000fe400000010ff */
[----:B------:R-:W-:Y:S01]  /*19bb0*/  F2FP.BF16.F32.PACK_AB R34, R103, R34 ;  /* 0x000000226722723e */ /* 0x000fe200000010ff */
[----:B------:R-:W-:Y:S01]  /*19bc0*/  IMAD R5, R5, 0x8, R28 ;  /* 0x0000000805057824 */ /* 0x000fe200078e021c */
[----:B------:R-:W-:Y:S02]  /*19bd0*/  SEL R41, R33, R38, P1 ;  /* 0x0000002621297207 */ /* 0x000fe40000800000 */
[----:B------:R-:W-:-:S02]  /*19be0*/  F2FP.BF16.F32.PACK_AB R25, R110, R25 ;  /* 0x000000196e19723e */ /* 0x000fc400000010ff */
[----:B------:R-:W-:Y:S02]  /*19bf0*/  F2FP.BF16.F32.PACK_AB R30, R111, R30 ;  /* 0x0000001e6f1e723e */ /* 0x000fe400000010ff */
[----:B------:R-:W-:Y:S02]  /*19c00*/  SEL R38, R38, R33, P1 ;  /* 0x0000002126267207 */ /* 0x000fe40000800000 */
[----:B------:R-:W-:Y:S02]  /*19c10*/  MOV R32, R17 ;  /* 0x0000001100207202 */ /* 0x000fe40000000f00 */
[----:B---3--:R-:W-:Y:S02]  /*19c20*/  MOV R33, R24 ;  /* 0x0000001800217202 */ /* 0x008fe40000000f00 */
[----:B------:R-:W-:Y:S02]  /*19c30*/  SEL R43, R29, R34, P1 ;  /* 0x000000221d2b7207 */ /* 0x000fe40000800000 */
[----:B------:R-:W-:-:S02]  /*19c40*/  SEL R34, R34, R29, P1 ;  /* 0x0000001d22227207 */ /* 0x000fc40000800000 */
[----:B------:R-:W-:Y:S02]  /*19c50*/  SEL R29, R25, R30, P1 ;  /* 0x0000001e191d7207 */ /* 0x000fe40000800000 */
[----:B------:R-:W-:Y:S01]  /*19c60*/  SEL R30, R30, R25, P1 ;  /* 0x000000191e1e7207 */ /* 0x000fe20000800000 */
[----:B------:R-:W-:Y:S01]  /*19c70*/  IMAD.WIDE R24, R5, 0x2, R32 ;  /* 0x0000000205187825 */ /* 0x000fe200078e0220 */
[----:B------:R-:W-:Y:S02]  /*19c80*/  F2FP.BF16.F32.PACK_AB R9, R9, R128 ;  /* 0x000000800909723e */ /* 0x000fe400000010ff */
[----:B------:R-:W-:Y:S02]  /*19c90*/  F2FP.BF16.F32.PACK_AB R8, R8, R129 ;  /* 0x000000810808723e */ /* 0x000fe400000010ff */
[----:B------:R-:W-:Y:S02]  /*19ca0*/  LOP3.LUT R5, R24, 0x180, RZ, 0xc0, !PT ;  /* 0x0000018018057812 */ /* 0x000fe400078ec0ff */
[----:B------:R-:W-:-:S02]  /*19cb0*/  SEL R39, R9, R8, P1 ;  /* 0x0000000809277207 */ /* 0x000fc40000800000 */
[----:B------:R-:W-:Y:S02]  /*19cc0*/  SEL R48, R8, R9, P1 ;  /* 0x0000000908307207 */ /* 0x000fe40000800000 */
[----:B------:R-:W-:Y:S02]  /*19cd0*/  IADD3 R8, P5, R24, 0x20, RZ ;  /* 0x0000002018087810 */ /* 0x000fe40007fbe0ff */
[----:B------:R-:W-:Y:S02]  /*19ce0*/  SHF.R.U64 R5, R5, 0x3, RZ ;  /* 0x0000000305057819 */ /* 0x000fe400000012ff */
[----:B------:R-:W-:Y:S02]  /*19cf0*/  LOP3.LUT R6, R8, 0x180, RZ, 0xc0, !PT ;  /* 0x0000018008067812 */ /* 0x000fe400078ec0ff */
[C---:B------:R-:W-:Y:S02]  /*19d00*/  IADD3 R10, P4, R24.reuse, 0x3000, RZ ;  /* 0x00003000180a7810 */ /* 0x040fe40007f9e0ff */
[----:B------:R-:W-:-:S02]  /*19d10*/  IADD3 R51, P3, R24, 0x3020, RZ ;  /* 0x0000302018337810 */ /* 0x000fc40007f7e0ff */
[C---:B------:R-:W-:Y:S02]  /*19d20*/  IADD3 R53, P2, R24.reuse, 0x6000, RZ ;  /* 0x0000600018357810 */ /* 0x040fe40007f5e0ff */
[----:B------:R-:W-:Y:S01]  /*19d30*/  IADD3 R55, P0, R24, 0x6020, RZ ;  /* 0x0000602018377810 */ /* 0x000fe20007f1e0ff */
[--C-:B------:R-:W-:Y:S01]  /*19d40*/  IMAD.X R13, RZ, RZ, R25.reuse, P3 ;  /* 0x000000ffff0d7224 */ /* 0x100fe200018e0619 */
[----:B------:R-:W-:Y:S01]  /*19d50*/  F2FP.BF16.F32.PACK_AB R11, R126, R11 ;  /* 0x0000000b7e0b723e */ /* 0x000fe200000010ff */
[----:B------:R-:W-:Y:S01]  /*19d60*/  IMAD.X R9, RZ, RZ, R25, P2 ;  /* 0x000000ffff097224 */ /* 0x000fe200010e0619 */
[----:B------:R-:W-:Y:S02]  /*19d70*/  F2FP.BF16.F32.PACK_AB R14, R127, R14 ;  /* 0x0000000e7f0e723e */ /* 0x000fe400000010ff */
[----:B------:R-:W-:Y:S02]  /*19d80*/  LOP3.LUT R24, R5, R24, RZ, 0x3c, !PT ;  /* 0x0000001805187212 */ /* 0x000fe400078e3cff */
[----:B------:R-:W-:-:S02]  /*19d90*/  SHF.R.U64 R5, R6, 0x3, RZ ;  /* 0x0000000306057819 */ /* 0x000fc400000012ff */
[----:B------:R-:W-:Y:S02]  /*19da0*/  SEL R47, R11, R14, P1 ;  /* 0x0000000e0b2f7207 */ /* 0x000fe40000800000 */
[----:B------:R-:W-:Y:S01]  /*19db0*/  SEL R52, R14, R11, P1 ;  /* 0x0000000b0e347207 */ /* 0x000fe20000800000 */
[----:B------:R-:W-:Y:S01]  /*19dc0*/  IMAD.X R11, RZ, RZ, R25, P4 ;  /* 0x000000ffff0b7224 */ /* 0x000fe200020e0619 */
[----:B------:R-:W-:Y:S02]  /*19dd0*/  LOP3.LUT R14, R5, R8, RZ, 0x3c, !PT ;  /* 0x00000008050e7212 */ /* 0x000fe400078e3cff */
[----:B------:R-:W-:Y:S02]  /*19de0*/  LOP3.LUT R5, R10, 0x180, RZ, 0xc0, !PT ;  /* 0x000001800a057812 */ /* 0x000fe400078ec0ff */
[----:B------:R-:W-:Y:S02]  /*19df0*/  LOP3.LUT R8, R53, 0x180, RZ, 0xc0, !PT ;  /* 0x0000018035087812 */ /* 0x000fe400078ec0ff */
[----:B------:R-:W-:-:S02]  /*19e00*/  F2FP.BF16.F32.PACK_AB R15, R118, R15 ;  /* 0x0000000f760f723e */ /* 0x000fc400000010ff */
[----:B------:R-:W-:Y:S02]  /*19e10*/  F2FP.BF16.F32.PACK_AB R26, R119, R26 ;  /* 0x0000001a771a723e */ /* 0x000fe400000010ff */
[----:B------:R-:W-:Y:S02]  /*19e20*/  LOP3.LUT R6, R51, 0x180, RZ, 0xc0, !PT ;  /* 0x0000018033067812 */ /* 0x000fe400078ec0ff */
[----:B------:R-:W-:Y:S02]  /*19e30*/  SHF.R.U64 R5, R5, 0x3, RZ ;  /* 0x0000000305057819 */ /* 0x000fe400000012ff */
[----:B------:R-:W-:Y:S02]  /*19e40*/  SHF.R.U64 R8, R8, 0x3, RZ ;  /* 0x0000000308087819 */ /* 0x000fe400000012ff */
[----:B------:R-:W-:Y:S02]  /*19e50*/  F2FP.BF16.F32.PACK_AB R7, R134, R7 ;  /* 0x000000078607723e */ /* 0x000fe400000010ff */
[----:B------:R-:W-:-:S02]  /*19e60*/  F2FP.BF16.F32.PACK_AB R12, R135, R12 ;  /* 0x0000000c870c723e */ /* 0x000fc400000010ff */
[----:B------:R-:W-:Y:S02]  /*19e70*/  SEL R45, R15, R26, P1 ;  /* 0x0000001a0f2d7207 */ /* 0x000fe40000800000 */
[----:B------:R-:W-:Y:S01]  /*19e80*/  SEL R50, R26, R15, P1 ;  /* 0x0000000f1a327207 */ /* 0x000fe20000800000 */
[----:B------:R-:W-:Y:S01]  /*19e90*/  IMAD.X R15, RZ, RZ, R25, P5 ;  /* 0x000000ffff0f7224 */ /* 0x000fe200028e0619 */
[----:B------:R-:W-:Y:S02]  /*19ea0*/  LOP3.LUT R26, R55, 0x180, RZ, 0xc0, !PT ;  /* 0x00000180371a7812 */ /* 0x000fe400078ec0ff */
[----:B------:R-:W-:Y:S02]  /*19eb0*/  SHF.R.U64 R6, R6, 0x3, RZ ;  /* 0x0000000306067819 */ /* 0x000fe400000012ff */
[----:B------:R-:W-:Y:S02]  /*19ec0*/  LOP3.LUT R10, R5, R10, RZ, 0x3c, !PT ;  /* 0x0000000a050a7212 */ /* 0x000fe400078e3cff */
[----:B------:R-:W-:-:S02]  /*19ed0*/  LOP3.LUT R8, R8, R53, RZ, 0x3c, !PT ;  /* 0x0000003508087212 */ /* 0x000fc400078e3cff */
[----:B------:R-:W-:Y:S02]  /*19ee0*/  SEL R49, R7, R12, P1 ;  /* 0x0000000c07317207 */ /* 0x000fe40000800000 */
[----:B------:R-:W-:Y:S01]  /*19ef0*/  SEL R54, R12, R7, P1 ;  /* 0x000000070c367207 */ /* 0x000fe20000800000 */
[----:B------:R-:W-:Y:S01]  /*19f00*/  IMAD.X R7, RZ, RZ, R25, P0 ;  /* 0x000000ffff077224 */ /* 0x000fe200000e0619 */
[----:B------:R-:W-:Y:S02]  /*19f10*/  SHF.R.U64 R26, R26, 0x3, RZ ;  /* 0x000000031a1a7819 */ /* 0x000fe400000012ff */
[----:B------:R-:W-:Y:S02]  /*19f20*/  LOP3.LUT R12, R6, R51, RZ, 0x3c, !PT ;  /* 0x00000033060c7212 */ /* 0x000fe400078e3cff */
[----:B------:R-:W-:Y:S02]  /*19f30*/  MOV R56, R14 ;  /* 0x0000000e00387202 */ /* 0x000fe40000000f00 */
[----:B------:R-:W-:-:S02]  /*19f40*/  MOV R53, R8 ;  /* 0x0000000800357202 */ /* 0x000fc40000000f00 */
[----:B------:R-:W-:Y:S02]  /*19f50*/  LOP3.LUT R6, R26, R55, RZ, 0x3c, !PT ;  /* 0x000000371a067212 */ /* 0x000fe400078e3cff */
[----:B------:R-:W-:Y:S02]  /*19f60*/  MOV R15, R10 ;  /* 0x0000000a000f7202 */ /* 0x000fe40000000f00 */
[----:B------:R-:W-:Y:S02]  /*19f70*/  MOV R55, R12 ;  /* 0x0000000c00377202 */ /* 0x000fe40000000f00 */
[----:B------:R-:W-:Y:S02]  /*19f80*/  MOV R51, R6 ;  /* 0x0000000600337202 */ /* 0x000fe40000000f00 */
[----:B------:R-:W-:Y:S02]  /*19f90*/  MOV R57, R24 ;  /* 0x0000001800397202 */ /* 0x000fe40000000f00 */
[----:B------:R-:W-:-:S04]  /*19fa0*/  ISETP.NE.U32.AND P0, PT, RZ, UR4, PT ;  /* 0x00000004ff007c0c */ /* 0x000fc8000bf05070 */
[----:B------:R-:W-:Y:S01]  /*19fb0*/  ISETP.NE.AND.EX P0, PT, RZ, UR5, PT, P0 ;  /* 0x00000005ff007c0c */ /* 0x000fe2000bf05300 */
[----:B------:R-:W-:Y:S01]  /*19fc0*/  ULDC.64 UR4, c[0x0][0xbe0] ;  /* 0x0002f80000047ab9 */ /* 0x000fe20000000a00 */
[----:B--2---:R-:W-:Y:S01]  /*19fd0*/  LOP3.LUT R5, R4, 0x2, RZ, 0x3c, !PT ;  /* 0x0000000204057812 */ /* 0x004fe200078e3cff */
[----:B------:R-:W-:Y:S04]  /*19fe0*/  SHFL.IDX PT, R35, R35, R4, 0x1c1f ;  /* 0x001c1f0423237589 */ /* 0x000fe800000e0000 */
[----:B------:R-:W0:Y:S04]  /*19ff0*/  SHFL.IDX PT, R36, R36, R5, 0x1c1f ;  /* 0x001c1f0524247589 */ /* 0x000e2800000e0000 */
[----:B------:R-:W-:Y:S04]  /*1a000*/  SHFL.IDX PT, R37, R37, R4, 0x1c1f ;  /* 0x001c1f0425257589 */ /* 0x000fe800000e0000 */
[----:B------:R-:W1:Y:S04]  /*1a010*/  SHFL.IDX PT, R40, R40, R5, 0x1c1f ;  /* 0x001c1f0528287589 */ /* 0x000e6800000e0000 */
[----:B------:R-:W-:Y:S04]  /*1a020*/  SHFL.IDX PT, R31, R31, R4, 0x1c1f ;  /* 0x001c1f041f1f7589 */ /* 0x000fe800000e0000 */
[----:B------:R-:W-:Y:S04]  /*1a030*/  SHFL.IDX PT, R41, R41, R4, 0x1c1f ;  /* 0x001c1f0429297589 */ /* 0x000fe800000e0000 */
[----:B------:R-:W2:Y:S04]  /*1a040*/  SHFL.IDX PT, R42, R42, R5, 0x1c1f ;  /* 0x001c1f052a2a7589 */ /* 0x000ea800000e0000 */
[----:B------:R2:W3:Y:S01]  /*1a050*/  SHFL.IDX PT, R8, R38, R5, 0x1c1f ;  /* 0x001c1f0526087589 */ /* 0x0004e200000e0000 */
[----:B0-----:R-:W-:-:S03]  /*1a060*/  SEL R28, R35, R36, P1 ;  /* 0x00000024231c7207 */ /* 0x001fc60000800000 */
[----:B------:R-:W-:Y:S04]  /*1a070*/  SHFL.IDX PT, R43, R43, R4, 0x1c1f ;  /* 0x001c1f042b2b7589 */ /* 0x000fe800000e0000 */
[----:B------:R-:W0:Y:S01]  /*1a080*/  SHFL.IDX PT, R10, R34, R5, 0x1c1f ;  /* 0x001c1f05220a7589 */ /* 0x000e2200000e0000 */
[----:B-1----:R-:W-:Y:S02]  /*1a090*/  SEL R24, R37, R40, P1 ;  /* 0x0000002825187207 */ /* 0x002fe40000800000 */
[----:B------:R-:W-:Y:S01]  /*1a0a0*/  SEL R26, R40, R37, P1 ;  /* 0x00000025281a7207 */ /* 0x000fe20000800000 */
[----:B------:R-:W-:Y:S04]  /*1a0b0*/  SHFL.IDX PT, R11, R29, R4, 0x1c1f ;  /* 0x001c1f041d0b7589 */ /* 0x000fe800000e0000 */
[----:B------:R1:W4:Y:S04]  /*1a0c0*/  SHFL.IDX PT, R12, R30, R5, 0x1c1f ;  /* 0x001c1f051e0c7589 */ /* 0x00032800000e0000 */
[----:B------:R0:W-:Y:S01]  /*1a0d0*/  SHFL.IDX PT, R6, R27, R4, 0x1c1f ;  /* 0x001c1f041b067589 */ /* 0x0001e200000e0000 */
[----:B--2---:R-:W-:-:S03]  /*1a0e0*/  SEL R38, R42, R31, P1 ;  /* 0x0000001f2a267207 */ /* 0x004fc60000800000 */
[----:B------:R2:W-:Y:S01]  /*1a0f0*/  SHFL.IDX PT, R14, R39, R4, 0x1c1f ;  /* 0x001c1f04270e7589 */ /* 0x0005e200000e0000 */
[----:B---3--:R-:W-:Y:S02]  /*1a100*/  SEL R25, R41, R8, P1 ;  /* 0x0000000829197207 */ /* 0x008fe40000800000 */
[----:B-1----:R-:W-:Y:S01]  /*1a110*/  SEL R30, R36, R35, P1 ;  /* 0x00000023241e7207 */ /* 0x002fe20000800000 */
[----:B------:R-:W-:Y:S01]  /*1a120*/  SHFL.IDX PT, R7, R44, R5, 0x1c1f ;  /* 0x001c1f052c077589 */ /* 0x000fe200000e0000 */
[----:B------:R-:W-:Y:S01]  /*1a130*/  SEL R36, R31, R42, P1 ;  /* 0x0000002a1f247207 */ /* 0x000fe20000800000 */
[----:B------:R-:W1:Y:S01]  /*1a140*/  LDC.64 R34, c[0x0][0xbd8] ;  /* 0x0002f600ff227b82 */ /* 0x000e620000000a00 */
[----:B0-----:R-:W-:-:S07]  /*1a150*/  SEL R27, R8, R41, P1 ;  /* 0x00000029081b7207 */ /* 0x001fce0000800000 */
[----:B------:R-:W-:Y:S01]  /*1a160*/  BAR.SYNC.DEFER_BLOCKING 0x1, 0x180 ;  /* 0x0046000000007b1d */ /* 0x000fe20000010000 */
[----:B------:R-:W-:Y:S01]  /*1a170*/  SEL R29, R43, R10, P1 ;  /* 0x0000000a2b1d7207 */ /* 0x000fe20000800000 */
[----:B------:R-:W-:Y:S01]  /*1a180*/  IMAD.MOV.U32 R41, RZ, RZ, RZ ;  /* 0x000000ffff297224 */ /* 0x000fe200078e00ff */
[----:B------:R-:W-:-:S03]  /*1a190*/  SEL R31, R10, R43, P1 ;  /* 0x0000002b0a1f7207 */ /* 0x000fc60000800000 */
[----:B------:R-:W0:Y:S01]  /*1a1a0*/  SHFL.IDX PT, R9, R48, R5, 0x1c1f ;  /* 0x001c1f0530097589 */ /* 0x000e2200000e0000 */
[----:B----4-:R-:W-:Y:S02]  /*1a1b0*/  SEL R37, R11, R12, P1 ;  /* 0x0000000c0b257207 */ /* 0x010fe40000800000 */
[----:B--2---:R-:W-:Y:S01]  /*1a1c0*/  SEL R39, R12, R11, P1 ;  /* 0x0000000b0c277207 */ /* 0x004fe20000800000 */
[----:B------:R-:W-:Y:S04]  /*1a1d0*/  SHFL.IDX PT, R21, R21, R4, 0x1c1f ;  /* 0x001c1f0415157589 */ /* 0x000fe800000e0000 */
[----:B------:R-:W-:Y:S04]  /*1a1e0*/  SHFL.IDX PT, R45, R45, R4, 0x1c1f ;  /* 0x001c1f042d2d7589 */ /* 0x000fe800000e0000 */
[----:B------:R-:W-:Y:S01]  /*1a1f0*/  SHFL.IDX PT, R47, R47, R4, 0x1c1f ;  /* 0x001c1f042f2f7589 */ /* 0x000fe200000e0000 */
[----:B-1----:R-:W-:-:S03]  /*1a200*/  IMAD.WIDE R34, R60, 0x4, R34 ;  /* 0x000000043c227825 */ /* 0x002fc600078e0222 */
[----:B------:R1:W-:Y:S04]  /*1a210*/  SHFL.IDX PT, R49, R49, R4, 0x1c1f ;  /* 0x001c1f0431317589 */ /* 0x0003e800000e0000 */
[----:B------:R-:W2:Y:S04]  /*1a220*/  SHFL.IDX PT, R46, R46, R5, 0x1c1f ;  /* 0x001c1f052e2e7589 */ /* 0x000ea800000e0000 */
[----:B------:R-:W3:Y:S01]  /*1a230*/  SHFL.IDX PT, R50, R50, R5, 0x1c1f ;  /* 0x001c1f0532327589 */ /* 0x000ee200000e0000 */
[----:B0-----:R-:W-:Y:S02]  /*1a240*/  SEL R12, R14, R9, P1 ;  /* 0x000000090e0c7207 */ /* 0x001fe40000800000 */
[----:B-1----:R-:W-:Y:S01]  /*1a250*/  SEL R4, R6, R7, P1 ;  /* 0x0000000706047207 */ /* 0x002fe20000800000 */
[----:B------:R-:W0:Y:S01]  /*1a260*/  SHFL.IDX PT, R52, R52, R5, 0x1c1f ;  /* 0x001c1f0534347589 */ /* 0x000e2200000e0000 */
[----:B------:R-:W-:-:S02]  /*1a270*/  SEL R6, R7, R6, P1 ;  /* 0x0000000607067207 */ /* 0x000fc40000800000 */
[----:B------:R-:W-:Y:S01]  /*1a280*/  SEL R14, R9, R14, P1 ;  /* 0x0000000e090e7207 */ /* 0x000fe20000800000 */
[----:B------:R3:W1:Y:S04]  /*1a290*/  SHFL.IDX PT, R54, R54, R5, 0x1c1f ;  /* 0x001c1f0536367589 */ /* 0x00066800000e0000 */
[----:B------:R-:W-:Y:S04]  /*1a2a0*/  STSM.16.M88.4 [R57], R24 ;  /* 0x0000001839007844 */ /* 0x000fe80000000200 */
[----:B------:R-:W-:Y:S04]  /*1a2b0*/  STSM.16.M88.4 [R56], R28 ;  /* 0x0000001c38007844 */ /* 0x000fe80000000200 */
[----:B------:R4:W-:Y:S01]  /*1a2c0*/  STSM.16.M88.4 [R15], R36 ;  /* 0x000000240f007844 */ /* 0x0009e20000000200 */
[----:B--2---:R-:W-:-:S02]  /*1a2d0*/  SEL R8, R21, R46, P1 ;  /* 0x0000002e15087207 */ /* 0x004fc40000800000 */
[----:B------:R-:W-:Y:S02]  /*1a2e0*/  SEL R10, R46, R21, P1 ;  /* 0x000000152e0a7207 */ /* 0x000fe40000800000 */
[----:B---3--:R-:W-:Y:S02]  /*1a2f0*/  SEL R5, R45, R50, P1 ;  /* 0x000000322d057207 */ /* 0x008fe40000800000 */
[----:B------:R-:W-:Y:S02]  /*1a300*/  SEL R7, R50, R45, P1 ;  /* 0x0000002d32077207 */ /* 0x000fe40000800000 */
[----:B0-----:R-:W-:Y:S02]  /*1a310*/  SEL R9, R47, R52, P1 ;  /* 0x000000342f097207 */ /* 0x001fe40000800000 */
[----:B------:R-:W-:Y:S01]  /*1a320*/  SEL R11, R52, R47, P1 ;  /* 0x0000002f340b7207 */ /* 0x000fe20000800000 */
[----:B------:R0:W-:Y:S01]  /*1a330*/  STSM.16.M88.4 [R55], R4 ;  /* 0x0000000437007844 */ /* 0x0001e20000000200 */
[----:B-1----:R-:W-:-:S02]  /*1a340*/  SEL R13, R49, R54, P1 ;  /* 0x00000036310d7207 */ /* 0x002fc40000800000 */
[----:B----4-:R-:W-:Y:S01]  /*1a350*/  SEL R15, R54, R49, P1 ;  /* 0x00000031360f7207 */ /* 0x010fe20000800000 */
[----:B------:R1:W-:Y:S01]  /*1a360*/  STSM.16.M88.4 [R53], R8 ;  /* 0x0000000835007844 */ /* 0x0003e20000000200 */
[----:B------:R-:W-:-:S03]  /*1a370*/  ISETP.NE.U32.AND P1, PT, RZ, UR4, PT ;  /* 0x00000004ff007c0c */ /* 0x000fc6000bf25070 */
[----:B------:R1:W-:Y:S01]  /*1a380*/  STSM.16.M88.4 [R51], R12 ;  /* 0x0000000c33007844 */ /* 0x0003e20000000200 */
[----:B------:R-:W-:Y:S01]  /*1a390*/  BAR.SYNC.DEFER_BLOCKING 0x1, 0x180 ;  /* 0x0046000000007b1d */ /* 0x000fe20000010000 */
[----:B------:R-:W-:-:S13]  /*1a3a0*/  ISETP.NE.AND.EX P1, PT, RZ, UR5, PT, P1 ;  /* 0x00000005ff007c0c */ /* 0x000fda000bf25310 */
[----:B------:R-:W0:Y:S01]  /*1a3b0*/  @P1 LDC.64 R24, c[0x0][0xbe0] ;  /* 0x0002f800ff181b82 */ /* 0x000e220000000a00 */
[----:B------:R-:W-:Y:S02]  /*1a3c0*/  ULDC UR4, c[0x0][0xa88] ;  /* 0x0002a20000047ab9 */ /* 0x000fe40000000800 */
[----:B------:R-:W-:Y:S01]  /*1a3d0*/  IMAD.U32 R40, RZ, RZ, UR4 ;  /* 0x00000004ff287e24 */ /* 0x000fe2000f8e00ff */
[----:B------:R1:W5:Y:S01]  /*1a3e0*/  @P0 LDG.E R41, desc[UR40][R34.64] ;  /* 0x0000002822290981 */ /* 0x000362000c1e1900 */
[----:B------:R-:W-:-:S04]  /*1a3f0*/  IMAD R21, R2, 0x20, R20 ;  /* 0x0000002002157824 */ /* 0x000fc800078e0214 */
[----:B------:R-:W-:-:S04]  /*1a400*/  IMAD.WIDE R32, R21, 0x2, R32 ;  /* 0x0000000215207825 */ /* 0x000fc800078e0220 */
[----:B0-----:R-:W-:-:S05]  /*1a410*/  @P1 IMAD.WIDE R4, R60, 0x4, R24 ;  /* 0x000000043c041825 */ /* 0x001fca00078e0218 */
[----:B------:R1:W5:Y:S01]  /*1a420*/  @P1 LDG.E R40, desc[UR40][R4.64] ;  /* 0x0000002804281981 */ /* 0x000362000c1e1900 */
[----:B------:R-:W-:Y:S05]  /*1a430*/  @P1 BRA `(.L_x_1266) ;  /* 0x0000000000101947 */ /* 0x000fea0003800000 */
[----:B------:R-:W-:Y:S05]  /*1a440*/  @!P0 BRA `(.L_x_1266) ;  /* 0x00000000000c8947 */ /* 0x000fea0003800000 */
[----:B-1----:R-:W2:Y:S04]  /*1a450*/  LDG.E R5, desc[UR40][R34.64] ;  /* 0x0000002822057981 */ /* 0x002ea8000c1e1900 */
[----:B-----5:R-:W2:Y:S02]  /*1a460*/  LDG.E R40, desc[UR40][R34.64+0x4] ;  /* 0x0000042822287981 */ /* 0x020ea4000c1e1900 */
[----:B--2---:R-:W-:-:S07]  /*1a470*/  IMAD.IADD R40, R40, 0x1, -R5 ;  /* 0x0000000128287824 */ /* 0x004fce00078e0a05 */
.L_x_1266:
[----:B------:R-:W2:Y:S01]  /*1a480*/  LDL R6, [R1+0x60] ;  /* 0x0000600001067983 */ /* 0x000ea20000100800 */
[----:B------:R-:W-:-:S03]  /*1a490*/  ULDC.64 UR4, c[0x0][0xb70] ;  /* 0x0002dc0000047ab9 */ /* 0x000fc60000000a00 */
[----:B------:R-:W3:Y:S04]  /*1a4a0*/  LDL.LU R47, [R1+0x4c] ;  /* 0x00004c00012f7983 */ /* 0x000ee80000300800 */
[----:B------:R-:W2:Y:S01]  /*1a4b0*/  LDL.LU R46, [R1+0x58] ;  /* 0x00005800012e7983 */ /* 0x000ea20000300800 */
[--C-:B-----5:R-:W-:Y:S01]  /*1a4c0*/  SHF.R.S32.HI R37, RZ, 0x1f, R41.reuse ;  /* 0x0000001fff257819 */ /* 0x120fe20000011429 */
[----:B------:R-:W-:Y:S01]  /*1a4d0*/  IMAD.MOV.U32 R36, RZ, RZ, R41 ;  /* 0x000000ffff247224 */ /* 0x000fe200078e0029 */
[----:B-1----:R-:W-:Y:S01]  /*1a4e0*/  IADD3 R9, P1, R32, 0x1800, RZ ;  /* 0x0000180020097810 */ /* 0x002fe20007f3e0ff */
[----:B------:R-:W-:Y:S01]  /*1a4f0*/  VIADD R14, R59, 0xffffff80 ;  /* 0xffffff803b0e7836 */ /* 0x000fe20000000000 */
[----:B------:R-:W-:Y:S02]  /*1a500*/  SHF.R.S32.HI R44, RZ, 0x1f, R60 ;  /* 0x0000001fff2c7819 */ /* 0x000fe4000001143c */
[----:B------:R-:W-:-:S02]  /*1a510*/  LOP3.LUT R8, R9, 0x180, RZ, 0xc0, !PT ;  /* 0x0000018009087812 */ /* 0x000fc400078ec0ff */
[----:B------:R-:W-:Y:S02]  /*1a520*/  SEL R44, R44, RZ, !P0 ;  /* 0x000000ff2c2c7207 */ /* 0x000fe40004000000 */
[----:B------:R-:W-:Y:S02]  /*1a530*/  SEL R45, R60, RZ, !P0 ;  /* 0x000000ff3c2d7207 */ /* 0x000fe40004000000 */
[----:B------:R-:W-:Y:S02]  /*1a540*/  SHF.R.S32.HI R10, RZ, 0x1f, R14 ;  /* 0x0000001fff0a7819 */ /* 0x000fe4000001140e */
[----:B------:R-:W-:Y:S02]  /*1a550*/  SHF.R.U64 R8, R8, 0x3, RZ ;  /* 0x0000000308087819 */ /* 0x000fe400000012ff */
[----:B------:R-:W-:Y:S02]  /*1a560*/  LEA.HI R10, R10, R14, RZ, 0x7 ;  /* 0x0000000e0a0a7211 */ /* 0x000fe400078f38ff */
[----:B------:R-:W-:-:S02]  /*1a570*/  LOP3.LUT R8, R8, R9, RZ, 0x3c, !PT ;  /* 0x0000000908087212 */ /* 0x000fc400078e3cff */
[----:B------:R-:W-:Y:S02]  /*1a580*/  LOP3.LUT R10, R10, 0xffffff80, RZ, 0xc0, !PT ;  /* 0xffffff800a0a7812 */ /* 0x000fe400078ec0ff */
[C---:B------:R-:W-:Y:S02]  /*1a590*/  IADD3 R13, P4, R32.reuse, 0x3000, RZ ;  /* 0x00003000200d7810 */ /* 0x040fe40007f9e0ff */
[----:B------:R-:W-:Y:S01]  /*1a5a0*/  IADD3 R25, P3, R32, 0x4800, RZ ;  /* 0x0000480020197810 */ /* 0x000fe20007f7e0ff */
[----:B------:R-:W-:Y:S01]  /*1a5b0*/  IMAD.IADD R10, R14, 0x1, -R10 ;  /* 0x000000010e0a7824 */ /* 0x000fe200078e0a0a */
[----:B------:R-:W-:Y:S02]  /*1a5c0*/  IADD3 R29, P2, R32, 0x6000, RZ ;  /* 0x00006000201d7810 */ /* 0x000fe40007f5e0ff */
[----:B------:R-:W-:Y:S02]  /*1a5d0*/  LOP3.LUT R12, R13, 0x180, RZ, 0xc0, !PT ;  /* 0x000001800d0c7812 */ /* 0x000fe400078ec0ff */
[----:B------:R-:W-:-:S02]  /*1a5e0*/  LOP3.LUT P0, RZ, R10, 0x3, RZ, 0xc0, !PT ;  /* 0x000000030aff7812 */ /* 0x000fc4000780c0ff */
[----:B------:R-:W-:Y:S02]  /*1a5f0*/  LOP3.LUT R24, R25, 0x180, RZ, 0xc0, !PT ;  /* 0x0000018019187812 */ /* 0x000fe400078ec0ff */
        /* <DEDUP_REMOVED lines=10> */
[----:B------:R-:W-:Y:S01]  /*1a6a0*/  SHF.R.S32.HI R21, RZ, 0x1f, R20 ;  /* 0x0000001fff157819 */ /* 0x000fe20000011414 */
[----:B------:R-:W-:Y:S01]  /*1a6b0*/  BSSY B1, `(.L_x_1267) ;  /* 0x0000058000017945 */ /* 0x000fe20003800000 */
[----:B---3--:R-:W-:Y:S01]  /*1a6c0*/  SHF.R.S32.HI R43, RZ, 0x1f, R47 ;  /* 0x0000001fff2b7819 */ /* 0x008fe2000001142f */
[----:B--2---:R-:W-:-:S04]  /*1a6d0*/  IMAD R11, R46, 0xc0, R6 ;  /* 0x000000c02e0b7824 */ /* 0x004fc800078e0206 */
[----:B------:R-:W-:-:S04]  /*1a6e0*/  IMAD R4, R43, UR4, RZ ;  /* 0x000000042b047c24 */ /* 0x000fc8000f8e02ff */
[C---:B------:R-:W-:Y:S02]  /*1a6f0*/  IMAD R7, R47.reuse, UR5, R4 ;  /* 0x000000052f077c24 */ /* 0x040fe4000f8e0204 */
[----:B------:R-:W-:Y:S01]  /*1a700*/  IMAD.WIDE.U32 R4, R47, UR4, R36 ;  /* 0x000000042f047c25 */ /* 0x000fe2000f8e0024 */
[----:B------:R-:W-:-:S03]  /*1a710*/  ULDC.64 UR4, c[0x0][0xb78] ;  /* 0x0002de0000047ab9 */ /* 0x000fc60000000a00 */
[----:B------:R-:W-:Y:S01]  /*1a720*/  IMAD.IADD R5, R5, 0x1, R7 ;  /* 0x0000000105057824 */ /* 0x000fe200078e0207 */
[----:B------:R-:W-:Y:S01]  /*1a730*/  SHF.R.S32.HI R7, RZ, 0x1f, R11 ;  /* 0x0000001fff077819 */ /* 0x000fe2000001140b */
[----:B------:R-:W-:Y:S02]  /*1a740*/  IMAD R6, R44, UR4, RZ ;  /* 0x000000042c067c24 */ /* 0x000fe4000f8e02ff */
[----:B------:R-:W-:-:S04]  /*1a750*/  IMAD.WIDE.U32 R4, R45, UR4, R4 ;  /* 0x000000042d047c25 */ /* 0x000fc8000f8e0004 */
[----:B------:R-:W-:Y:S01]  /*1a760*/  IMAD R9, R45, UR5, R6 ;  /* 0x000000052d097c24 */ /* 0x000fe2000f8e0206 */
[----:B------:R-:W-:Y:S01]  /*1a770*/  IADD3 R6, P5, R11, R4, RZ ;  /* 0x000000040b067210 */ /* 0x000fe20007fbe0ff */
[----:B------:R-:W-:Y:S01]  /*1a780*/  ULDC.64 UR4, c[0x0][0xb40] ;  /* 0x0002d00000047ab9 */ /* 0x000fe20000000a00 */
[----:B------:R-:W-:Y:S02]  /*1a790*/  LOP3.LUT R4, R32, 0x180, RZ, 0xc0, !PT ;  /* 0x0000018020047812 */ /* 0x000fe400078ec0ff */
[----:B------:R-:W-:Y:S01]  /*1a7a0*/  IADD3.X R7, R7, R5, R9, P5, !PT ;  /* 0x0000000507077210 */ /* 0x000fe20002ffe409 */
[C---:B------:R-:W-:Y:S01]  /*1a7b0*/  VIADD R5, R11.reuse, 0x8 ;  /* 0x000000080b057836 */ /* 0x040fe20000000000 */
[C---:B------:R-:W-:Y:S01]  /*1a7c0*/  LEA R38, P6, R6.reuse, UR4, 0x2 ;  /* 0x0000000406267c11 */ /* 0x040fe2000f8c10ff */
[----:B------:R-:W-:Y:S01]  /*1a7d0*/  IMAD.X R9, RZ, RZ, R33, P1 ;  /* 0x000000ffff097224 */ /* 0x000fe200008e0621 */
[----:B------:R-:W-:Y:S02]  /*1a7e0*/  ISETP.GE.OR P5, PT, R11, R40, P0 ;  /* 0x000000280b00720c */ /* 0x000fe400007a6670 */
[----:B------:R-:W-:Y:S01]  /*1a7f0*/  LEA.HI.X R39, R6, UR5, R7, 0x2, P6 ;  /* 0x0000000506277c11 */ /* 0x000fe2000b0f1407 */
[----:B------:R-:W-:Y:S01]  /*1a800*/  ULDC.64 UR4, c[0x0][0xaa0] ;  /* 0x0002a80000047ab9 */ /* 0x000fe20000000a00 */
[----:B------:R-:W-:-:S02]  /*1a810*/  IADD3 R7, P6, R32, 0x7800, RZ ;  /* 0x0000780020077810 */ /* 0x000fc40007fde0ff */
[----:B------:R-:W-:Y:S02]  /*1a820*/  ISETP.GE.OR P0, PT, R5, R40, P0 ;  /* 0x000000280500720c */ /* 0x000fe40000706670 */
[----:B------:R-:W-:Y:S01]  /*1a830*/  LOP3.LUT R6, R7, 0x180, RZ, 0xc0, !PT ;  /* 0x0000018007067812 */ /* 0x000fe200078ec0ff */
[--C-:B------:R-:W-:Y:S01]  /*1a840*/  IMAD.X R35, RZ, RZ, R33.reuse, P6 ;  /* 0x000000ffff237224 */ /* 0x100fe200030e0621 */
[----:B------:R-:W-:Y:S02]  /*1a850*/  SHF.R.U64 R5, R4, 0x3, RZ ;  /* 0x0000000304057819 */ /* 0x000fe400000012ff */
[----:B------:R-:W-:Y:S01]  /*1a860*/  SHF.R.U64 R6, R6, 0x3, RZ ;  /* 0x0000000306067819 */ /* 0x000fe200000012ff */
[----:B------:R-:W-:Y:S01]  /*1a870*/  @!P5 STG.E desc[UR40][R38.64], R3 ;  /* 0x000000032600d986 */ /* 0x000fe2000c101928 */
[----:B------:R-:W-:Y:S01]  /*1a880*/  LOP3.LUT R4, R5, R32, RZ, 0x3c, !PT ;  /* 0x0000002005047212 */ /* 0x000fe200078e3cff */
[----:B------:R-:W-:Y:S01]  /*1a890*/  IMAD.MOV.U32 R5, RZ, RZ, R33 ;  /* 0x000000ffff057224 */ /* 0x000fe200078e0021 */
[----:B------:R-:W-:-:S03]  /*1a8a0*/  LOP3.LUT R34, R6, R7, RZ, 0x3c, !PT ;  /* 0x0000000706227212 */ /* 0x000fc600078e3cff */
[----:B------:R0:W-:Y:S01]  /*1a8b0*/  @!P0 STG.E desc[UR40][R38.64+0x20], R0 ;  /* 0x0000200026008986 */ /* 0x0001e2000c101928 */
[----:B------:R-:W-:-:S03]  /*1a8c0*/  IMAD R42, R37, UR4, RZ ;  /* 0x00000004252a7c24 */ /* 0x000fc6000f8e02ff */
[----:B------:R-:W5:Y:S04]  /*1a8d0*/  LD.E.128 R4, desc[UR40][R4.64] ;  /* 0x0000002804047980 */ /* 0x000f68000c101d00 */
[----:B------:R-:W5:Y:S04]  /*1a8e0*/  LD.E.128 R8, desc[UR40][R8.64] ;  /* 0x0000002808087980 */ /* 0x000f68000c101d00 */
[----:B------:R-:W5:Y:S04]  /*1a8f0*/  LD.E.128 R12, desc[UR40][R12.64] ;  /* 0x000000280c0c7980 */ /* 0x000f68000c101d00 */
[----:B------:R-:W5:Y:S04]  /*1a900*/  LD.E.128 R24, desc[UR40][R24.64] ;  /* 0x0000002818187980 */ /* 0x000f68000c101d00 */
[----:B------:R-:W5:Y:S04]  /*1a910*/  LD.E.128 R28, desc[UR40][R28.64] ;  /* 0x000000281c1c7980 */ /* 0x000f68000c101d00 */
[----:B------:R-:W5:Y:S01]  /*1a920*/  LD.E.128 R32, desc[UR40][R34.64] ;  /* 0x0000002822207980 */ /* 0x000f62000c101d00 */
[C---:B------:R-:W-:Y:S01]  /*1a930*/  IMAD.WIDE.U32 R36, R41.reuse, UR4, R20 ;  /* 0x0000000429247c25 */ /* 0x040fe2000f8e0014 */
[----:B------:R-:W-:Y:S01]  /*1a940*/  @!PT LDS RZ, [RZ] ;  /* 0x00000000fffff984 */ /* 0x000fe20000000800 */
[----:B------:R-:W-:Y:S01]  /*1a950*/  @!PT LDS RZ, [RZ] ;  /* 0x00000000fffff984 */ /* 0x000fe20000000800 */
[----:B------:R-:W-:Y:S01]  /*1a960*/  @!PT LDS RZ, [RZ] ;  /* 0x00000000fffff984 */ /* 0x000fe20000000800 */
[----:B------:R-:W-:Y:S01]  /*1a970*/  @!PT LDS RZ, [RZ] ;  /* 0x00000000fffff984 */ /* 0x000fe20000000800 */
[----:B------:R1:W-:Y:S06]  /*1a980*/  MEMBAR.ALL.CTA ;  /* 0x0000000000007992 */ /* 0x0003ec0000008000 */
[----:B-1----:R-:W1:Y:S01]  /*1a990*/  FENCE.VIEW.ASYNC.S ;  /* 0x00000000000073c6 */ /* 0x002e620000000000 */
[----:B------:R-:W-:Y:S01]  /*1a9a0*/  IMAD R41, R41, UR5, R42 ;  /* 0x0000000529297c24 */ /* 0x000fe2000f8e022a */
[----:B------:R-:W-:Y:S01]  /*1a9b0*/  ULDC.64 UR4, c[0x0][0xae0] ;  /* 0x0002b80000047ab9 */ /* 0x000fe20000000a00 */
[----:B------:R-:W-:-:S02]  /*1a9c0*/  IMAD R40, R46, -0xc0, R40 ;  /* 0xffffff402e287824 */ /* 0x000fc400078e0228 */
[----:B------:R-:W-:Y:S02]  /*1a9d0*/  IMAD.IADD R37, R37, 0x1, R41 ;  /* 0x0000000125257824 */ /* 0x000fe400078e0229 */
[----:B------:R-:W-:Y:S01]  /*1a9e0*/  IMAD R21, R43, UR4, RZ ;  /* 0x000000042b157c24 */ /* 0x000fe2000f8e02ff */
[----:B------:R-:W-:Y:S01]  /*1a9f0*/  ISETP.GE.AND P0, PT, R2, R40, PT ;  /* 0x000000280200720c */ /* 0x000fe20003f06270 */
[----:B------:R-:W-:-:S04]  /*1aa00*/  IMAD.WIDE.U32 R36, R47, UR4, R36 ;  /* 0x000000042f247c25 */ /* 0x000fc8000f8e0024 */
[----:B------:R-:W-:Y:S01]  /*1aa10*/  IMAD R21, R47, UR5, R21 ;  /* 0x000000052f157c24 */ /* 0x000fe2000f8e0215 */
[----:B------:R-:W-:Y:S01]  /*1aa20*/  ULDC.64 UR4, c[0x0][0xae8] ;  /* 0x0002ba0000047ab9 */ /* 0x000fe20000000a00 */
[----:B0-----:R-:W-:Y:S02]  /*1aa30*/  VIADD R0, R17, 0x19c20 ;  /* 0x00019c2011007836 */ /* 0x001fe40000000000 */
[----:B------:R-:W-:Y:S02]  /*1aa40*/  VIADD R3, R2, 0x60 ;  /* 0x0000006002037836 */ /* 0x000fe40000000000 */
[----:B------:R-:W-:Y:S01]  /*1aa50*/  IMAD.IADD R37, R37, 0x1, R21 ;  /* 0x0000000125257824 */ /* 0x000fe200078e0215 */
[----:B------:R-:W-:Y:S01]  /*1aa60*/  PRMT R0, RZ, 0x654, R0 ;  /* 0x00000654ff007816 */ /* 0x000fe20000000000 */
[----:B------:R-:W-:Y:S01]  /*1aa70*/  IMAD R21, R44, UR4, RZ ;  /* 0x000000042c157c24 */ /* 0x000fe2000f8e02ff */
[----:B------:R-:W-:Y:S01]  /*1aa80*/  ISETP.GE.AND P3, PT, R3, R40, PT ;  /* 0x000000280300720c */ /* 0x000fe20003f66270 */
[C---:B------:R-:W-:Y:S01]  /*1aa90*/  IMAD.WIDE.U32 R38, R45.reuse, UR4, R36 ;  /* 0x000000042d267c25 */ /* 0x040fe2000f8e0024 */
[----:B------:R-:W-:Y:S01]  /*1aaa0*/  SHF.R.S32.HI R3, RZ, 0x1f, R2 ;  /* 0x0000001fff037819 */ /* 0x000fe20000011402 */
[----:B-1----:R0:W-:Y:S02]  /*1aab0*/  SYNCS.ARRIVE.TRANS64.RED.A1T0 RZ, [R0+URZ], RZ ;  /* 0x000000ff00ff79a7 */ /* 0x0021e4000810043f */
        /* <DEDUP_REMOVED lines=23> */
.L_x_1268:
[----:B------:R-:W-:Y:S05]  /*1ac30*/  BSYNC B1 ;  /* 0x0000000000017941 */ /* 0x000fea0003800000 */
.L_x_1267:
        /* <DEDUP_REMOVED lines=19> */
[----:B------:R1:W-:Y:S04]  /*1ad70*/  @!P1 STG.E.128 desc[UR40][R4.64], R8 ;  /* 0x0000000804009986 */ /* 0x0003e8000c101d28 */
[----:B------:R1:W-:Y:S06]  /*1ad80*/  @!P2 STG.E.128 desc[UR40][R4.64+0x40], R24 ;  /* 0x000040180400a986 */ /* 0x0003ec000c101d28 */
[----:B------:R-:W-:Y:S05]  /*1ad90*/  @P0 BRA `(.L_x_1269) ;  /* 0x0000000400e80947 */ /* 0x000fea0003800000 */
[----:B------:R2:W-:Y:S01]  /*1ada0*/  STG.E.128 desc[UR40][R4.64+0x80], R32 ;  /* 0x0000802004007986 */ /* 0x0005e2000c101d28 */
[----:B------:R-:W-:Y:S05]  /*1adb0*/  BRA `(.L_x_1269) ;  /* 0x0000000400e07947 */ /* 0x000fea0003800000 */
.L_x_1265:
[----:B------:R-:W2:Y:S01]  /*1adc0*/  LDL R8, [R1+0x50] ;  /* 0x0000500001087983 */ /* 0x000ea20000100800 */
[----:B------:R-:W-:Y:S01]  /*1add0*/  ULDC.64 UR4, c[0x0][0xbd8] ;  /* 0x0002f60000047ab9 */ /* 0x000fe20000000a00 */
[----:B------:R-:W2:Y:S01]  /*1ade0*/  LDC.64 R4, c[0x0][0xbd8] ;  /* 0x0002f600ff047b82 */ /* 0x000ea20000000a00 */
[----:B------:R-:W-:Y:S01]  /*1adf0*/  ISETP.NE.U32.AND P0, PT, RZ, UR4, PT ;  /* 0x00000004ff007c0c */ /* 0x000fe2000bf05070 */
[----:B------:R-:W-:-:S03]  /*1ae00*/  IMAD.MOV.U32 R9, RZ, RZ, RZ ;  /* 0x000000ffff097224 */ /* 0x000fc600078e00ff */
[----:B------:R-:W-:Y:S01]  /*1ae10*/  ISETP.NE.AND.EX P0, PT, RZ, UR5, PT, P0 ;  /* 0x00000005ff007c0c */ /* 0x000fe2000bf05300 */
[----:B------:R-:W-:Y:S02]  /*1ae20*/  ULDC.64 UR4, c[0x0][0xbe0] ;  /* 0x0002f80000047ab9 */ /* 0x000fe40000000a00 */
[----:B------:R-:W-:-:S04]  /*1ae30*/  ISETP.NE.U32.AND P1, PT, RZ, UR4, PT ;  /* 0x00000004ff007c0c */ /* 0x000fc8000bf25070 */
[----:B------:R-:W-:-:S13]  /*1ae40*/  ISETP.NE.AND.EX P1, PT, RZ, UR5, PT, P1 ;  /* 0x00000005ff007c0c */ /* 0x000fda000bf25310 */
[----:B------:R-:W3:Y:S01]  /*1ae50*/  @P1 LDC.64 R6, c[0x0][0xbe0] ;  /* 0x0002f800ff061b82 */ /* 0x000ee20000000a00 */
[----:B------:R-:W-:Y:S02]  /*1ae60*/  ULDC UR4, c[0x0][0xa88] ;  /* 0x0002a20000047ab9 */ /* 0x000fe40000000800 */
[----:B------:R-:W-:Y:S02]  /*1ae70*/  IMAD.U32 R0, RZ, RZ, UR4 ;  /* 0x00000004ff007e24 */ /* 0x000fe4000f8e00ff */
[----:B--2---:R-:W-:-:S04]  /*1ae80*/  IMAD.WIDE R4, R8, 0x4, R4 ;  /* 0x0000000408047825 */ /* 0x004fc800078e0204 */
[----:B---3--:R-:W-:Y:S01]  /*1ae90*/  @P1 IMAD.WIDE R6, R8, 0x4, R6 ;  /* 0x0000000408061825 */ /* 0x008fe200078e0206 */
[----:B------:R2:W5:Y:S04]  /*1aea0*/  @P0 LDG.E R9, desc[UR40][R4.64] ;  /* 0x0000002804090981 */ /* 0x000568000c1e1900 */
[----:B------:R2:W5:Y:S01]  /*1aeb0*/  @P1 LDG.E R0, desc[UR40][R6.64] ;  /* 0x0000002806001981 */ /* 0x000562000c1e1900 */
[----:B------:R-:W-:Y:S01]  /*1aec0*/  ISETP.GT.AND P2, PT, R58, 0xbf, PT ;  /* 0x000000bf3a00780c */ /* 0x000fe20003f44270 */
[----:B------:R-:W-:-:S12]  /*1aed0*/  @P1 BRA `(.L_x_1270) ;  /* 0x0000000000101947 */ /* 0x000fd80003800000 */
[----:B------:R-:W-:Y:S05]  /*1aee0*/  @!P0 BRA `(.L_x_1270) ;  /* 0x00000000000c8947 */ /* 0x000fea0003800000 */
[----:B--2---:R-:W2:Y:S04]  /*1aef0*/  LDG.E R7, desc[UR40][R4.64] ;  /* 0x0000002804077981 */ /* 0x004ea8000c1e1900 */
[----:B-----5:R-:W2:Y:S02]  /*1af00*/  LDG.E R0, desc[UR40][R4.64+0x4] ;  /* 0x0000042804007981 */ /* 0x020ea4000c1e1900 */
[----:B--2---:R-:W-:-:S07]  /*1af10*/  IMAD.IADD R0, R0, 0x1, -R7 ;  /* 0x0000000100007824 */ /* 0x004fce00078e0a07 */
.L_x_1270:
[----:B------:R-:W3:Y:S04]  /*1af20*/  LDL R14, [R1+0x4c] ;  /* 0x00004c00010e7983 */ /* 0x000ee80000100800 */
[----:B------:R4:W5:Y:S01]  /*1af30*/  LDL R13, [R1+0x58] ;  /* 0x00005800010d7983 */ /* 0x0009620000100800 */
[----:B--2---:R-:W-:Y:S01]  /*1af40*/  SHF.R.S32.HI R4, RZ, 0x1f, R8 ;  /* 0x0000001fff047819 */ /* 0x004fe20000011408 */
[----:B------:R-:W-:Y:S01]  /*1af50*/  BSSY B1, `(.L_x_1271) ;  /* 0x000001d000017945 */ /* 0x000fe20003800000 */
[----:B------:R-:W-:Y:S02]  /*1af60*/  SEL R11, R8, RZ, !P0 ;  /* 0x000000ff080b7207 */ /* 0x000fe40004000000 */
[----:B------:R-:W-:Y:S02]  /*1af70*/  SHF.R.S32.HI R21, RZ, 0x1f, R20 ;  /* 0x0000001fff157819 */ /* 0x000fe40000011414 */
[----:B------:R-:W-:-:S02]  /*1af80*/  SEL R12, R4, RZ, !P0 ;  /* 0x000000ff040c7207 */ /* 0x000fc40004000000 */
[----:B-----5:R-:W-:Y:S02]  /*1af90*/  SHF.R.S32.HI R8, RZ, 0x1f, R9 ;  /* 0x0000001fff087819 */ /* 0x020fe40000011409 */
[----:B---3--:R-:W-:Y:S01]  /*1afa0*/  SHF.R.S32.HI R10, RZ, 0x1f, R14 ;  /* 0x0000001fff0a7819 */ /* 0x008fe2000001140e */
[----:B----4-:R-:W-:Y:S06]  /*1afb0*/  @P2 BRA `(.L_x_1272) ;  /* 0x0000000000582947 */ /* 0x010fec0003800000 */
[----:B------:R-:W2:Y:S02]  /*1afc0*/  S2R R5, SR_TID.X ;  /* 0x0000000000057919 */ /* 0x000ea40000002100 */
[----:B--2---:R-:W-:-:S04]  /*1afd0*/  IMAD R4, R13, 0xc0, R5 ;  /* 0x000000c00d047824 */ /* 0x004fc800078e0205 */
        /* <DEDUP_REMOVED lines=20> */
.L_x_1272:
[----:B------:R-:W-:Y:S05]  /*1b120*/  BSYNC B1 ;  /* 0x0000000000017941 */ /* 0x000fea0003800000 */
.L_x_1271:
[----:B------:R-:W-:Y:S01]  /*1b130*/  ULDC.64 UR4, c[0x0][0xaa0] ;  /* 0x0002a80000047ab9 */ /* 0x000fe20000000a00 */
[----:B--2---:R-:W-:Y:S01]  /*1b140*/  IMAD R7, R13, -0xc0, R0 ;  /* 0xffffff400d077824 */ /* 0x004fe200078e0200 */
[----:B------:R-:W-:Y:S01]  /*1b150*/  BSSY B1, `(.L_x_1273) ;  /* 0x0000028000017945 */ /* 0x000fe20003800000 */
[----:B------:R-:W-:Y:S02]  /*1b160*/  IMAD R6, R8, UR4, RZ ;  /* 0x0000000408067c24 */ /* 0x000fe4000f8e02ff */
[----:B------:R-:W-:Y:S01]  /*1b170*/  IMAD.WIDE.U32 R4, R9, UR4, R20 ;  /* 0x0000000409047c25 */ /* 0x000fe2000f8e0014 */
[----:B------:R-:W-:-:S03]  /*1b180*/  ISETP.GE.AND P0, PT, R2, R7, PT ;  /* 0x000000070200720c */ /* 0x000fc60003f06270 */
[----:B------:R-:W-:Y:S01]  /*1b190*/  IMAD R9, R9, UR5, R6 ;  /* 0x0000000509097c24 */ /* 0x000fe2000f8e0206 */
[----:B------:R-:W-:Y:S01]  /*1b1a0*/  ULDC.64 UR4, c[0x0][0xae0] ;  /* 0x0002b80000047ab9 */ /* 0x000fe20000000a00 */
[----:B------:R-:W-:Y:S02]  /*1b1b0*/  VIADD R0, R2, 0x60 ;  /* 0x0000006002007836 */ /* 0x000fe40000000000 */
[----:B------:R-:W-:Y:S02]  /*1b1c0*/  IMAD R3, R10, UR4, RZ ;  /* 0x000000040a037c24 */ /* 0x000fe4000f8e02ff */
[----:B------:R-:W-:Y:S01]  /*1b1d0*/  IMAD.IADD R5, R5, 0x1, R9 ;  /* 0x0000000105057824 */ /* 0x000fe200078e0209 */
[----:B------:R-:W-:Y:S01]  /*1b1e0*/  ISETP.GE.AND P1, PT, R0, R7, PT ;  /* 0x000000070000720c */ /* 0x000fe20003f26270 */
[C---:B------:R-:W-:Y:S02]  /*1b1f0*/  IMAD R3, R14.reuse, UR5, R3 ;  /* 0x000000050e037c24 */ /* 0x040fe4000f8e0203 */
[----:B------:R-:W-:Y:S01]  /*1b200*/  IMAD.WIDE.U32 R4, R14, UR4, R4 ;  /* 0x000000040e047c25 */ /* 0x000fe2000f8e0004 */
[----:B------:R-:W-:-:S03]  /*1b210*/  ULDC.64 UR4, c[0x0][0xae8] ;  /* 0x0002ba0000047ab9 */ /* 0x000fc60000000a00 */
[----:B------:R-:W-:Y:S01]  /*1b220*/  IMAD.IADD R5, R5, 0x1, R3 ;  /* 0x0000000105057824 */ /* 0x000fe200078e0203 */
[----:B------:R-:W-:Y:S01]  /*1b230*/  SHF.R.S32.HI R3, RZ, 0x1f, R2 ;  /* 0x0000001fff037819 */ /* 0x000fe20000011402 */
[----:B------:R-:W-:Y:S02]  /*1b240*/  IMAD R0, R12, UR4, RZ ;  /* 0x000000040c007c24 */ /* 0x000fe4000f8e02ff */
[----:B------:R-:W-:-:S04]  /*1b250*/  IMAD.WIDE.U32 R4, R11, UR4, R4 ;  /* 0x000000040b047c25 */ /* 0x000fc8000f8e0004 */
[----:B------:R-:W-:Y:S02]  /*1b260*/  IMAD R9, R11, UR5, R0 ;  /* 0x000000050b097c24 */ /* 0x000fe4000f8e0200 */
[----:B------:R-:W-:-:S04]  /*1b270*/  IMAD.WIDE R6, R13, 0xc0, R2 ;  /* 0x000000c00d067825 */ /* 0x000fc800078e0202 */
[----:B------:R-:W-:Y:S01]  /*1b280*/  IMAD.IADD R11, R5, 0x1, R9 ;  /* 0x00000001050b7824 */ /* 0x000fe200078e0209 */
        /* <DEDUP_REMOVED lines=20> */
.L_x_1274:
[----:B------:R-:W-:Y:S05]  /*1b3d0*/  BSYNC B1 ;  /* 0x0000000000017941 */ /* 0x000fea0003800000 */
.L_x_1273:
[----:B------:R-:W-:Y:S05]  /*1b3e0*/  @P1 BRA `(.L_x_1269) ;  /* 0x0000000000541947 */ /* 0x000fea0003800000 */
[----:B------:R-:W-:Y:S01]  /*1b3f0*/  IADD3 R5, P0, R6, 0x60, RZ ;  /* 0x0000006006057810 */ /* 0x000fe20007f1e0ff */
[----:B------:R-:W-:Y:S01]  /*1b400*/  ULDC UR4, c[0x0][0xa8c] ;  /* 0x0002a30000047ab9 */ /* 0x000fe20000000800 */
[----:B------:R-:W-:Y:S01]  /*1b410*/  ULDC.64 UR6, c[0x0][0xad8] ;  /* 0x0002b60000067ab9 */ /* 0x000fe20000000a00 */
[----:B------:R-:W-:Y:S01]  /*1b420*/  IMAD.MOV.U32 R2, RZ, RZ, R4 ;  /* 0x000000ffff027224 */ /* 0x000fe200078e0004 */
[C---:B------:R-:W-:Y:S01]  /*1b430*/  ISETP.GE.AND P1, PT, R20.reuse, UR4, PT ;  /* 0x0000000414007c0c */ /* 0x040fe2000bf26270 */
[----:B------:R-:W-:Y:S02]  /*1b440*/  IMAD.X R6, RZ, RZ, R7, P0 ;  /* 0x000000ffff067224 */ /* 0x000fe400000e0607 */
[----:B------:R-:W-:Y:S02]  /*1b450*/  IMAD.MOV.U32 R3, RZ, RZ, R11 ;  /* 0x000000ffff037224 */ /* 0x000fe400078e000b */
[----:B------:R-:W-:Y:S02]  /*1b460*/  VIADD R0, R20, 0x20 ;  /* 0x0000002014007836 */ /* 0x000fe40000000000 */
[----:B------:R-:W-:-:S02]  /*1b470*/  IMAD R6, R6, UR6, RZ ;  /* 0x0000000606067c24 */ /* 0x000fc4000f8e02ff */
[----:B------:R-:W-:Y:S01]  /*1b480*/  VIADD R20, R20, 0x40 ;  /* 0x0000004014147836 */ /* 0x000fe20000000000 */
[----:B------:R-:W-:Y:S01]  /*1b490*/  ISETP.GE.AND P2, PT, R0, UR4, PT ;  /* 0x0000000400007c0c */ /* 0x000fe2000bf46270 */
        /* <DEDUP_REMOVED lines=10> */
.L_x_1269:
[----:B------:R-:W-:Y:S05]  /*1b540*/  BSYNC B0 ;  /* 0x0000000000007941 */ /* 0x000fea0003800000 */
.L_x_1264:
[----:B------:R-:W4:Y:S01]  /*1b550*/  LDL R0, [R1+0x44] ;  /* 0x0000440001007983 */ /* 0x000f220000100800 */
[----:B------:R-:W-:Y:S02]  /*1b560*/  ULDC UR4, c[0x0][0xc14] ;  /* 0x0003050000047ab9 */ /* 0x000fe40000000800 */
[----:B----4-:R-:W-:-:S13]  /*1b570*/  ISETP.GE.AND P0, PT, R0, UR4, PT ;  /* 0x0000000400007c0c */ /* 0x010fda000bf06270 */
[----:B------:R-:W-:Y:S05]  /*1b580*/  @!P0 BRA `(.L_x_1275) ;  /* 0xfffffe5800708947 */ /* 0x000fea000383ffff */
[----:B------:R-:W-:Y:S05]  /*1b590*/  BRA `(.L_x_1077) ;  /* 0x0000006800fc7947 */ /* 0x000fea0003800000 */
.L_x_1075:
[----:B------:R-:W-:-:S08]  /*1b5a0*/  NOP ;  /* 0x0000000000007918 */ /* 0x000fd00000000000 */
[----:B0-----:R-:W0:-:S00]  /*1b5b0*/  USETMAXREG.DEALLOC.CTAPOOL 0x20 ;  /* 0x00000020000079c8 */ /* 0x001e0000080e0500 */
        /* <DEDUP_REMOVED lines=11> */
[----:B------:R-:W0:Y:S01]  /*1b670*/  LDS.128 R24, [UR4+0x19cd0] ;  /* 0x019cd004ff187984 */ /* 0x000e220008000c00 */
[----:B------:R-:W-:Y:S06]  /*1b680*/  BAR.ARV 0x4, 0x200 ;  /* 0x0108000000007b1d */ /* 0x000fec0000002000 */
[----:B------:R-:W-:Y:S05]  /*1b690*/  BRA `(.L_x_1277) ;  /* 0x0000000800847947 */ /* 0x000fea0003800000 */
.L_x_1276:
[----:B------:R-:W0:Y:S01]  /*1b6a0*/  S2R R2, SR_TID.X ;  /* 0x0000000000027919 */ /* 0x000e220000002100 */
[----:B------:R-:W-:Y:S01]  /*1b6b0*/  ULDC UR4, c[0x0][0xc14] ;  /* 0x0003050000047ab9 */ /* 0x000fe20000000800 */
[----:B------:R-:W1:Y:S01]  /*1b6c0*/  S2UR UR6, SR_CTAID.X ;  /* 0x00000000000679c3 */ /* 0x000e620000002500 */
[----:B------:R-:W-:Y:S01]  /*1b6d0*/  ULDC UR5, c[0x0][0xc10] ;  /* 0x0003040000057ab9 */ /* 0x000fe20000000800 */
        /* <DEDUP_REMOVED lines=30> */
[----:B------:R-:W-:Y:S01]  /*1b8c0*/  IMAD.MOV.U32 R3, RZ, RZ, R6 ;  /* 0x000000ffff037224 */ /* 0x000fe200078e0006 */
[----:B-1----:R-:W-:-:S13]  /*1b8d0*/  ISETP.GT.AND P6, PT, R6, UR6, PT ;  /* 0x0000000606007c0c */ /* 0x002fda000bfc4270 */
[----:B------:R-:W-:Y:S05]  /*1b8e0*/  @P6 BRA `(.L_x_1278) ;  /* 0x00000000009c6947 */ /* 0x000fea0003800000 */
[----:B------:R-:W0:Y:S01]  /*1b8f0*/  LDC R7, c[0x0][0xc14] ;  /* 0x00030500ff077b82 */ /* 0x000e220000000800 */
[----:B------:R-:W-:Y:S01]  /*1b900*/  IMAD.MOV.U32 R6, RZ, RZ, R3 ;  /* 0x000000ffff067224 */ /* 0x000fe200078e0003 */
[----:B------:R-:W-:Y:S01]  /*1b910*/  UMOV UR4, URZ ;  /* 0x0000003f00047c82 */ /* 0x000fe20008000000 */
[----:B------:R-:W-:Y:S01]  /*1b920*/  ULDC UR7, c[0x0][0xc14] ;  /* 0x0003050000077ab9 */ /* 0x000fe20000000800 */
[----:B------:R-:W-:-:S05]  /*1b930*/  ULDC UR5, c[0x0][0xc10] ;  /* 0x0003040000057ab9 */ /* 0x000fca0000000800 */
.L_x_1282:
        /* <DEDUP_REMOVED lines=12> */
.L_x_1281:
[----:B------:R-:W-:Y:S05]  /*1ba00*/  BSYNC B0 ;  /* 0x0000000000007941 */ /* 0x000fea0003800000 */
.L_x_1280:
        /* <DEDUP_REMOVED lines=21> */
.L_x_1278:
[----:B------:R-:W-:-:S04]  /*1bb60*/  IMAD.IADD R10, R6, 0x1, -R3 ;  /* 0x00000001060a7824 */ /* 0x000fc800078e0a03 */
[----:B------:R-:W-:-:S05]  /*1bb70*/  IMAD R2, R7, UR5, R10 ;  /* 0x0000000507027c24 */ /* 0x000fca000f8e020a */
[----:B------:R-:W-:Y:S02]  /*1bb80*/  ISETP.GT.AND P0, PT, R2, UR6, PT ;  /* 0x0000000602007c0c */ /* 0x000fe4000bf04270 */
[----:B------:R-:W0:Y:S11]  /*1bb90*/  LDC.64 R2, c[0x0][0xc68] ;  /* 0x00031a00ff027b82 */ /* 0x000e360000000a00 */
[----:B------:R-:W-:-:S04]  /*1bba0*/  VOTE.ANY R11, PT, !P0 ;  /* 0x00000000000b7806 */ /* 0x000fc800040e0100 */
[----:B------:R-:W1:Y:S02]  /*1bbb0*/  POPC R15, R11 ;  /* 0x0000000b000f7309 */ /* 0x000e640000000000 */
[----:B-1----:R-:W-:-:S04]  /*1bbc0*/  VIADD R27, R15, UR4 ;  /* 0x000000040f1b7c36 */ /* 0x002fc80008000000 */
[----:B0-----:R-:W-:-:S05]  /*1bbd0*/  IMAD.WIDE R2, R27, 0x4, R2 ;  /* 0x000000041b027825 */ /* 0x001fca00078e0202 */
[----:B------:R-:W2:Y:S01]  /*1bbe0*/  LDG.E R9, desc[UR40][R2.64] ;  /* 0x0000002802097981 */ /* 0x000ea2000c1e1900 */
[----:B------:R-:W-:-:S03]  /*1bbf0*/  ISETP.NE.AND P0, PT, R11, RZ, PT ;  /* 0x000000ff0b00720c */ /* 0x000fc60003f05270 */
        /* <DEDUP_REMOVED lines=9> */
[----:B------:R-:W-:-:S06]  /*1bc90*/  VIADD R24, R15, 0xffffffff ;  /* 0xffffffff0f187836 */ /* 0x000fcc0000000000 */
[----:B------:R0:W1:Y:S02]  /*1bca0*/  SHFL.IDX PT, R24, R7, R24, 0x1f ;  /* 0x00001f1807187589 */ /* 0x00006400000e0000 */
.L_x_1283:
[----:B-1----:R-:W-:Y:S01]  /*1bcb0*/  IMAD R24, R24, UR5, R10 ;  /* 0x0000000518187c24 */ /* 0x002fe2000f8e020a */
[----:B------:R-:W-:Y:S01]  /*1bcc0*/  IABS R10, R6 ;  /* 0x00000006000a7213 */ /* 0x000fe20000000000 */
[----:B------:R-:W-:Y:S02]  /*1bcd0*/  IMAD R11, R11, R8, RZ ;  /* 0x000000080b0b7224 */ /* 0x000fe400078e02ff */
[----:B------:R-:W-:Y:S01]  /*1bce0*/  IMAD.MOV.U32 R2, RZ, RZ, RZ ;  /* 0x000000ffff027224 */ /* 0x000fe200078e00ff */
[----:B0-----:R-:W-:Y:S01]  /*1bcf0*/  IADD3 R7, -R24, UR6, RZ ;  /* 0x0000000618077c10 */ /* 0x001fe2000fffe1ff */
[----:B------:R-:W-:Y:S02]  /*1bd00*/  IMAD.MOV R10, RZ, RZ, -R10 ;  /* 0x000000ffff0a7224 */ /* 0x000fe400078e0a0a */
[----:B------:R-:W-:Y:S01]  /*1bd10*/  IMAD.HI.U32 R2, R3, R11, R2 ;  /* 0x0000000b03027227 */ /* 0x000fe200078e0002 */
[----:B------:R-:W-:-:S05]  /*1bd20*/  IABS R3, R7 ;  /* 0x0000000700037213 */ /* 0x000fca0000000000 */
        /* <DEDUP_REMOVED lines=12> */
[----:B------:R-:W-:Y:S02]  /*1bdf0*/  IMAD R8, R9, R2, RZ ;  /* 0x0000000209087224 */ /* 0x000fe400078e02ff */
[----:B------:R-:W-:Y:S02]  /*1be00*/  IMAD.MOV R2, RZ, RZ, -R2 ;  /* 0x000000ffff027224 */ /* 0x000fe400078e0a02 */
[----:B------:R-:W-:Y:S02]  /*1be10*/  IMAD.MOV R10, RZ, RZ, -R8 ;  /* 0x000000ffff0a7224 */ /* 0x000fe400078e0a08 */
[----:B------:R-:W-:Y:S02]  /*1be20*/  IMAD R6, R6, R2, R7 ;  /* 0x0000000206067224 */ /* 0x000fe400078e0207 */
[----:B------:R-:W-:Y:S01]  /*1be30*/  IMAD.MOV.U32 R2, RZ, RZ, RZ ;  /* 0x000000ffff027224 */ /* 0x000fe200078e00ff */
[----:B------:R-:W-:-:S04]  /*1be40*/  VIADDMNMX R9, R10, UR5, R9, PT ;  /* 0x000000050a097c46 */ /* 0x000fc8000b800109 */
        /* <DEDUP_REMOVED lines=20> */
[----:B------:R-:W-:-:S06]  /*1bf90*/  IMAD.IADD R3, R6, 0x1, R8 ;  /* 0x0000000106037824 */ /* 0x000fcc00078e0208 */
[----:B------:R-:W-:-:S06]  /*1bfa0*/  @P0 VIADD R2, R2, 0x1 ;  /* 0x0000000102020836 */ /* 0x000fcc0000000000 */
[----:B------:R-:W-:Y:S01]  /*1bfb0*/  @!P2 IMAD.MOV R2, RZ, RZ, -R2 ;  /* 0x000000ffff02a224 */ /* 0x000fe200078e0a02 */
[----:B------:R-:W-:Y:S01]  /*1bfc0*/  @!P1 LOP3.LUT R2, RZ, R9, RZ, 0x33, !PT ;  /* 0x00000009ff029212 */ /* 0x000fe200078e33ff */
[----:B------:R-:W-:-:S03]  /*1bfd0*/  IMAD.MOV R9, RZ, RZ, -R9 ;  /* 0x000000ffff097224 */ /* 0x000fc600078e0a09 */
[----:B------:R-:W-:Y:S01]  /*1bfe0*/  LOP3.LUT R25, RZ, R2, RZ, 0x33, !PT ;  /* 0x00000002ff197212 */ /* 0x000fe200078e33ff */
[----:B------:R-:W-:-:S04]  /*1bff0*/  IMAD R26, R2, R9, R3 ;  /* 0x00000009021a7224 */ /* 0x000fc800078e0203 */
[----:B------:R-:W-:Y:S01]  /*1c000*/  IMAD.IADD R25, R4, 0x1, R25 ;  /* 0x0000000104197824 */ /* 0x000fe200078e0219 */
[----:B------:R-:W-:Y:S06]  /*1c010*/  BRA `(.L_x_1284) ;  /* 0x00000000000c7947 */ /* 0x000fec0003800000 */
.L_x_1279:
[----:B------:R-:W-:Y:S02]  /*1c020*/  IMAD.MOV.U32 R25, RZ, RZ, RZ ;  /* 0x000000ffff197224 */ /* 0x000fe400078e00ff */
[----:B------:R-:W-:Y:S02]  /*1c030*/  IMAD.U32 R24, RZ, RZ, UR6 ;  /* 0x00000006ff187e24 */ /* 0x000fe4000f8e00ff */
[----:B------:R-:W-:-:S07]  /*1c040*/  IMAD.MOV.U32 R26, RZ, RZ, RZ ;  /* 0x000000ffff1a7224 */ /* 0x000fce00078e00ff */
.L_x_1284:
[----:B------:R-:W-:-:S13]  /*1c050*/  ISETP.NE.AND P0, PT, R5, RZ, PT ;  /* 0x000000ff0500720c */ /* 0x000fda0003f05270 */
[----:B------:R-:W0:Y:S01]  /*1c060*/  @!P0 S2R R3, SR_CgaCtaId ;  /* 0x0000000000038919 */ /* 0x000e220000008800 */
[----:B------:R-:W-:-:S04]  /*1c070*/  @!P0 MOV R2, 0x400 ;  /* 0x0000040000028802 */ /* 0x000fc80000000f00 */
[----:B0-----:R-:W-:-:S05]  /*1c080*/  @!P0 LEA R2, R3, R2, 0x18 ;  /* 0x0000000203028211 */ /* 0x001fca00078ec0ff */
[----:B------:R1:W-:Y:S01]  /*1c090*/  @!P0 STS.128 [R2+0x19cd0], R24 ;  /* 0x019cd01802008388 */ /* 0x0003e20000000c00 */
[----:B------:R-:W-:Y:S06]  /*1c0a0*/  BAR.ARV 0x5, 0x200 ;  /* 0x0148000000007b1d */ /* 0x000fec0000002000 */
.L_x_1277:
[----:B------:R2:W-:Y:S01]  /*1c0b0*/  STL [R1+0x18], RZ ;  /* 0x000018ff01007387 */ /* 0x0005e20000100800 */
[----:B------:R-:W-:Y:S01]  /*1c0c0*/  ULDC UR4, c[0x0][0xc14] ;  /* 0x0003050000047ab9 */ /* 0x000fe20000000800 */
[----:B------:R-:W-:Y:S01]  /*1c0d0*/  IMAD.MOV.U32 R19, RZ, RZ, 0x1 ;  /* 0x00000001ff137424 */ /* 0x000fe200078e00ff */
[----:B0-----:R-:W-:Y:S01]  /*1c0e0*/  ISETP.GE.AND P0, PT, R27, UR4, PT ;  /* 0x000000041b007c0c */ /* 0x001fe2000bf06270 */
[----:B------:R-:W-:-:S12]  /*1c0f0*/  IMAD.MOV.U32 R17, RZ, RZ, RZ ;  /* 0x000000ffff117224 */ /* 0x000fd800078e00ff */
[----:B--2---:R-:W-:Y:S05]  /*1c100*/  @P0 BRA `(.L_x_1285) ;  /* 0x0000005c00280947 */ /* 0x004fea0003800000 */
[----:B------:R-:W2:Y:S01]  /*1c110*/  LDL R8, [R1+0x14] ;  /* 0x0000140001087983 */ /* 0x000ea20000100800 */
[----:B------:R-:W0:Y:S01]  /*1c120*/  S2R R10, SR_TID.X ;  /* 0x00000000000a7919 */ /* 0x000e220000002100 */
[----:B------:R-:W3:Y:S01]  /*1c130*/  S2R R6, SR_TID.X ;  /* 0x0000000000067919 */ /* 0x000ee20000002100 */
[----:B------:R-:W-:Y:S01]  /*1c140*/  IMAD.SHL.U32 R9, R0, 0x800, RZ ;  /* 0x0000080000097824 */ /* 0x000fe200078e00ff */
[----:B0-----:R-:W-:Y:S01]  /*1c150*/  SHF.R.U32.HI R4, RZ, 0x1, R10 ;  /* 0x00000001ff047819 */ /* 0x001fe2000001160a */
[----:B-1----:R-:W-:-:S03]  /*1c160*/  IMAD.SHL.U32 R2, R10, 0x20, RZ ;  /* 0x000000200a027824 */ /* 0x002fc600078e00ff */
[----:B------:R-:W-:Y:S02]  /*1c170*/  LOP3.LUT R5, R4, 0x20, RZ, 0xc0, !PT ;  /* 0x0000002004057812 */ /* 0x000fe400078ec0ff */
[----:B---3--:R-:W-:Y:S01]  /*1c180*/  LOP3.LUT R6, R6, 0x7f, RZ, 0xc0, !PT ;  /* 0x0000007f06067812 */ /* 0x008fe200078ec0ff */
[----:B------:R-:W-:Y:S01]  /*1c190*/  IMAD.SHL.U32 R0, R10, 0x80, RZ ;  /* 0x000000800a007824 */ /* 0x000fe200078e00ff */
        /* <DEDUP_REMOVED lines=8> */
[----:B------:R-:W-:Y:S02]  /*1c220*/  LOP3.LUT R0, R0, 0x400, RZ, 0xc0, !PT ;  /* 0x0000040000007812 */ /* 0x000fe400078ec0ff */
[----:B------:R-:W-:Y:S02]  /*1c230*/  LOP3.LUT R2, R2, 0x400, R5, 0xf8, !PT ;  /* 0x0000040002027812 */ /* 0x000fe400078ef805 */
[----:B------:R-:W-:Y:S02]  /*1c240*/  LOP3.LUT R3, R3, 0x10, R6, 0x78, !PT ;  /* 0x0000001003037812 */ /* 0x000fe400078e7806 */
[----:B------:R-:W-:Y:S02]  /*1c250*/  LOP3.LUT R0, R0, 0x800, R9, 0xf8, !PT ;  /* 0x0000080000007812 */ /* 0x000fe400078ef809 */
[----:B------:R-:W-:Y:S02]  /*1c260*/  LOP3.LUT R7, R7, 0x70, R4, 0x78, !PT ;  /* 0x0000007007077812 */ /* 0x000fe400078e7804 */
[----:B------:R-:W-:-:S02]  /*1c270*/  LOP3.LUT R2, R2, R3, RZ, 0xfc, !PT ;  /* 0x0000000302027212 */ /* 0x000fc400078efcff */
[----:B------:R-:W-:Y:S01]  /*1c280*/  LOP3.LUT R29, R0, R7, RZ, 0xfc, !PT ;  /* 0x00000007001d7212 */ /* 0x000fe200078efcff */
[----:B------:R-:W-:Y:S01]  /*1c290*/  IMAD.MOV.U32 R0, RZ, RZ, 0x40 ;  /* 0x00000040ff007424 */ /* 0x000fe200078e00ff */
[----:B------:R-:W-:Y:S01]  /*1c2a0*/  LOP3.LUT P0, RZ, R10, 0x4, RZ, 0xc0, !PT ;  /* 0x000000040aff7812 */ /* 0x000fe2000780c0ff */
[----:B------:R0:W-:Y:S03]  /*1c2b0*/  STL [R1+0x4], R2 ;  /* 0x0000040201007387 */ /* 0x0001e60000100800 */
[----:B------:R-:W-:Y:S01]  /*1c2c0*/  SEL R0, R0, 0xffffffc0, !P0 ;  /* 0xffffffc000007807 */ /* 0x000fe20004000000 */
[----:B------:R-:W-:Y:S01]  /*1c2d0*/  BSSY B7, `(.L_x_1285) ;  /* 0x00005ad000077945 */ /* 0x000fe20003800000 */
[----:B------:R-:W-:Y:S02]  /*1c2e0*/  IMAD.MOV.U32 R22, RZ, RZ, 0x1 ;  /* 0x00000001ff167424 */ /* 0x000fe400078e00ff */
[----:B------:R-:W-:-:S02]  /*1c2f0*/  IMAD.MOV.U32 R18, RZ, RZ, RZ ;  /* 0x000000ffff127224 */ /* 0x000fc400078e00ff */
[----:B------:R-:W-:Y:S02]  /*1c300*/  IMAD.MOV.U32 R17, RZ, RZ, RZ ;  /* 0x000000ffff117224 */ /* 0x000fe400078e00ff */
[----:B------:R-:W-:Y:S01]  /*1c310*/  IMAD.MOV.U32 R19, RZ, RZ, 0x1 ;  /* 0x00000001ff137424 */ /* 0x000fe200078e00ff */
[----:B------:R-:W-:Y:S01]  /*1c320*/  ULDC.64 UR38, c[0x0][0x198] ;  /* 0x0000660000267ab9 */ /* 0x000fe20000000a00 */
[----:B------:R-:W-:Y:S01]  /*1c330*/  ULDC UR36, c[0x0][0xc] ;  /* 0x0000030000247ab9 */ /* 0x000fe20000000800 */
[C---:B--2---:R-:W-:Y:S02]  /*1c340*/  LOP3.LUT R3, R8.reuse, 0x1, RZ, 0xfc, !PT ;  /* 0x0000000108037812 */ /* 0x044fe400078efcff */
[----:B0-----:R-:W-:-:S03]  /*1c350*/  LOP3.LUT R2, R8, 0x2, RZ, 0xfc, !PT ;  /* 0x0000000208027812 */ /* 0x001fc600078efcff */
[----:B------:R0:W-:Y:S04]  /*1c360*/  STL [R1+0x20], R3 ;  /* 0x0000200301007387 */ /* 0x0001e80000100800 */
[----:B------:R0:W-:Y:S04]  /*1c370*/  STL [R1+0xc], R2 ;  /* 0x00000c0201007387 */ /* 0x0001e80000100800 */
[----:B------:R0:W-:Y:S04]  /*1c380*/  STL [R1+0x18], RZ ;  /* 0x000018ff01007387 */ /* 0x0001e80000100800 */
[----:B------:R0:W-:Y:S02]  /*1c390*/  STL [R1], R0 ;  /* 0x0000000001007387 */ /* 0x0001e40000100800 */
.L_x_1412:
[----:B------:R-:W-:Y:S05]  /*1c3a0*/  YIELD ;  /* 0x0000000000007946 */ /* 0x000fea0003800000 */
[----:B------:R-:W-:Y:S01]  /*1c3b0*/  ULDC.64 UR4, c[0x0][0xa28] ;  /* 0x00028a0000047ab9 */ /* 0x000fe20000000a00 */
[----:B0-----:R-:W-:Y:S01]  /*1c3c0*/  IMAD.MOV.U32 R9, RZ, RZ, RZ ;  /* 0x000000ffff097224 */ /* 0x001fe200078e00ff */
[----:B------:R-:W-:Y:S01]  /*1c3d0*/  ISETP.NE.U32.AND P0, PT, RZ, UR4, PT ;  /* 0x00000004ff007c0c */ /* 0x000fe2000bf05070 */
[----:B-1----:R-:W1:Y:S01]  /*1c3e0*/  LDC.64 R10, c[0x0][0xa00] ;  /* 0x00028000ff0a7b82 */ /* 0x002e620000000a00 */
[----:B------:R-:W-:Y:S01]  /*1c3f0*/  ULDC.64 UR6, c[0x0][0xa08] ;  /* 0x0002820000067ab9 */ /* 0x000fe20000000a00 */
[----:B------:R-:W-:Y:S01]  /*1c400*/  ULDC.64 UR8, c[0x0][0xa10] ;  /* 0x0002840000087ab9 */ /* 0x000fe20000000a00 */
[----:B------:R-:W-:Y:S01]  /*1c410*/  ISETP.NE.AND.EX P0, PT, RZ, UR5, PT, P0 ;  /* 0x00000005ff007c0c */ /* 0x000fe2000bf05300 */
[----:B------:R-:W-:-:S04]  /*1c420*/  ULDC.64 UR4, c[0x0][0xa18] ;  /* 0x0002860000047ab9 */ /* 0x000fc80000000a00 */
[----:B------:R-:W2:Y:S08]  /*1c430*/  LDC.64 R4, c[0x0][0xa08] ;  /* 0x00028200ff047b82 */ /* 0x000eb00000000a00 */
[----:B0-----:R-:W0:Y:S02]  /*1c440*/  @P0 LDC.64 R2, c[0x0][0xa28] ;  /* 0x00028a00ff020b82 */ /* 0x001e240000000a00 */
[----:B0-----:R-:W-:-:S05]  /*1c450*/  @P0 IMAD.WIDE R2, R27, 0x4, R2 ;  /* 0x000000041b020825 */ /* 0x001fca00078e0202 */
[----:B------:R0:W5:Y:S01]  /*1c460*/  @P0 LDG.E R9, desc[UR40][R2.64] ;  /* 0x0000002802090981 */ /* 0x000162000c1e1900 */
[----:B------:R-:W-:Y:S01]  /*1c470*/  ISETP.NE.U32.AND P0, PT, RZ, UR4, PT ;  /* 0x00000004ff007c0c */ /* 0x000fe2000bf05070 */
[----:B------:R-:W-:Y:S01]  /*1c480*/  IMAD.MOV.U32 R0, RZ, RZ, RZ ;  /* 0x000000ffff007224 */ /* 0x000fe200078e00ff */
[----:B------:R-:W-:Y:S01]  /*1c490*/  ISETP.NE.U32.AND P2, PT, RZ, UR6, PT ;  /* 0x00000006ff007c0c */ /* 0x000fe2000bf45070 */
[----:B-1----:R-:W-:Y:S01]  /*1c4a0*/  IMAD.WIDE R10, R27, 0x4, R10 ;  /* 0x000000041b0a7825 */ /* 0x002fe200078e020a */
[----:B------:R-:W-:Y:S01]  /*1c4b0*/  ISETP.NE.AND.EX P0, PT, RZ, UR5, PT, P0 ;  /* 0x00000005ff007c0c */ /* 0x000fe2000bf05300 */
[----:B------:R-:W-:Y:S01]  /*1c4c0*/  ULDC.64 UR4, c[0x0][0xa00] ;  /* 0x0002800000047ab9 */ /* 0x000fe20000000a00 */
[----:B------:R-:W-:Y:S01]  /*1c4d0*/  ISETP.NE.U32.AND P4, PT, RZ, UR8, PT ;  /* 0x00000008ff007c0c */ /* 0x000fe2000bf85070 */
[----:B------:R-:W-:Y:S01]  /*1c4e0*/  IMAD.MOV.U32 R28, RZ, RZ, RZ ;  /* 0x000000ffff1c7224 */ /* 0x000fe200078e00ff */
[----:B------:R-:W-:Y:S01]  /*1c4f0*/  ISETP.NE.U32.AND P1, PT, RZ, UR4, PT ;  /* 0x00000004ff007c0c */ /* 0x000fe2000bf25070 */
[----:B0-----:R-:W0:Y:S01]  /*1c500*/  LDC.64 R2, c[0x0][0xa10] ;  /* 0x00028400ff027b82 */ /* 0x001e220000000a00 */
[----:B------:R-:W-:-:S02]  /*1c510*/  IMAD.MOV.U32 R6, RZ, RZ, RZ ;  /* 0x000000ffff067224 */ /* 0x000fc400078e00ff */
[----:B------:R-:W-:Y:S01]  /*1c520*/  ISETP.NE.AND.EX P3, PT, RZ, UR5, PT, P1 ;  /* 0x00000005ff007c0c */ /* 0x000fe2000bf65310 */
[----:B--2---:R-:W-:Y:S01]  /*1c530*/  IMAD.WIDE R4, R27, 0x4, R4 ;  /* 0x000000041b047825 */ /* 0x004fe200078e0204 */
[----:B------:R-:W-:Y:S02]  /*1c540*/  ISETP.NE.AND.EX P1, PT, RZ, UR7, PT, P2 ;  /* 0x00000007ff007c0c */ /* 0x000fe4000bf25320 */
[----:B------:R-:W-:Y:S01]  /*1c550*/  ISETP.NE.AND.EX P2, PT, RZ, UR9, PT, P4 ;  /* 0x00000009ff007c0c */ /* 0x000fe2000bf45340 */
[----:B------:R-:W1:Y:S01]  /*1c560*/  @P0 LDC.64 R12, c[0x0][0xa18] ;  /* 0x00028600ff0c0b82 */ /* 0x000e620000000a00 */
[----:B------:R-:W-:Y:S02]  /*1c570*/  ULDC UR4, c[0x0][0x288] ;  /* 0x0000a20000047ab9 */ /* 0x000fe40000000800 */
[----:B------:R-:W-:Y:S01]  /*1c580*/  IMAD.U32 R7, RZ, RZ, UR4 ;  /* 0x00000004ff077e24 */ /* 0x000fe2000f8e00ff */
[----:B------:R-:W-:-:S04]  /*1c590*/  ULDC.64 UR4, c[0x0][0x3f8] ;  /* 0x0000fe0000047ab9 */ /* 0x000fc80000000a00 */
[----:B------:R-:W2:Y:S04]  /*1c5a0*/  @P3 LDG.E R0, desc[UR40][R10.64] ;  /* 0x000000280a003981 */ /* 0x000ea8000c1e1900 */
[----:B------:R3:W5:Y:S01]  /*1c5b0*/  @P1 LDG.E R28, desc[UR40][R4.64] ;  /* 0x00000028041c1981 */ /* 0x000762000c1e1900 */
[----:B0-----:R-:W-:-:S05]  /*1c5c0*/  IMAD.WIDE R2, R27, 0x4, R2 ;  /* 0x000000041b027825 */ /* 0x001fca00078e0202 */
[----:B------:R3:W5:Y:S01]  /*1c5d0*/  @P2 LDG.E R6, desc[UR40][R2.64] ;  /* 0x0000002802062981 */ /* 0x000762000c1e1900 */
[----:B-1----:R-:W-:-:S05]  /*1c5e0*/  @P0 IMAD.WIDE R12, R27, 0x4, R12 ;  /* 0x000000041b0c0825 */ /* 0x002fca00078e020c */
[----:B------:R3:W5:Y:S01]  /*1c5f0*/  @P0 LDG.E R7, desc[UR40][R12.64] ;  /* 0x000000280c070981 */ /* 0x000762000c1e1900 */
[----:B------:R-:W-:-:S03]  /*1c600*/  UISETP.NE.U32.AND UP0, UPT, UR4, URZ, UPT ;  /* 0x0000003f0400728c */ /* 0x000fc6000bf05070 */
[----:B------:R-:W-:Y:S01]  /*1c610*/  ULDC UR4, c[0x0][0x404] ;  /* 0x0001010000047ab9 */ /* 0x000fe20000000800 */
[----:B------:R-:W-:-:S03]  /*1c620*/  UISETP.NE.AND.EX UP0, UPT, UR5, URZ, UPT, UP0 ;  /* 0x0000003f0500728c */ /* 0x000fc6000bf05300 */
[----:B------:R-:W-:Y:S01]  /*1c630*/  ULDC UR5, c[0x0][0x2e0] ;  /* 0x0000b80000057ab9 */ /* 0x000fe20000000800 */
[----:B------:R-:W-:-:S04]  /*1c640*/  USEL UR4, UR4, 0x1, UP0 ;  /* 0x0000000104047887 */ /* 0x000fc80008000000 */
[----:B------:R-:W-:-:S03]  /*1c650*/  UIMAD UR4, UR4, UR5, URZ ;  /* 0x00000005040472a4 */ /* 0x000fc6000f8e023f */
[----:B------:R-:W-:Y:S02]  /*1c660*/  ULDC UR5, c[0x0][0x338] ;  /* 0x0000ce0000057ab9 */ /* 0x000fe40000000800 */
[----:B------:R-:W-:Y:S01]  /*1c670*/  IMAD.U32 R8, RZ, RZ, UR5 ;  /* 0x00000005ff087e24 */ /* 0x000fe2000f8e00ff */
[----:B--2---:R0:W-:Y:S02]  /*1c680*/  STL [R1+0x1c], R0 ;  /* 0x00001c0001007387 */ /* 0x0041e40000100800 */
[----:B0-----:R-:W-:Y:S01]  /*1c690*/  IMAD.U32 R0, RZ, RZ, UR4 ;  /* 0x00000004ff007e24 */ /* 0x001fe2000f8e00ff */
[----:B---3--:R-:W-:Y:S06]  /*1c6a0*/  @P0 BRA `(.L_x_1286) ;  /* 0x0000000000100947 */ /* 0x008fec0003800000 */
[----:B------:R-:W-:Y:S05]  /*1c6b0*/  @!P3 BRA `(.L_x_1286) ;  /* 0x00000000000cb947 */ /* 0x000fea0003800000 */
[----:B-----5:R-:W2:Y:S04]  /*1c6c0*/  LDG.E R7, desc[UR40][R10.64] ;  /* 0x000000280a077981 */ /* 0x020ea8000c1e1900 */
[----:B------:R-:W2:Y:S02]  /*1c6d0*/  LDG.E R10, desc[UR40][R10.64+0x4] ;  /* 0x000004280a0a7981 */ /* 0x000ea4000c1e1900 */
[----:B--2---:R-:W-:-:S07]  /*1c6e0*/  IMAD.IADD R7, R10, 0x1, -R7 ;  /* 0x000000010a077824 */ /* 0x004fce00078e0a07 */
.L_x_1286:
[----:B------:R-:W-:Y:S01]  /*1c6f0*/  ULDC.64 UR4, c[0x0][0xa20] ;  /* 0x0002880000047ab9 */ /* 0x000fe20000000a00 */
[----:B-----5:R-:W-:Y:S01]  /*1c700*/  IMAD.IADD R28, R28, 0x1, R9 ;  /* 0x000000011c1c7824 */ /* 0x020fe200078e0209 */
[----:B------:R-:W-:-:S04]  /*1c710*/  ISETP.NE.U32.AND P0, PT, RZ, UR4, PT ;  /* 0x00000004ff007c0c */ /* 0x000fc8000bf05070 */
[----:B------:R-:W-:-:S13]  /*1c720*/  ISETP.NE.AND.EX P0, PT, RZ, UR5, PT, P0 ;  /* 0x00000005ff007c0c */ /* 0x000fda000bf05300 */
[----:B------:R-:W-:Y:S05]  /*1c730*/  @!P0 BRA `(.L_x_1287) ;  /* 0x0000000000108947 */ /* 0x000fea0003800000 */
[----:B------:R-:W0:Y:S02]  /*1c740*/  LDC.64 R4, c[0x0][0xa20] ;  /* 0x00028800ff047b82 */ /* 0x000e240000000a00 */
[----:B0-----:R-:W-:-:S05]  /*1c750*/  IMAD.WIDE R4, R27, 0x4, R4 ;  /* 0x000000041b047825 */ /* 0x001fca00078e0204 */
[----:B------:R0:W5:Y:S01]  /*1c760*/  LDG.E R0, desc[UR40][R4.64] ;  /* 0x0000002804007981 */ /* 0x000162000c1e1900 */
[----:B------:R-:W-:Y:S05]  /*1c770*/  BRA `(.L_x_1288) ;  /* 0x0000000000107947 */ /* 0x000fea0003800000 */
.L_x_1287:
[----:B------:R-:W-:Y:S05]  /*1c780*/  @!P1 BRA `(.L_x_1288) ;  /* 0x00000000000c9947 */ /* 0x000fea0003800000 */
[----:B------:R-:W2:Y:S04]  /*1c790*/  LDG.E R0, desc[UR40][R4.64] ;  /* 0x0000002804007981 */ /* 0x000ea8000c1e1900 */
[----:B------:R-:W2:Y:S02]  /*1c7a0*/  LDG.E R11, desc[UR40][R4.64+0x4] ;  /* 0x00000428040b7981 */ /* 0x000ea4000c1e1900 */
[----:B--2---:R-:W-:-:S07]  /*1c7b0*/  IMAD.IADD R0, R11, 0x1, -R0 ;  /* 0x000000010b007824 */ /* 0x004fce00078e0a00 */
.L_x_1288:
[----:B0-----:R-:W2:Y:S04]  /*1c7c0*/  @P2 LDG.E R4, desc[UR40][R2.64] ;  /* 0x0000002802042981 */ /* 0x001ea8000c1e1900 */
[----:B------:R0:W2:Y:S01]  /*1c7d0*/  @P2 LDG.E R5, desc[UR40][R2.64+0x4] ;  /* 0x0000042802052981 */ /* 0x0000a2000c1e1900 */
[----:B-----5:R-:W-:Y:S02]  /*1c7e0*/  IMAD.IADD R9, R0, 0x1, -R9 ;  /* 0x0000000100097824 */ /* 0x020fe400078e0a09 */
[----:B------:R-:W-:-:S05]  /*1c7f0*/  IMAD R0, R25, 0xc0, RZ ;  /* 0x000000c019007824 */ /* 0x000fca00078e02ff */
[----:B------:R-:W-:Y:S01]  /*1c800*/  IADD3 R0, -R7, 0xc0, R0 ;  /* 0x000000c007007810 */ /* 0x000fe20007ffe100 */
[----:B0-----:R-:W0:Y:S02]  /*1c810*/  LDC.64 R2, c[0x0][0x9e0] ;  /* 0x00027800ff027b82 */ /* 0x001e240000000a00 */
[----:B0-----:R-:W-:Y:S01]  /*1c820*/  ISETP.GE.AND P1, PT, R3, 0x1, PT ;  /* 0x000000010300780c */ /* 0x001fe20003f26270 */
[----:B--2---:R-:W-:-:S04]  /*1c830*/  @P2 IMAD.IADD R8, R5, 0x1, -R4 ;  /* 0x0000000105082824 */ /* 0x004fc800078e0a04 */
[----:B------:R-:W-:-:S04]  /*1c840*/  IMAD.IADD R10, R9, 0x1, R8 ;  /* 0x00000001090a7824 */ /* 0x000fc800078e0208 */
[C---:B------:R-:W-:Y:S02]  /*1c850*/  VIADD R20, R10.reuse, 0x7f ;  /* 0x0000007f0a147836 */ /* 0x040fe40000000000 */
[----:B------:R-:W-:-:S03]  /*1c860*/  IMAD.IADD R0, R10, 0x1, R0 ;  /* 0x000000010a007824 */ /* 0x000fc600078e0200 */
[----:B------:R-:W-:Y:S01]  /*1c870*/  SHF.R.S32.HI R5, RZ, 0x1f, R20 ;  /* 0x0000001fff057819 */ /* 0x000fe20000011414 */
[----:B------:R-:W-:-:S03]  /*1c880*/  IMAD.IADD R2, R0, 0x1, R2 ;  /* 0x0000000100027824 */ /* 0x000fc600078e0202 */
[----:B------:R-:W-:-:S04]  /*1c890*/  LEA.HI R20, R5, R20, RZ, 0x7 ;  /* 0x0000001405147211 */ /* 0x000fc800078f38ff */
[----:B------:R-:W-:Y:S01]  /*1c8a0*/  SHF.R.S32.HI R20, RZ, 0x7, R20 ;  /* 0x00000007ff147819 */ /* 0x000fe20000011414 */
        /* <DEDUP_REMOVED lines=12> */
.L_x_1291:
[----:B------:R-:W-:-:S13]  /*1c970*/  ISETP.NE.AND P0, PT, R3, 0x1, PT ;  /* 0x000000010300780c */ /* 0x000fda0003f05270 */
[----:B------:R-:W0:Y:S02]  /*1c980*/  @P0 LDC.64 R4, c[0x0][0x9e8] ;  /* 0x00027a00ff040b82 */ /* 0x000e240000000a00 */
[----:B0-----:R-:W-:-:S05]  /*1c990*/  @P0 IMAD.HI.U32 R4, R11, R4, RZ ;  /* 0x000000040b040227 */ /* 0x001fca00078e00ff */
[----:B------:R-:W-:-:S07]  /*1c9a0*/  @P0 SHF.R.U32.HI R11, RZ, R5, R4 ;  /* 0x00000005ff0b0219 */ /* 0x000fce0000011604 */
.L_x_1292:
[----:B------:R-:W-:Y:S05]  /*1c9b0*/  BSYNC B0 ;  /* 0x0000000000007941 */ /* 0x000fea0003800000 */
.L_x_1290:
[----:B------:R-:W-:-:S05]  /*1c9c0*/  IMAD R11, R11, R3, R3 ;  /* 0x000000030b0b7224 */ /* 0x000fca00078e0203 */
[----:B------:R-:W-:-:S07]  /*1c9d0*/  VIMNMX R2, R2, R11, PT ;  /* 0x0000000b02027248 */ /* 0x000fce0003fe0100 */
.L_x_1289:
        /* <DEDUP_REMOVED lines=15> */
.L_x_1295:
[----:B------:R-:W-:Y:S01]  /*1cad0*/  ISETP.NE.AND P0, PT, R3, 0x1, PT ;  /* 0x000000010300780c */ /* 0x000fe20003f05270 */
[----:B------:R-:W-:-:S12]  /*1cae0*/  IMAD.MOV.U32 R11, RZ, RZ, R7 ;  /* 0x000000ffff0b7224 */ /* 0x000fd800078e0007 */
[----:B------:R-:W0:Y:S02]  /*1caf0*/  @P0 LDC.64 R4, c[0x0][0x9e8] ;  /* 0x00027a00ff040b82 */ /* 0x000e240000000a00 */
[----:B0-----:R-:W-:-:S05]  /*1cb00*/  @P0 IMAD.HI.U32 R4, R7, R4, RZ ;  /* 0x0000000407040227 */ /* 0x001fca00078e00ff */
[----:B------:R-:W-:-:S07]  /*1cb10*/  @P0 SHF.R.U32.HI R11, RZ, R5, R4 ;  /* 0x00000005ff0b0219 */ /* 0x000fce0000011604 */
.L_x_1296:
[----:B------:R-:W-:Y:S05]  /*1cb20*/  BSYNC B0 ;  /* 0x0000000000007941 */ /* 0x000fea0003800000 */
.L_x_1294:
[----:B------:R-:W-:-:S05]  /*1cb30*/  IMAD R3, R11, R3, RZ ;  /* 0x000000030b037224 */ /* 0x000fca00078e02ff */
[----:B------:R-:W-:-:S07]  /*1cb40*/  VIMNMX R10, R10, R3, !PT ;  /* 0x000000030a0a7248 */ /* 0x000fce0007fe0100 */
.L_x_1293:
[----:B------:R-:W-:Y:S01]  /*1cb50*/  VIADD R2, R2, 0x7f ;  /* 0x0000007f02027836 */ /* 0x000fe20000000000 */
[----:B------:R-:W-:Y:S04]  /*1cb60*/  BSSY B0, `(.L_x_1297) ;  /* 0x0000163000007945 */ /* 0x000fe80003800000 */
[----:B------:R-:W-:-:S04]  /*1cb70*/  SHF.R.S32.HI R3, RZ, 0x1f, R2 ;  /* 0x0000001fff037819 */ /* 0x000fc80000011402 */
[----:B------:R-:W-:Y:S02]  /*1cb80*/  LEA.HI R3, R3, R2, RZ, 0x7 ;  /* 0x0000000203037211 */ /* 0x000fe400078f38ff */
[----:B------:R-:W-:Y:S02]  /*1cb90*/  SHF.R.S32.HI R2, RZ, 0x1f, R10 ;  /* 0x0000001fff027819 */ /* 0x000fe4000001140a */
[----:B------:R-:W-:Y:S02]  /*1cba0*/  SHF.R.S32.HI R3, RZ, 0x7, R3 ;  /* 0x00000007ff037819 */ /* 0x000fe40000011403 */
[----:B------:R-:W-:Y:S02]  /*1cbb0*/  LEA.HI R2, R2, R10, RZ, 0x7 ;  /* 0x0000000a02027211 */ /* 0x000fe400078f38ff */
[----:B------:R-:W-:Y:S02]  /*1cbc0*/  VIMNMX R4, R20, R3, PT ;  /* 0x0000000314047248 */ /* 0x000fe40003fe0100 */
[----:B------:R-:W-:-:S04]  /*1cbd0*/  SHF.R.S32.HI R2, RZ, 0x7, R2 ;  /* 0x00000007ff027819 */ /* 0x000fc80000011402 */
[----:B------:R-:W-:-:S05]  /*1cbe0*/  VIMNMX R2, RZ, R2, !PT ;  /* 0x00000002ff027248 */ /* 0x000fca0007fe0100 */
        /* <DEDUP_REMOVED lines=10> */
[----:B------:R-:W-:Y:S02]  /*1cc90*/  @P0 SHF.R.S32.HI R4, RZ, 0x7, R2 ;  /* 0x00000007ff040819 */ /* 0x000fe40000011402 */
[----:B------:R-:W-:Y:S02]  /*1cca0*/  PLOP3.LUT P0, PT, PT, PT, PT, 0x80, 0x0 ;  /* 0x000000000000781c */ /* 0x000fe40003f0f070 */
[----:B------:R-:W-:-:S13]  /*1ccb0*/  ISETP.GT.AND P1, PT, R4, R5, PT ;  /* 0x000000050400720c */ /* 0x000fda0003f24270 */
[----:B------:R-:W-:Y:S05]  /*1ccc0*/  @!P1 BRA `(.L_x_1298) ;  /* 0x0000001400309947 */ /* 0x000fea0003800000 */
[----:B------:R-:W0:Y:S01]  /*1ccd0*/  LDC R2, c[0x0][0x428] ;  /* 0x00010a00ff027b82 */ /* 0x000e220000000800 */
[----:B------:R-:W-:Y:S01]  /*1cce0*/  UMOV UR4, 0xffffffff ;  /* 0xffffffff00047882 */ /* 0x000fe20000000000 */
[----:B0-----:R-:W-:-:S13]  /*1ccf0*/  ISETP.NE.AND P0, PT, R2, 0x1, PT ;  /* 0x000000010200780c */ /* 0x001fda0003f05270 */
[----:B------:R-:W0:Y:S08]  /*1cd00*/  @P0 LDC R3, c[0x0][0x42c] ;  /* 0x00010b00ff030b82 */ /* 0x000e300000000800 */
[----:B------:R-:W1:Y:S01]  /*1cd10*/  @P0 LDC R2, c[0x0][0x430] ;  /* 0x00010c00ff020b82 */ /* 0x000e620000000800 */
[----:B0-----:R-:W-:-:S04]  /*1cd20*/  @P0 IMAD.HI.U32 R8, R26, R3, RZ ;  /* 0x000000031a080227 */ /* 0x001fc800078e00ff */
[----:B------:R-:W-:Y:S01]  /*1cd30*/  IMAD.MOV.U32 R3, RZ, RZ, R26 ;  /* 0x000000ffff037224 */ /* 0x000fe200078e001a */
[----:B-1----:R-:W-:Y:S02]  /*1cd40*/  @P0 SHF.R.U32.HI R3, RZ, R2, R8 ;  /* 0x00000002ff030219 */ /* 0x002fe40000011608 */
[----:B------:R-:W-:Y:S01]  /*1cd50*/  SEL R2, R27, RZ, !P2 ;  /* 0x000000ff1b027207 */ /* 0x000fe20005000000 */
[----:B------:R-:W-:Y:S06]  /*1cd60*/  BRA.DIV UR4, `(.L_x_1299) ;  /* 0x0000005e04607947 */ /* 0x000fec000b800000 */
[----:B------:R-:W0:Y:S02]  /*1cd70*/  S2R R8, SR_TID.X ;  /* 0x0000000000087919 */ /* 0x000e240000002100 */
[----:B0-----:R-:W-:-:S04]  /*1cd80*/  SHF.R.U32.HI R8, RZ, 0x5, R8 ;  /* 0x00000005ff087819 */ /* 0x001fc80000011608 */
[----:B------:R-:W-:-:S05]  /*1cd90*/  LOP3.LUT R8, R8, 0x3, RZ, 0xc0, !PT ;  /* 0x0000000308087812 */ /* 0x000fca00078ec0ff */
[----:B------:R0:W1:Y:S02]  /*1cda0*/  SHFL.IDX PT, R14, R8, RZ, 0x1f ;  /* 0x00001fff080e7589 */ /* 0x00006400000e0000 */
.L_x_1459:
[----:B-1----:R-:W-:Y:S02]  /*1cdb0*/  ISETP.NE.AND P0, PT, R14, RZ, PT ;  /* 0x000000ff0e00720c */ /* 0x002fe40003f05270 */
[----:B------:R-:W-:-:S11]  /*1cdc0*/  PLOP3.LUT P6, PT, PT, PT, PT, 0x8, 0x0 ;  /* 0x000000000000781c */ /* 0x000fd60003fce170 */
[----:B------:R-:W-:Y:S05]  /*1cdd0*/  @P0 BRA `(.L_x_1300) ;  /* 0x00000000000c0947 */ /* 0x000fea0003800000 */
[----:B------:R-:W-:-:S03]  /*1cde0*/  UMOV UR4, 0xffffffff ;  /* 0xffffffff00047882 */ /* 0x000fc60000000000 */
[----:B------:R-:W-:Y:S05]  /*1cdf0*/  BRA.DIV UR4, `(.L_x_1301) ;  /* 0x0000005e04707947 */ /* 0x000fea000b800000 */
[----:B------:R-:W-:-:S13]  /*1ce00*/  ELECT P6, URZ, PT ;  /* 0x00000000003f782f */ /* 0x000fda00038c0000 */
.L_x_1300:
[----:B0-----:R-:W2:Y:S01]  /*1ce10*/  LDL R8, [R1+0x18] ;  /* 0x0000180001087983 */ /* 0x001ea20000100800 */
[----:B------:R-:W-:Y:S01]  /*1ce20*/  BSSY B1, `(.L_x_1302) ;  /* 0x000000b000017945 */ /* 0x000fe20003800000 */
[----:B------:R-:W0:Y:S01]  /*1ce30*/  S2R R13, SR_CgaCtaId ;  /* 0x00000000000d7919 */ /* 0x000e220000008800 */
[----:B--2---:R-:W-:-:S05]  /*1ce40*/  VIADD R8, R8, 0x1 ;  /* 0x0000000108087836 */ /* 0x004fca0000000000 */
[----:B------:R-:W-:-:S04]  /*1ce50*/  LEA.HI R9, R8, R8, RZ, 0x1 ;  /* 0x0000000808097211 */ /* 0x000fc800078f08ff */
[----:B------:R-:W-:-:S05]  /*1ce60*/  LOP3.LUT R9, R9, 0xfffffffe, RZ, 0xc0, !PT ;  /* 0xfffffffe09097812 */ /* 0x000fca00078ec0ff */
[----:B------:R-:W-:Y:S01]  /*1ce70*/  IMAD.IADD R8, R8, 0x1, -R9 ;  /* 0x0000000108087824 */ /* 0x000fe200078e0a09 */
[----:B------:R-:W-:-:S04]  /*1ce80*/  MOV R9, 0x400 ;  /* 0x0000040000097802 */ /* 0x000fc80000000f00 */
[----:B0-----:R-:W-:Y:S02]  /*1ce90*/  LEA R13, R13, R9, 0x18 ;  /* 0x000000090d0d7211 */ /* 0x001fe400078ec0ff */
[----:B------:R-:W-:-:S04]  /*1cea0*/  SHF.L.U32 R8, R8, 0x1f, RZ ;  /* 0x0000001f08087819 */ /* 0x000fc800000006ff */
[----:B------:R-:W0:Y:S02]  /*1ceb0*/  SYNCS.PHASECHK.TRANS64.TRYWAIT P0, [R13+URZ+0x19c20], R8 ;  /* 0x019c20080d0075a7 */ /* 0x000e24000800017f */
[----:B0-----:R-:W-:Y:S05]  /*1cec0*/  @!P0 BRA `(.L_x_1303) ;  /* 0x0000005c005c8947 */ /* 0x001fea0003800000 */
.L_x_1462:
[----:B------:R-:W-:Y:S05]  /*1ced0*/  BSYNC B1 ;  /* 0x0000000000017941 */ /* 0x000fea0003800000 */
.L_x_1302:
        /* <DEDUP_REMOVED lines=10> */
.L_x_1463:
[----:B------:R-:W-:Y:S05]  /*1cf80*/  BSYNC B2 ;  /* 0x0000000000027941 */ /* 0x000fea0003800000 */
.L_x_1306:
        /* <DEDUP_REMOVED lines=9> */
.L_x_1309:
[----:B------:R-:W-:Y:S05]  /*1d020*/  BSYNC B2 ;  /* 0x0000000000027941 */ /* 0x000fea0003800000 */
.L_x_1308:
[----:B0-----:R-:W-:Y:S01]  /*1d030*/  IMAD.MOV.U32 R8, RZ, RZ, RZ ;  /* 0x000000ffff087224 */ /* 0x001fe200078e00ff */
[----:B------:R-:W-:Y:S01]  /*1d040*/  UIADD3 UR4, UP0, UR38, 0x570, URZ ;  /* 0x0000057026047890 */ /* 0x000fe2000ff1e03f */
[----:B------:R-:W-:Y:S01]  /*1d050*/  IMAD R9, R4, 0x80, R6 ;  /* 0x0000008004097824 */ /* 0x000fe200078e0206 */
[----:B------:R-:W-:Y:S01]  /*1d060*/  PLOP3.LUT P0, PT, PT, PT, PT, 0x80, 0x0 ;  /* 0x000000000000781c */ /* 0x000fe20003f0f070 */
[----:B------:R-:W-:Y:S01]  /*1d070*/  IMAD R10, R18, 0x3000, R13 ;  /* 0x00003000120a7824 */ /* 0x000fe200078e020d */
[----:B------:R-:W-:Y:S01]  /*1d080*/  R2UR UR10, R8 ;  /* 0x00000000080a72ca */ /* 0x000fe200000e0000 */
[----:B------:R-:W-:Y:S01]  /*1d090*/  VIADD R9, R9, 0xffffff80 ;  /* 0xffffff8009097836 */ /* 0x000fe20000000000 */
[----:B------:R-:W-:Y:S01]  /*1d0a0*/  UIADD3.X UR5, URZ, UR39, URZ, UP0, !UPT ;  /* 0x000000273f057290 */ /* 0x000fe200087fe43f */
[----:B------:R-:W-:Y:S01]  /*1d0b0*/  VIADD R8, R12, 0x19c90 ;  /* 0x00019c900c087836 */ /* 0x000fe20000000000 */
[----:B------:R-:W-:Y:S01]  /*1d0c0*/  UMOV UR6, 0x0 ;  /* 0x0000000000067882 */ /* 0x000fe20000000000 */
[----:B------:R-:W-:Y:S01]  /*1d0d0*/  VIADD R14, R10, 0x13800 ;  /* 0x000138000a0e7836 */ /* 0x000fe20000000000 */
[----:B------:R-:W-:-:S09]  /*1d0e0*/  UMOV UR7, 0x12f00000 ;  /* 0x12f0000000077882 */ /* 0x000fd20000000000 */
.L_x_1310:
        /* <DEDUP_REMOVED lines=16> */
.L_x_1311:
        /* <DEDUP_REMOVED lines=16> */
.L_x_1312:
        /* <DEDUP_REMOVED lines=13> */
.L_x_1464:
[----:B------:R-:W-:Y:S05]  /*1d3c0*/  BSYNC B2 ;  /* 0x0000000000027941 */ /* 0x000fea0003800000 */
.L_x_1313:
[----:B------:R-:W-:Y:S01]  /*1d3d0*/  BSSY B2, `(.L_x_1315) ;  /* 0x000000b000027945 */ /* 0x000fe20003800000 */
[----:B------:R-:W-:Y:S02]  /*1d3e0*/  IMAD.MOV.U32 R14, RZ, RZ, 0x0 ;  /* 0x00000000ff0e7424 */ /* 0x000fe400078e00ff */
[----:B------:R-:W-:Y:S01]  /*1d3f0*/  IMAD.MOV.U32 R15, RZ, RZ, 0x12f00000 ;  /* 0x12f00000ff0f7424 */ /* 0x000fe200078e00ff */
[----:B------:R-:W-:Y:S06]  /*1d400*/  @P1 BRA `(.L_x_1316) ;  /* 0x00000000001c1947 */ /* 0x000fec0003800000 */
[----:B------:R-:W0:Y:S02]  /*1d410*/  S2R R8, SR_TID.X ;  /* 0x0000000000087919 */ /* 0x000e240000002100 */
[----:B01----:R-:W-:Y:S01]  /*1d420*/  LOP3.LUT R11, R8, 0x1f, RZ, 0xc0, !PT ;  /* 0x0000001f080b7812 */ /* 0x003fe200078ec0ff */
[----:B------:R-:W-:-:S03]  /*1d430*/  IMAD.MOV.U32 R8, RZ, RZ, 0x3000 ;  /* 0x00003000ff087424 */ /* 0x000fc600078e00ff */
[----:B------:R-:W-:Y:S01]  /*1d440*/  ISETP.NE.AND P0, PT, R11, RZ, PT ;  /* 0x000000ff0b00720c */ /* 0x000fe20003f05270 */
[----:B------:R2:W-:-:S12]  /*1d450*/  SYNCS.ARRIVE.TRANS64 RZ, [R12+URZ+0x19cb0], R8 ;  /* 0x019cb0080cff79a7 */ /* 0x0005d8000800003f */
[----:B--2---:R-:W-:Y:S05]  /*1d460*/  @!P0 BRA `(.L_x_1316) ;  /* 0x0000000000048947 */ /* 0x004fea0003800000 */
[----:B------:R-:W-:Y:S01]  /*1d470*/  BPT.TRAP 0x1 ;  /* 0x000000040000795c */ /* 0x000fe20000300000 */
.L_x_1316:
[----:B------:R-:W-:Y:S05]  /*1d480*/  BSYNC B2 ;  /* 0x0000000000027941 */ /* 0x000fea0003800000 */
.L_x_1315:
[----:B------:R-:W-:Y:S01]  /*1d490*/  R2UR UR6, R14 ;  /* 0x000000000e0672ca */ /* 0x000fe200000e0000 */
[----:B------:R-:W-:Y:S01]  /*1d4a0*/  IMAD.MOV.U32 R8, RZ, RZ, RZ ;  /* 0x000000ffff087224 */ /* 0x000fe200078e00ff */
[----:B------:R-:W-:Y:S01]  /*1d4b0*/  R2UR UR7, R15 ;  /* 0x000000000f0772ca */ /* 0x000fe200000e0000 */
[----:B------:R-:W-:Y:S01]  /*1d4c0*/  UIADD3 UR4, UP0, UR38, 0x670, URZ ;  /* 0x0000067026047890 */ /* 0x000fe2000ff1e03f */
[----:B------:R-:W-:Y:S01]  /*1d4d0*/  PLOP3.LUT P0, PT, PT, PT, PT, 0x80, 0x0 ;  /* 0x000000000000781c */ /* 0x000fe20003f0f070 */
[----:B01----:R-:W-:Y:S01]  /*1d4e0*/  VIADD R12, R12, 0x19cb0 ;  /* 0x00019cb00c0c7836 */ /* 0x003fe20000000000 */
[----:B------:R-:W-:Y:S01]  /*1d4f0*/  R2UR UR10, R8 ;  /* 0x00000000080a72ca */ /* 0x000fe200000e0000 */
[----:B------:R-:W-:Y:S01]  /*1d500*/  VIADD R8, R10, 0x9000 ;  /* 0x000090000a087836 */ /* 0x000fe20000000000 */
[----:B------:R-:W-:-:S13]  /*1d510*/  UIADD3.X UR5, URZ, UR39, URZ, UP0, !UPT ;  /* 0x000000273f057290 */ /* 0x000fda00087fe43f */
.L_x_1317:
        /* <DEDUP_REMOVED lines=15> */
.L_x_1318:
        /* <DEDUP_REMOVED lines=15> */
.L_x_1319:
        /* <DEDUP_REMOVED lines=10> */
.L_x_1305:
[----:B------:R-:W-:Y:S05]  /*1d7a0*/  BSYNC B1 ;  /* 0x0000000000017941 */ /* 0x000fea0003800000 */
.L_x_1304:
[----:B------:R-:W-:Y:S01]  /*1d7b0*/  VIADD R12, R4, 0xfffffffe ;  /* 0xfffffffe040c7836 */ /* 0x000fe20000000000 */
[----:B------:R-:W-:Y:S01]  /*1d7c0*/  PLOP3.LUT P0, PT, PT, PT, PT, 0x8, 0x0 ;  /* 0x000000000000781c */ /* 0x000fe20003f0e170 */
[----:B------:R-:W-:-:S03]  /*1d7d0*/  VIADD R18, R18, 0x1 ;  /* 0x0000000112127836 */ /* 0x000fc60000000000 */
[----:B------:R-:W-:Y:S02]  /*1d7e0*/  ISETP.GE.AND P2, PT, R12, R5, PT ;  /* 0x000000050c00720c */ /* 0x000fe40003f46270 */
[----:B------:R-:W-:-:S04]  /*1d7f0*/  ISETP.NE.AND P1, PT, R18, 0x2, PT ;  /* 0x000000021200780c */ /* 0x000fc80003f25270 */
[----:B------:R-:W-:Y:S02]  /*1d800*/  SEL R4, RZ, 0x1, P1 ;  /* 0x00000001ff047807 */ /* 0x000fe40000800000 */
[----:B------:R-:W-:Y:S02]  /*1d810*/  SEL R18, R18, RZ, P1 ;  /* 0x000000ff12127207 */ /* 0x000fe40000800000 */
[----:B------:R-:W-:-:S03]  /*1d820*/  LOP3.LUT R22, R22, R4, RZ, 0x3c, !PT ;  /* 0x0000000416167212 */ /* 0x000fc600078e3cff */
[----:B------:R-:W-:Y:S05]  /*1d830*/  @!P2 BRA `(.L_x_1298) ;  /* 0x000000080054a947 */ /* 0x000fea0003800000 */
.L_x_1336:
        /* <DEDUP_REMOVED lines=11> */
.L_x_1465:
[----:B------:R-:W-:Y:S05]  /*1d8f0*/  BSYNC B2 ;  /* 0x0000000000027941 */ /* 0x000fea0003800000 */
.L_x_1322:
        /* <DEDUP_REMOVED lines=9> */
.L_x_1325:
[----:B------:R-:W-:Y:S05]  /*1d990*/  BSYNC B2 ;  /* 0x0000000000027941 */ /* 0x000fea0003800000 */
.L_x_1324:
        /* <DEDUP_REMOVED lines=11> */
.L_x_1326:
        /* <DEDUP_REMOVED lines=12> */
[----:B------:R-:W-:Y:S01]  /*1db10*/  UMOV UR6, 0x0 ;  /* 0x0000000000067882 */ /* 0x000fe20000000000 */
[----:B------:R-:W-:Y:S02]  /*1db20*/  UMOV UR7, 0x12f00000 ;  /* 0x12f0000000077882 */ /* 0x000fe40000000000 */
[----:B------:R-:W-:Y:S01]  /*1db30*/  R2UR UR10, R14 ;  /* 0x000000000e0a72ca */ /* 0x000fe200000e0000 */
[----:B------:R-:W-:-:S14]  /*1db40*/  VIADD R14, R9, 0x14800 ;  /* 0x00014800090e7836 */ /* 0x000fdc0000000000 */
.L_x_1327:
        /* <DEDUP_REMOVED lines=16> */
.L_x_1328:
        /* <DEDUP_REMOVED lines=13> */
.L_x_1466:
[----:B------:R-:W-:Y:S05]  /*1dd20*/  BSYNC B2 ;  /* 0x0000000000027941 */ /* 0x000fea0003800000 */
.L_x_1329:
        /* <DEDUP_REMOVED lines=11> */
.L_x_1332:
[----:B------:R-:W-:Y:S05]  /*1dde0*/  BSYNC B2 ;  /* 0x0000000000027941 */ /* 0x000fea0003800000 */
.L_x_1331:
[----:B------:R-:W-:Y:S01]  /*1ddf0*/  R2UR UR10, R21 ;  /* 0x00000000150a72ca */ /* 0x000fe200000e0000 */
[----:B------:R-:W-:Y:S01]  /*1de00*/  UIADD3 UR4, UP0, UR38, 0x670, URZ ;  /* 0x0000067026047890 */ /* 0x000fe2000ff1e03f */
[----:B------:R-:W-:Y:S01]  /*1de10*/  R2UR UR6, R14 ;  /* 0x000000000e0672ca */ /* 0x000fe200000e0000 */
[----:B01----:R-:W-:Y:S01]  /*1de20*/  VIADD R11, R11, 0x19cb0 ;  /* 0x00019cb00b0b7836 */ /* 0x003fe20000000000 */
[----:B------:R-:W-:Y:S01]  /*1de30*/  R2UR UR7, R15 ;  /* 0x000000000f0772ca */ /* 0x000fe200000e0000 */
[----:B------:R-:W-:Y:S01]  /*1de40*/  VIADD R4, R9, 0x9000 ;  /* 0x0000900009047836 */ /* 0x000fe20000000000 */
[----:B------:R-:W-:Y:S01]  /*1de50*/  PLOP3.LUT P1, PT, PT, PT, PT, 0x80, 0x0 ;  /* 0x000000000000781c */ /* 0x000fe20003f2f070 */
[----:B------:R-:W-:-:S12]  /*1de60*/  UIADD3.X UR5, URZ, UR39, URZ, UP0, !UPT ;  /* 0x000000273f057290 */ /* 0x000fd800087fe43f */
.L_x_1333:
        /* <DEDUP_REMOVED lines=11> */
[----:B------:R-:W-:Y:S01]  /*1df20*/  R2UR UR6, R14 ;  /* 0x000000000e0672ca */ /* 0x000fe200000e0000 */
[----:B------:R-:W-:Y:S01]  /*1df30*/  VIADD R4, R9, 0xa000 ;  /* 0x0000a00009047836 */ /* 0x000fe20000000000 */
[----:B------:R-:W-:Y:S02]  /*1df40*/  R2UR UR7, R15 ;  /* 0x000000000f0772ca */ /* 0x000fe400000e0000 */
[----:B------:R-:W-:Y:S02]  /*1df50*/  R2UR UR10, R10 ;  /* 0x000000000a0a72ca */ /* 0x000fe400000e0000 */
[----:B------:R-:W-:-:S13]  /*1df60*/  PLOP3.LUT P1, PT, PT, PT, PT, 0x80, 0x0 ;  /* 0x000000000000781c */ /* 0x000fda0003f2f070 */
.L_x_1334:
        /* <DEDUP_REMOVED lines=15> */
.L_x_1335:
        /* <DEDUP_REMOVED lines=10> */
.L_x_1321:
[----:B------:R-:W-:Y:S05]  /*1e100*/  BSYNC B1 ;  /* 0x0000000000017941 */ /* 0x000fea0003800000 */
.L_x_1320:
        /* <DEDUP_REMOVED lines=8> */
.L_x_1298:
[----:B------:R-:W-:Y:S05]  /*1e190*/  BSYNC B0 ;  /* 0x0000000000007941 */ /* 0x000fea0003800000 */
.L_x_1297:
[----:B------:R-:W1:Y:S01]  /*1e1a0*/  LDC.64 R2, c[0x0][0x9e0] ;  /* 0x00027800ff027b82 */ /* 0x000e620000000a00 */
[----:B------:R-:W-:Y:S07]  /*1e1b0*/  @!P0 WARPSYNC.ALL ;  /* 0x0000000000008948 */ /* 0x000fee0003800000 */
[----:B------:R-:W-:Y:S01]  /*1e1c0*/  @!P0 BAR.SYNC.DEFER_BLOCKING 0xc, 0x200 ;  /* 0x0308000000008b1d */ /* 0x000fe20000010000 */
[----:B-1----:R-:W-:Y:S01]  /*1e1d0*/  ISETP.GE.AND P0, PT, R3, 0x1, PT ;  /* 0x000000010300780c */ /* 0x002fe20003f06270 */
[----:B------:R-:W-:-:S12]  /*1e1e0*/  IMAD.IADD R2, R0, 0x1, R2 ;  /* 0x0000000100027824 */ /* 0x000fd800078e0202 */
[----:B------:R-:W-:Y:S05]  /*1e1f0*/  @!P0 BRA `(.L_x_1337) ;  /* 0x0000000000488947 */ /* 0x000fea0003800000 */
        /* <DEDUP_REMOVED lines=11> */
.L_x_1339:
[----:B------:R-:W-:-:S13]  /*1e2b0*/  ISETP.NE.AND P1, PT, R3, 0x1, PT ;  /* 0x000000010300780c */ /* 0x000fda0003f25270 */
[----:B------:R-:W1:Y:S02]  /*1e2c0*/  @P1 LDC.64 R4, c[0x0][0x9e8] ;  /* 0x00027a00ff041b82 */ /* 0x000e640000000a00 */
[----:B-1----:R-:W-:-:S05]  /*1e2d0*/  @P1 IMAD.HI.U32 R4, R6, R4, RZ ;  /* 0x0000000406041227 */ /* 0x002fca00078e00ff */
[----:B------:R-:W-:-:S07]  /*1e2e0*/  @P1 SHF.R.U32.HI R6, RZ, R5, R4 ;  /* 0x00000005ff061219 */ /* 0x000fce0000011604 */
.L_x_1340:
[----:B------:R-:W-:Y:S05]  /*1e2f0*/  BSYNC B0 ;  /* 0x0000000000007941 */ /* 0x000fea0003800000 */
.L_x_1338:
[----:B------:R-:W-:-:S05]  /*1e300*/  IMAD R5, R6, R3, R3 ;  /* 0x0000000306057224 */ /* 0x000fca00078e0203 */
[----:B------:R-:W-:-:S07]  /*1e310*/  VIMNMX R2, R2, R5, PT ;  /* 0x0000000502027248 */ /* 0x000fce0003fe0100 */
.L_x_1337:
[----:B------:R-:W-:Y:S01]  /*1e320*/  VIADD R2, R2, 0x7f ;  /* 0x0000007f02027836 */ /* 0x000fe20000000000 */
[----:B------:R-:W-:Y:S02]  /*1e330*/  ULDC UR4, c[0x0][0x9dc] ;  /* 0x0002770000047ab9 */ /* 0x000fe40000000800 */
[----:B------:R-:W-:Y:S02]  /*1e340*/  VIADD R0, R7, -UR4 ;  /* 0x8000000407007c36 */ /* 0x000fe40008000000 */
[----:B------:R-:W-:-:S04]  /*1e350*/  SHF.R.S32.HI R5, RZ, 0x1f, R2 ;  /* 0x0000001fff057819 */ /* 0x000fc80000011402 */
[----:B------:R-:W-:-:S04]  /*1e360*/  LEA.HI R5, R5, R2, RZ, 0x7 ;  /* 0x0000000205057211 */ /* 0x000fc800078f38ff */
[----:B------:R-:W-:-:S04]  /*1e370*/  SHF.R.S32.HI R5, RZ, 0x7, R5 ;  /* 0x00000007ff057819 */ /* 0x000fc80000011405 */
[----:B------:R-:W-:-:S05]  /*1e380*/  VIMNMX R6, R20, R5, PT ;  /* 0x0000000514067248 */ /* 0x000fca0003fe0100 */
[----:B------:R1:W-:Y:S01]  /*1e390*/  STL [R1+0x10], R6 ;  /* 0x0000100601007387 */ /* 0x0003e20000100800 */
[----:B------:R-:W-:Y:S05]  /*1e3a0*/  @!P0 BRA `(.L_x_1341) ;  /* 0x0000000000448947 */ /* 0x000fea0003800000 */
[----:B------:R-:W-:Y:S01]  /*1e3b0*/  ISETP.GT.AND P0, PT, R7, -0x1, PT ;  /* 0xffffffff0700780c */ /* 0x000fe20003f04270 */
[----:B------:R-:W-:-:S12]  /*1e3c0*/  BSSY B0, `(.L_x_1342) ;  /* 0x000000d000007945 */ /* 0x000fd80003800000 */
[----:B------:R-:W-:Y:S05]  /*1e3d0*/  @P0 BRA `(.L_x_1343) ;  /* 0x00000000001c0947 */ /* 0x000fea0003800000 */
[----:B------:R-:W-:Y:S02]  /*1e3e0*/  ISETP.NE.AND P0, PT, R3, 0x1, PT ;  /* 0x000000010300780c */ /* 0x000fe40003f05270 */
[----:B------:R-:W-:-:S11]  /*1e3f0*/  LOP3.LUT R7, RZ, R7, RZ, 0x33, !PT ;  /* 0x00000007ff077212 */ /* 0x000fd600078e33ff */
[----:B------:R-:W2:Y:S02]  /*1e400*/  @P0 LDC.64 R4, c[0x0][0x9e8] ;  /* 0x00027a00ff040b82 */ /* 0x000ea40000000a00 */
[----:B--2---:R-:W-:-:S05]  /*1e410*/  @P0 IMAD.HI.U32 R4, R7, R4, RZ ;  /* 0x0000000407040227 */ /* 0x004fca00078e00ff */
[----:B------:R-:W-:-:S04]  /*1e420*/  @P0 SHF.R.U32.HI R7, RZ, R5, R4 ;  /* 0x00000005ff070219 */ /* 0x000fc80000011604 */
[----:B------:R-:W-:Y:S01]  /*1e430*/  LOP3.LUT R7, RZ, R7, RZ, 0x33, !PT ;  /* 0x00000007ff077212 */ /* 0x000fe200078e33ff */
[----:B------:R-:W-:Y:S06]  /*1e440*/  BRA `(.L_x_1344) ;  /* 0x0000000000107947 */ /* 0x000fec0003800000 */
.L_x_1343:
[----:B------:R-:W-:-:S13]  /*1e450*/  ISETP.NE.AND P0, PT, R3, 0x1, PT ;  /* 0x000000010300780c */ /* 0x000fda0003f05270 */
[----:B------:R-:W2:Y:S02]  /*1e460*/  @P0 LDC.64 R4, c[0x0][0x9e8] ;  /* 0x00027a00ff040b82 */ /* 0x000ea40000000a00 */
[----:B--2---:R-:W-:-:S05]  /*1e470*/  @P0 IMAD.HI.U32 R4, R7, R4, RZ ;  /* 0x0000000407040227 */ /* 0x004fca00078e00ff */
[----:B------:R-:W-:-:S07]  /*1e480*/  @P0 SHF.R.U32.HI R7, RZ, R5, R4 ;  /* 0x00000005ff070219 */ /* 0x000fce0000011604 */
.L_x_1344:
[----:B------:R-:W-:Y:S05]  /*1e490*/  BSYNC B0 ;  /* 0x0000000000007941 */ /* 0x000fea0003800000 */
.L_x_1342:
[----:B------:R-:W-:-:S05]  /*1e4a0*/  IMAD R3, R7, R3, RZ ;  /* 0x0000000307037224 */ /* 0x000fca00078e02ff */
[----:B------:R-:W-:-:S07]  /*1e4b0*/  VIMNMX R0, R0, R3, !PT ;  /* 0x0000000300007248 */ /* 0x000fce0007fe0100 */
.L_x_1341:
[----:B------:R-:W-:Y:S01]  /*1e4c0*/  SHF.R.S32.HI R3, RZ, 0x1f, R0 ;  /* 0x0000001fff037819 */ /* 0x000fe20000011400 */
[----:B------:R-:W-:Y:S03]  /*1e4d0*/  BSSY B6, `(.L_x_1345) ;  /* 0x00002cc000067945 */ /* 0x000fe60003800000 */
[----:B------:R-:W-:-:S04]  /*1e4e0*/  LEA.HI R3, R3, R0, RZ, 0x7 ;  /* 0x0000000003037211 */ /* 0x000fc800078f38ff */
[----:B------:R-:W-:-:S04]  /*1e4f0*/  SHF.R.S32.HI R3, RZ, 0x7, R3 ;  /* 0x00000007ff037819 */ /* 0x000fc80000011403 */
[----:B------:R-:W-:-:S04]  /*1e500*/  VIMNMX R23, RZ, R3, !PT ;  /* 0x00000003ff177248 */ /* 0x000fc80007fe0100 */
[----:B------:R-:W-:-:S13]  /*1e510*/  ISETP.GT.AND P0, PT, R6, R23, PT ;  /* 0x000000170600720c */ /* 0x000fda0003f04270 */
[----:B------:R-:W-:Y:S05]  /*1e520*/  @P0 BRA `(.L_x_1346) ;  /* 0x0000000000440947 */ /* 0x000fea0003800000 */
[----:B------:R-:W2:Y:S02]  /*1e530*/  S2R R2, SR_TID.X ;  /* 0x0000000000027919 */ /* 0x000ea40000002100 */
[----:B--2---:R-:W-:-:S04]  /*1e540*/  LOP3.LUT R2, R2, 0x7f, RZ, 0xc0, !PT ;  /* 0x0000007f02027812 */ /* 0x004fc800078ec0ff */
[----:B------:R-:W-:-:S13]  /*1e550*/  ISETP.NE.AND P0, PT, R2, RZ, PT ;  /* 0x000000ff0200720c */ /* 0x000fda0003f05270 */
[----:B------:R-:W-:Y:S05]  /*1e560*/  @P0 BRA `(.L_x_1347) ;  /* 0x0000002c00080947 */ /* 0x000fea0003800000 */
[----:B------:R-:W2:Y:S01]  /*1e570*/  S2R R5, SR_LANEID ;  /* 0x0000000000057919 */ /* 0x000ea20000000000 */
[----:B------:R-:W-:Y:S01]  /*1e580*/  VOTEU.ANY UR4, UPT, PT ;  /* 0x0000000000047886 */ /* 0x000fe200038e0100 */
[----:B------:R-:W3:Y:S01]  /*1e590*/  LDC.64 R2, c[0x0][0xc38] ;  /* 0x00030e00ff027b82 */ /* 0x000ee20000000a00 */
[----:B------:R-:W2:Y:S02]  /*1e5a0*/  FLO.U32 R0, UR4 ;  /* 0x0000000400007d00 */ /* 0x000ea400080e0000 */
[----:B--2---:R-:W-:-:S06]  /*1e5b0*/  ISETP.EQ.U32.AND P0, PT, R0, R5, PT ;  /* 0x000000050000720c */ /* 0x004fcc0003f02070 */
[----:B------:R-:W3:Y:S07]  /*1e5c0*/  POPC R5, UR4 ;  /* 0x0000000400057d09 */ /* 0x000eee0008000000 */
[----:B---3--:R-:W2:Y:S01]  /*1e5d0*/  @P0 ATOMG.E.ADD.STRONG.GPU PT, R3, desc[UR40][R2.64], R5 ;  /* 0x00000005020309a8 */ /* 0x008ea200081ee1e8 */
[----:B------:R-:W3:Y:S02]  /*1e5e0*/  S2R R4, SR_LTMASK ;  /* 0x0000000000047919 */ /* 0x000ee40000003900 */
[----:B---3--:R-:W-:-:S04]  /*1e5f0*/  LOP3.LUT R4, R4, UR4, RZ, 0xc0, !PT ;  /* 0x0000000404047c12 */ /* 0x008fc8000f8ec0ff */
[----:B------:R-:W3:Y:S01]  /*1e600*/  POPC R7, R4 ;  /* 0x0000000400077309 */ /* 0x000ee20000000000 */
[----:B--2---:R-:W3:Y:S02]  /*1e610*/  SHFL.IDX PT, R0, R3, R0, 0x1f ;  /* 0x00001f0003007589 */ /* 0x004ee400000e0000 */
[----:B---3--:R-:W-:Y:S01]  /*1e620*/  IADD3 R24, R0, UR36, R7 ;  /* 0x0000002400187c10 */ /* 0x008fe2000fffe007 */
[----:B------:R-:W-:Y:S06]  /*1e630*/  BRA `(.L_x_1347) ;  /* 0x0000002800d47947 */ /* 0x000fec0003800000 */
.L_x_1346:
[----:B------:R-:W2:Y:S01]  /*1e640*/  S2R R3, SR_CgaCtaId ;  /* 0x0000000000037919 */ /* 0x000ea20000008800 */
[----:B------:R-:W-:-:S04]  /*1e650*/  MOV R0, 0x400 ;  /* 0x0000040000007802 */ /* 0x000fc80000000f00 */
        /* <DEDUP_REMOVED lines=9> */
[----:B------:R-:W2:Y:S01]  /*1e6f0*/  LDC.64 R2, c[0x4][R2] ;  /* 0x0100000002027b82 */ /* 0x000ea20000000a00 */
[----:B------:R-:W-:Y:S02]  /*1e700*/  IMAD.U32 R5, RZ, RZ, UR7 ;  /* 0x00000007ff057e24 */ /* 0x000fe4000f8e00ff */
[----:B-1----:R-:W-:Y:S02]  /*1e710*/  IMAD.U32 R6, RZ, RZ, UR8 ;  /* 0x00000008ff067e24 */ /* 0x002fe4000f8e00ff */
[----:B------:R-:W-:-:S02]  /*1e720*/  IMAD.U32 R7, RZ, RZ, UR9 ;  /* 0x00000009ff077e24 */ /* 0x000fc4000f8e00ff */
[----:B------:R-:W-:Y:S02]  /*1e730*/  IMAD.U32 R10, RZ, RZ, UR4 ;  /* 0x00000004ff0a7e24 */ /* 0x000fe4000f8e00ff */
[----:B------:R-:W-:Y:S02]  /*1e740*/  IMAD.U32 R11, RZ, RZ, UR5 ;  /* 0x00000005ff0b7e24 */ /* 0x000fe4000f8e00ff */
[----:B0-----:R-:W-:Y:S02]  /*1e750*/  IMAD.MOV.U32 R8, RZ, RZ, 0x70 ;  /* 0x00000070ff087424 */ /* 0x001fe400078e00ff */
[----:B------:R-:W-:Y:S02]  /*1e760*/  IMAD.MOV.U32 R12, RZ, RZ, 0x1 ;  /* 0x00000001ff0c7424 */ /* 0x000fe400078e00ff */
[----:B------:R-:W-:-:S07]  /*1e770*/  IMAD.MOV.U32 R13, RZ, RZ, RZ ;  /* 0x000000ffff0d7224 */ /* 0x000fce00078e00ff */
[----:B------:R-:W-:-:S07]  /*1e780*/  LEPC R20, `(.L_x_1348) ;  /* 0x000000001014794e */ /* 0x000fce0000000000 */
[----:B--2---:R-:W-:Y:S05]  /*1e790*/  CALL.ABS.NOINC R2 ;  /* 0x0000000002007343 */ /* 0x004fea0003c00000 */
.L_x_1348:
[----:B------:R-:W2:Y:S01]  /*1e7a0*/  S2R R20, SR_CgaCtaId ;  /* 0x0000000000147919 */ /* 0x000ea20000008800 */
[----:B------:R-:W-:Y:S02]  /*1e7b0*/  MOV R2, 0x400 ;  /* 0x0000040000027802 */ /* 0x000fe40000000f00 */
[----:B------:R-:W-:Y:S02]  /*1e7c0*/  LOP3.LUT R16, R16, 0xfffffffe, RZ, 0xc0, !PT ;  /* 0xfffffffe10107812 */ /* 0x000fe400078ec0ff */
[----:B--2---:R-:W-:-:S05]  /*1e7d0*/  LEA R2, R20, R2, 0x18 ;  /* 0x0000000214027211 */ /* 0x004fca00078ec0ff */
[----:B------:R-:W-:-:S05]  /*1e7e0*/  VIADD R0, R2, 0x9000 ;  /* 0x0000900002007836 */ /* 0x000fca0000000000 */
        /* <DEDUP_REMOVED lines=19> */
.L_x_1349:
        /* <DEDUP_REMOVED lines=22> */
.L_x_1350:
        /* <DEDUP_REMOVED lines=22> */
.L_x_1351:
[----:B------:R-:W2:Y:S01]  /*1ebe0*/  LDL.LU R21, [R1+0x1c] ;  /* 0x00001c0001157983 */ /* 0x000ea20000300800 */
[----:B------:R-:W3:Y:S01]  /*1ebf0*/  LDC R0, c[0x0][0x428] ;  /* 0x00010a00ff007b82 */ /* 0x000ee20000000800 */
[----:B------:R-:W-:Y:S01]  /*1ec00*/  ULDC.64 UR4, c[0x0][0x9f8] ;  /* 0x00027e0000047ab9 */ /* 0x000fe20000000a00 */
[----:B------:R-:W4:Y:S01]  /*1ec10*/  S2R R20, SR_TID.X ;  /* 0x0000000000147919 */ /* 0x000f220000002100 */
[----:B------:R-:W-:-:S04]  /*1ec20*/  ISETP.NE.U32.AND P0, PT, RZ, UR4, PT ;  /* 0x00000004ff007c0c */ /* 0x000fc8000bf05070 */
[----:B------:R-:W-:Y:S01]  /*1ec30*/  ISETP.NE.AND.EX P0, PT, RZ, UR5, PT, P0 ;  /* 0x00000005ff007c0c */ /* 0x000fe2000bf05300 */
[----:B------:R-:W-:Y:S01]  /*1ec40*/  ULDC.64 UR4, c[0x0][0xa00] ;  /* 0x0002800000047ab9 */ /* 0x000fe20000000a00 */
[----:B---3--:R-:W-:Y:S01]  /*1ec50*/  ISETP.NE.AND P1, PT, R0, 0x1, PT ;  /* 0x000000010000780c */ /* 0x008fe20003f25270 */
[----:B------:R-:W-:-:S12]  /*1ec60*/  IMAD.MOV.U32 R0, RZ, RZ, R26 ;  /* 0x000000ffff007224 */ /* 0x000fd800078e001a */
[----:B------:R-:W3:Y:S08]  /*1ec70*/  @P1 LDC R3, c[0x0][0x42c] ;  /* 0x00010b00ff031b82 */ /* 0x000ef00000000800 */
[----:B------:R-:W0:Y:S01]  /*1ec80*/  @P1 LDC R2, c[0x0][0x430] ;  /* 0x00010c00ff021b82 */ /* 0x000e220000000800 */
[----:B---3--:R-:W-:-:S05]  /*1ec90*/  @P1 IMAD.HI.U32 R3, R26, R3, RZ ;  /* 0x000000031a031227 */ /* 0x008fca00078e00ff */
[----:B0-----:R-:W-:Y:S02]  /*1eca0*/  @P1 SHF.R.U32.HI R0, RZ, R2, R3 ;  /* 0x00000002ff001219 */ /* 0x001fe40000011603 */
[----:B------:R-:W0:Y:S02]  /*1ecb0*/  @P0 LDC.64 R2, c[0x0][0x9f8] ;  /* 0x00027e00ff020b82 */ /* 0x000e240000000a00 */
[----:B0-----:R-:W-:-:S04]  /*1ecc0*/  @P0 IMAD.WIDE R2, R27, 0x4, R2 ;  /* 0x000000041b020825 */ /* 0x001fc800078e0202 */
[----:B--2---:R-:W-:Y:S01]  /*1ecd0*/  IMAD R25, R25, 0xc0, R21 ;  /* 0x000000c019197824 */ /* 0x004fe200078e0215 */
[----:B----4-:R-:W-:Y:S01]  /*1ece0*/  LOP3.LUT R21, R20, 0x7f, RZ, 0xc0, !PT ;  /* 0x0000007f14157812 */ /* 0x010fe200078ec0ff */
[----:B------:R-:W-:-:S03]  /*1ecf0*/  IMAD.MOV.U32 R20, RZ, RZ, R27 ;  /* 0x000000ffff147224 */ /* 0x000fc600078e001b */
[----:B------:R-:W-:-:S03]  /*1ed00*/  ISETP.NE.AND P1, PT, R21, RZ, PT ;  /* 0x000000ff1500720c */ /* 0x000fc60003f25270 */
[----:B------:R0:W5:Y:S01]  /*1ed10*/  @P0 LDG.E R20, desc[UR40][R2.64] ;  /* 0x0000002802140981 */ /* 0x000162000c1e1900 */
[----:B------:R-:W-:Y:S02]  /*1ed20*/  ISETP.NE.U32.AND P0, PT, RZ, UR4, PT ;  /* 0x00000004ff007c0c */ /* 0x000fe4000bf05070 */
[----:B------:R-:W-:Y:S02]  /*1ed30*/  PLOP3.LUT P3, PT, P1, PT, PT, 0x8, 0x0 ;  /* 0x000000000000781c */ /* 0x000fe40000f6e170 */
[----:B------:R-:W-:-:S04]  /*1ed40*/  ISETP.NE.AND.EX P2, PT, RZ, UR5, PT, P0 ;  /* 0x00000005ff007c0c */ /* 0x000fc8000bf45300 */
[----:B-1----:R-:W-:Y:S01]  /*1ed50*/  SEL R6, R27, RZ, !P2 ;  /* 0x000000ff1b067207 */ /* 0x002fe20005000000 */
[----:B------:R-:W-:-:S05]  /*1ed60*/  VOTEU.ALL UP1, P1 ;  /* 0x00000000003f7886 */ /* 0x000fca0000820000 */
[----:B------:R-:W-:-:S04]  /*1ed70*/  @!UP1 UIADD3 UR8, UP0, UR38, 0x270, URZ ;  /* 0x0000027026089890 */ /* 0x000fc8000ff1e03f */
[----:B------:R-:W-:-:S03]  /*1ed80*/  @!UP1 UIADD3.X UR9, URZ, UR39, URZ, UP0, !UPT ;  /* 0x000000273f099290 */ /* 0x000fc600087fe43f */
[----:B0-----:R-:W-:-:S09]  /*1ed90*/  VOTEU.ALL UP0, P1 ;  /* 0x00000000003f7886 */ /* 0x001fd20000800000 */
.L_x_1352:
        /* <DEDUP_REMOVED lines=13> */
.L_x_1353:
        /* <DEDUP_REMOVED lines=12> */
.L_x_1354:
        /* <DEDUP_REMOVED lines=21> */
.L_x_1469:
[----:B-1----:R-:W-:Y:S02]  /*1f080*/  ISETP.NE.AND P0, PT, R14, RZ, PT ;  /* 0x000000ff0e00720c */ /* 0x002fe40003f05270 */
[----:B------:R-:W-:-:S11]  /*1f090*/  PLOP3.LUT P6, PT, PT, PT, PT, 0x8, 0x0 ;  /* 0x000000000000781c */ /* 0x000fd60003fce170 */
[----:B------:R-:W-:Y:S05]  /*1f0a0*/  @P0 BRA `(.L_x_1356) ;  /* 0x0000000800400947 */ /* 0x000fea0003800000 */
[----:B------:R-:W-:-:S03]  /*1f0b0*/  UMOV UR4, 0xffffffff ;  /* 0xffffffff00047882 */ /* 0x000fc60000000000 */
[----:B------:R-:W-:Y:S05]  /*1f0c0*/  BRA.DIV UR4, `(.L_x_1357) ;  /* 0x0000003e04747947 */ /* 0x000fea000b800000 */
[----:B------:R-:W-:-:S13]  /*1f0d0*/  ELECT P6, URZ, PT ;  /* 0x00000000003f782f */ /* 0x000fda00038c0000 */
.L_x_1472:
[----:B------:R-:W-:Y:S05]  /*1f0e0*/  @!P6 BRA `(.L_x_1358) ;  /* 0x000000040098e947 */ /* 0x000fea0003800000 */
[----:B0-----:R-:W2:Y:S01]  /*1f0f0*/  LDL R3, [R1+0x10] ;  /* 0x0000100001037983 */ /* 0x001ea20000100800 */
[----:B------:R-:W-:-:S04]  /*1f100*/  ISETP.NE.U32.AND P0, PT, R4, RZ, PT ;  /* 0x000000ff0400720c */ /* 0x000fc80003f05070 */
[----:B------:R-:W-:Y:S01]  /*1f110*/  ISETP.NE.AND.EX P0, PT, R5, RZ, PT, P0 ;  /* 0x000000ff0500720c */ /* 0x000fe20003f05300 */
[----:B--2---:R-:W-:-:S12]  /*1f120*/  VIADD R7, R3, 0xffffffff ;  /* 0xffffffff03077836 */ /* 0x004fd80000000000 */
        /* <DEDUP_REMOVED lines=8> */
[----:B------:R-:W-:-:S04]  /*1f1b0*/  IMAD R8, R21, UR4, RZ ;  /* 0x0000000415087c24 */ /* 0x000fc8000f8e02ff */
[----:B------:R-:W-:Y:S02]  /*1f1c0*/  IMAD.MOV R3, RZ, RZ, -R2 ;  /* 0x000000ffff037224 */ /* 0x000fe400078e0a02 */
[----:B------:R-:W-:Y:S02]  /*1f1d0*/  IMAD R8, R20, UR5, R8 ;  /* 0x0000000514087c24 */ /* 0x000fe4000f8e0208 */
[----:B------:R-:W-:Y:S01]  /*1f1e0*/  IMAD R7, R9, R3, R7 ;  /* 0x0000000309077224 */ /* 0x000fe200078e0207 */
[----:B------:R-:W-:-:S03]  /*1f1f0*/  SHF.R.S32.HI R3, RZ, 0x1f, R2 ;  /* 0x0000001fff037819 */ /* 0x000fc60000011402 */
[----:B------:R-:W-:-:S04]  /*1f200*/  IMAD.WIDE.U32 R2, R20, UR4, R2 ;  /* 0x0000000414027c25 */ /* 0x000fc8000f8e0002 */
[----:B------:R-:W-:Y:S01]  /*1f210*/  IMAD.IADD R3, R3, 0x1, R8 ;  /* 0x0000000103037824 */ /* 0x000fe200078e0208 */
[----:B------:R-:W-:-:S04]  /*1f220*/  LEA R4, P0, R2, R4, 0x2 ;  /* 0x0000000402047211 */ /* 0x000fc800078010ff */
[----:B------:R-:W-:-:S05]  /*1f230*/  LEA.HI.X R5, R2, R5, R3, 0x2, P0 ;  /* 0x0000000502057211 */ /* 0x000fca00000f1403 */
[----:B------:R0:W5:Y:S04]  /*1f240*/  LDG.E R2, desc[UR40][R4.64] ;  /* 0x0000002804027981 */ /* 0x000168000c1e1900 */
.L_x_1359:
        /* <DEDUP_REMOVED lines=10> */
.L_x_1473:
        /* <DEDUP_REMOVED lines=8> */
.L_x_1361:
        /* <DEDUP_REMOVED lines=30> */
.L_x_1474:
        /* <DEDUP_REMOVED lines=8> */
.L_x_1363:
        /* <DEDUP_REMOVED lines=24> */
.L_x_1358:
[----:B01----:R-:W0:Y:S01]  /*1f750*/  S2R R5, SR_CgaCtaId ;  /* 0x0000000000057919 */ /* 0x003e220000008800 */
[----:B------:R-:W-:Y:S01]  /*1f760*/  MOV R4, 0x400 ;  /* 0x0000040000047802 */ /* 0x000fe20000000f00 */
[----:B------:R-:W-:Y:S05]  /*1f770*/  WARPSYNC.ALL ;  /* 0x0000000000007948 */ /* 0x000fea0003800000 */
[----:B------:R-:W-:Y:S01]  /*1f780*/  BAR.SYNC.DEFER_BLOCKING 0x8, 0x1a0 ;  /* 0x0206800000007b1d */ /* 0x000fe20000010000 */
[----:B------:R-:W-:-:S13]  /*1f790*/  ELECT P0, URZ, PT ;  /* 0x00000000003f782f */ /* 0x000fda0003800000 */
[----:B------:R-:W-:Y:S01]  /*1f7a0*/  @P0 R2UR UR13, R6 ;  /* 0x00000000060d02ca */ /* 0x000fe200000e0000 */
[----:B------:R-:W-:Y:S01]  /*1f7b0*/  UIADD3 UR4, UP0, UR38, 0x270, URZ ;  /* 0x0000027026047890 */ /* 0x000fe2000ff1e03f */
[----:B------:R-:W-:Y:S02]  /*1f7c0*/  @P0 R2UR UR12, R26 ;  /* 0x000000001a0c02ca */ /* 0x000fe400000e0000 */
[C---:B------:R-:W-:Y:S01]  /*1f7d0*/  @P0 R2UR UR11, R25.reuse ;  /* 0x00000000190b02ca */ /* 0x040fe200000e0000 */
        /* <DEDUP_REMOVED lines=29> */
.L_x_1356:
[----:B------:R-:W2:Y:S04]  /*1f9b0*/  LDL.LU R7, [R1+0x18] ;  /* 0x0000180001077983 */ /* 0x000ea80000300800 */
[----:B------:R-:W3:Y:S01]  /*1f9c0*/  LDL.LU R4, [R1+0x10] ;  /* 0x0000100001047983 */ /* 0x000ee20000300800 */
[----:B------:R-:W-:Y:S01]  /*1f9d0*/  MOV R5, 0x400 ;  /* 0x0000040000057802 */ /* 0x000fe20000000f00 */
[----:B------:R-:W-:Y:S01]  /*1f9e0*/  BSSY B0, `(.L_x_1364) ;  /* 0x000000d000007945 */ /* 0x000fe20003800000 */
[----:B------:R-:W1:Y:S02]  /*1f9f0*/  S2R R6, SR_CgaCtaId ;  /* 0x0000000000067919 */ /* 0x000e640000008800 */
[----:B-1----:R-:W-:Y:S01]  /*1fa00*/  LEA R5, R6, R5, 0x18 ;  /* 0x0000000506057211 */ /* 0x002fe200078ec0ff */
[----:B--2---:R-:W-:-:S02]  /*1fa10*/  VIADD R7, R7, 0x1 ;  /* 0x0000000107077836 */ /* 0x004fc40000000000 */
[----:B---3--:R-:W-:-:S03]  /*1fa20*/  VIADD R12, R4, 0xfffffffe ;  /* 0xfffffffe040c7836 */ /* 0x008fc60000000000 */
[----:B0-----:R-:W-:Y:S01]  /*1fa30*/  LEA.HI R3, R7, R7, RZ, 0x1 ;  /* 0x0000000707037211 */ /* 0x001fe200078f08ff */
[----:B------:R0:W-:Y:S03]  /*1fa40*/  STL [R1+0x18], R7 ;  /* 0x0000180701007387 */ /* 0x0001e60000100800 */
[----:B------:R-:W-:Y:S02]  /*1fa50*/  LOP3.LUT R3, R3, 0xfffffffe, RZ, 0xc0, !PT ;  /* 0xfffffffe03037812 */ /* 0x000fe400078ec0ff */
[----:B------:R-:W-:-:S03]  /*1fa60*/  ISETP.GE.AND P2, PT, R12, R23, PT ;  /* 0x000000170c00720c */ /* 0x000fc60003f46270 */
[----:B------:R-:W-:-:S05]  /*1fa70*/  IMAD.IADD R3, R7, 0x1, -R3 ;  /* 0x0000000107037824 */ /* 0x000fca00078e0a03 */
[----:B------:R-:W-:-:S04]  /*1fa80*/  SHF.L.U32 R3, R3, 0x1f, RZ ;  /* 0x0000001f03037819 */ /* 0x000fc800000006ff */
[----:B------:R-:W1:Y:S02]  /*1fa90*/  SYNCS.PHASECHK.TRANS64.TRYWAIT P0, [R5+URZ+0x19c20], R3 ;  /* 0x019c2003050075a7 */ /* 0x000e64000800017f */
[----:B01----:R-:W-:Y:S05]  /*1faa0*/  @!P0 BRA `(.L_x_1365) ;  /* 0x0000003400448947 */ /* 0x003fea0003800000 */
.L_x_1475:
[----:B------:R-:W-:Y:S05]  /*1fab0*/  BSYNC B0 ;  /* 0x0000000000007941 */ /* 0x000fea0003800000 */
.L_x_1364:
[----:B------:R-:W-:Y:S05]  /*1fac0*/  @!P2 BRA `(.L_x_1366) ;  /* 0x000000100018a947 */ /* 0x000fea0003800000 */
[----:B------:R-:W-:Y:S02]  /*1fad0*/  IMAD.MOV.U32 R6, RZ, RZ, R17 ;  /* 0x000000ffff067224 */ /* 0x000fe400078e0011 */
[----:B------:R-:W-:-:S07]  /*1fae0*/  IMAD.MOV.U32 R7, RZ, RZ, R19 ;  /* 0x000000ffff077224 */ /* 0x000fce00078e0013 */
.L_x_1390:
[----:B------:R-:W-:Y:S01]  /*1faf0*/  VIADD R17, R6, 0x1 ;  /* 0x0000000106117836 */ /* 0x000fe20000000000 */
[----:B------:R-:W-:Y:S05]  /*1fb00*/  YIELD ;  /* 0x0000000000007946 */ /* 0x000fea0003800000 */
[----:B------:R-:W-:Y:S01]  /*1fb10*/  ISETP.NE.AND P0, PT, R17, 0x2, PT ;  /* 0x000000021100780c */ /* 0x000fe20003f05270 */
[----:B------:R-:W-:Y:S03]  /*1fb20*/  BSSY B0, `(.L_x_1367) ;  /* 0x00000a9000007945 */ /* 0x000fe60003800000 */
[----:B0-----:R-:W-:-:S02]  /*1fb30*/  SEL R4, RZ, 0x1, P0 ;  /* 0x00000001ff047807 */ /* 0x001fc40000000000 */
[----:B------:R-:W-:Y:S02]  /*1fb40*/  SEL R17, R17, RZ, P0 ;  /* 0x000000ff11117207 */ /* 0x000fe40000000000 */
[----:B------:R-:W-:Y:S01]  /*1fb50*/  LOP3.LUT R19, R7, R4, RZ, 0x3c, !PT ;  /* 0x0000000407137212 */ /* 0x000fe200078e3cff */
[----:B-1----:R-:W-:Y:S06]  /*1fb60*/  @!P6 BRA `(.L_x_1368) ;  /* 0x000000080090e947 */ /* 0x002fec0003800000 */
        /* <DEDUP_REMOVED lines=19> */
[----:B------:R-:W-:-:S04]  /*1fca0*/  LEA R4, P0, R2, UR4, 0x2 ;  /* 0x0000000402047c11 */ /* 0x000fc8000f8010ff */
[----:B------:R-:W-:-:S05]  /*1fcb0*/  LEA.HI.X R5, R2, UR5, R3, 0x2, P0 ;  /* 0x0000000502057c11 */ /* 0x000fca00080f1403 */
[----:B------:R0:W5:Y:S04]  /*1fcc0*/  LDG.E R2, desc[UR40][R4.64] ;  /* 0x0000002804027981 */ /* 0x000168000c1e1900 */
.L_x_1369:
[----:B0-----:R-:W0:Y:S01]  /*1fcd0*/  S2R R5, SR_CgaCtaId ;  /* 0x0000000000057919 */ /* 0x001e220000008800 */
[----:B------:R-:W-:Y:S01]  /*1fce0*/  MOV R4, 0x400 ;  /* 0x0000040000047802 */ /* 0x000fe20000000f00 */
[----:B------:R-:W-:Y:S01]  /*1fcf0*/  BSSY B1, `(.L_x_1370) ;  /* 0x0000009000017945 */ /* 0x000fe20003800000 */
[----:B------:R-:W1:Y:S02]  /*1fd00*/  S2R R3, SR_TID.X ;  /* 0x0000000000037919 */ /* 0x000e640000002100 */
[----:B0-----:R-:W-:Y:S02]  /*1fd10*/  LEA R4, R5, R4, 0x18 ;  /* 0x0000000405047211 */ /* 0x001fe400078ec0ff */
[----:B-1----:R-:W-:-:S03]  /*1fd20*/  LOP3.LUT R3, R3, 0x7f, RZ, 0xc0, !PT ;  /* 0x0000007f03037812 */ /* 0x002fc600078ec0ff */
[----:B------:R-:W-:Y:S01]  /*1fd30*/  IMAD R5, R17, 0x8, R4 ;  /* 0x0000000811057824 */ /* 0x000fe200078e0204 */
[----:B------:R-:W-:Y:S02]  /*1fd40*/  SHF.L.U32 R4, R19, 0x1f, RZ ;  /* 0x0000001f13047819 */ /* 0x000fe400000006ff */
[----:B------:R-:W-:Y:S02]  /*1fd50*/  ISETP.NE.AND P2, PT, R3, RZ, PT ;  /* 0x000000ff0300720c */ /* 0x000fe40003f45270 */
[----:B------:R-:W0:Y:S02]  /*1fd60*/  SYNCS.PHASECHK.TRANS64.TRYWAIT P0, [R5+URZ+0x19c80], R4 ;  /* 0x019c8004050075a7 */ /* 0x000e24000800017f */
[----:B0-----:R-:W-:Y:S09]  /*1fd70*/  @!P0 BRA `(.L_x_1371) ;  /* 0x0000003000b08947 */ /* 0x001ff20003800000 */
.L_x_1476:
[----:B------:R-:W-:Y:S05]  /*1fd80*/  BSYNC B1 ;  /* 0x0000000000017941 */ /* 0x000fea0003800000 */
.L_x_1370:
        /* <DEDUP_REMOVED lines=9> */
.L_x_1373:
[----:B------:R-:W-:Y:S05]  /*1fe20*/  BSYNC B1 ;  /* 0x0000000000017941 */ /* 0x000fea0003800000 */
.L_x_1372:
[----:B------:R-:W1:Y:S01]  /*1fe30*/  S2R R9, SR_CgaCtaId ;  /* 0x0000000000097919 */ /* 0x000e620000008800 */
[----:B------:R-:W-:Y:S01]  /*1fe40*/  IMAD.MOV.U32 R15, RZ, RZ, RZ ;  /* 0x000000ffff0f7224 */ /* 0x000fe200078e00ff */
[----:B------:R-:W-:Y:S01]  /*1fe50*/  MOV R3, 0x400 ;  /* 0x0000040000037802 */ /* 0x000fe20000000f00 */
[----:B------:R-:W-:Y:S01]  /*1fe60*/  UIADD3 UR4, UP0, UR38, 0x470, URZ ;  /* 0x0000047026047890 */ /* 0x000fe2000ff1e03f */
[----:B------:R-:W-:Y:S01]  /*1fe70*/  PLOP3.LUT P0, PT, PT, PT, PT, 0x80, 0x0 ;  /* 0x000000000000781c */ /* 0x000fe20003f0f070 */
[----:B------:R-:W-:Y:S01]  /*1fe80*/  UMOV UR6, 0x0 ;  /* 0x0000000000067882 */ /* 0x000fe20000000000 */
[----:B------:R-:W-:Y:S01]  /*1fe90*/  R2UR UR10, R15 ;  /* 0x000000000f0a72ca */ /* 0x000fe200000e0000 */
[----:B------:R-:W-:Y:S01]  /*1fea0*/  UIADD3.X UR5, URZ, UR39, URZ, UP0, !UPT ;  /* 0x000000273f057290 */ /* 0x000fe200087fe43f */
[----:B------:R-:W-:Y:S01]  /*1feb0*/  UMOV UR7, 0x14f00000 ;  /* 0x14f0000000077882 */ /* 0x000fe20000000000 */
[----:B-1----:R-:W-:Y:S01]  /*1fec0*/  LEA R3, R9, R3, 0x18 ;  /* 0x0000000309037211 */ /* 0x002fe200078ec0ff */
[----:B------:R-:W-:-:S02]  /*1fed0*/  IMAD R9, R8, 0x80, R28 ;  /* 0x0000008008097824 */ /* 0x000fc400078e021c */
[----:B------:R-:W-:Y:S02]  /*1fee0*/  VIADD R8, R5, 0x19c70 ;  /* 0x00019c7005087836 */ /* 0x000fe40000000000 */
[----:B------:R-:W-:-:S04]  /*1fef0*/  IMAD R3, R17, 0x3000, R3 ;  /* 0x0000300011037824 */ /* 0x000fc800078e0203 */
[----:B------:R-:W-:-:S07]  /*1ff00*/  VIADD R10, R3, 0x9000 ;  /* 0x00009000030a7836 */ /* 0x000fce0000000000 */
.L_x_1374:
        /* <DEDUP_REMOVED lines=16> */
.L_x_1375:
        /* <DEDUP_REMOVED lines=16> */
.L_x_1376:
        /* <DEDUP_REMOVED lines=13> */
.L_x_1477:
[----:B------:R-:W-:Y:S05]  /*201e0*/  BSYNC B1 ;  /* 0x0000000000017941 */ /* 0x000fea0003800000 */
.L_x_1377:
        /* <DEDUP_REMOVED lines=11> */
.L_x_1380:
[----:B------:R-:W-:Y:S05]  /*202a0*/  BSYNC B1 ;  /* 0x0000000000017941 */ /* 0x000fea0003800000 */
.L_x_1379:
        /* <DEDUP_REMOVED lines=8> */
.L_x_1381:
        /* <DEDUP_REMOVED lines=15> */
.L_x_1382:
        /* <DEDUP_REMOVED lines=15> */
.L_x_1383:
        /* <DEDUP_REMOVED lines=10> */
.L_x_1368:
[----:B------:R-:W-:Y:S05]  /*205b0*/  BSYNC B0 ;  /* 0x0000000000007941 */ /* 0x000fea0003800000 */
.L_x_1367:
[----:B------:R-:W2:Y:S02]  /*205c0*/  LDL R4, [R1+0x20] ;  /* 0x0000200001047983 */ /* 0x000ea40000100800 */
[----:B--2---:R-:W-:-:S13]  /*205d0*/  ISETP.NE.AND P0, PT, R4, 0x3, PT ;  /* 0x000000030400780c */ /* 0x004fda0003f05270 */
[----:B------:R-:W-:Y:S05]  /*205e0*/  @!P0 BRA `(.L_x_1384) ;  /* 0x0000000000048947 */ /* 0x000fea0003800000 */
[----:B------:R-:W-:Y:S01]  /*205f0*/  BPT.TRAP 0x1 ;  /* 0x000000040000795c */ /* 0x000fe20000300000 */
.L_x_1384:
        /* <DEDUP_REMOVED lines=11> */
.L_x_1478:
[----:B------:R-:W-:Y:S05]  /*206b0*/  BSYNC B0 ;  /* 0x0000000000007941 */ /* 0x000fea0003800000 */
.L_x_1385:
[----:B------:R-:W-:Y:S05]  /*206c0*/  @!P0 BRA `(.L_x_1387) ;  /* 0x0000000000048947 */ /* 0x000fea0003800000 */
[----:B------:R-:W-:Y:S01]  /*206d0*/  BPT.TRAP 0x1 ;  /* 0x000000040000795c */ /* 0x000fe20000300000 */
.L_x_1387:
[----:B0-----:R-:W-:Y:S01]  /*206e0*/  SHF.L.U32 R4, R7, 0x1f, RZ ;  /* 0x0000001f07047819 */ /* 0x001fe200000006ff */
[----:B------:R-:W-:-:S03]  /*206f0*/  IMAD R10, R6, 0x3000, RZ ;  /* 0x00003000060a7824 */ /* 0x000fc600078e02ff */
[----:B------:R-:W0:Y:S02]  /*20700*/  SYNCS.PHASECHK.TRANS64.TRYWAIT P2, [R13+URZ+0x19c60], R4 ;  /* 0x019c60040d0075a7 */ /* 0x000e24000804017f */
[----:B0-----:R-:W-:Y:S05]  /*20710*/  @!P2 BRA `(.L_x_1388) ;  /* 0x000000280084a947 */ /* 0x001fea0003800000 */
.L_x_1479:
[----:B------:R-:W2:Y:S01]  /*20720*/  LDL R3, [R1+0x4] ;  /* 0x0000040001037983 */ /* 0x000ea20000100800 */
[----:B------:R-:W-:-:S03]  /*20730*/  MOV R25, 0x400 ;  /* 0x0000040000197802 */ /* 0x000fc60000000f00 */
[----:B------:R-:W3:Y:S01]  /*20740*/  LDL R15, [R1] ;  /* 0x00000000010f7983 */ /* 0x000ee20000100800 */
[----:B------:R-:W1:Y:S01]  /*20750*/  S2R R26, SR_CgaCtaId ;  /* 0x00000000001a7919 */ /* 0x000e620000008800 */
[----:B------:R-:W-:Y:S05]  /*20760*/  WARPSYNC.ALL ;  /* 0x0000000000007948 */ /* 0x000fea0003800000 */
[----:B-1----:R-:W-:Y:S02]  /*20770*/  LEA R25, R26, R25, 0x18 ;  /* 0x000000191a197211 */ /* 0x002fe400078ec0ff */
[----:B------:R-:W-:-:S05]  /*20780*/  LOP3.LUT R14, R10, R29, RZ, 0xfc, !PT ;  /* 0x0000001d0a0e7212 */ /* 0x000fca00078efcff */
        /* <DEDUP_REMOVED lines=21> */
[----:B------:R-:W0:Y:S01]  /*208e0*/  LDSM.16.MT88.4 R4, [R3+0x9800] ;  /* 0x009800000304783b */ /* 0x000e220000004200 */
[----:B---3--:R-:W-:Y:S02]  /*208f0*/  IADD3 R14, R15, 0x3000, R14 ;  /* 0x000030000f0e7810 */ /* 0x008fe40007ffe00e */
[C-C-:B0-----:R-:W-:Y:S02]  /*20900*/  PRMT R8, R4.reuse, 0x6420, R5.reuse ;  /* 0x0000642004087816 */ /* 0x141fe40000000005 */
        /* <DEDUP_REMOVED lines=24> */
.L_x_1389:
[----:B-1----:R1:W-:Y:S01]  /*20a90*/  SYNCS.ARRIVE.TRANS64.A1T0 RZ, [R13+URZ+0x19c50], RZ ;  /* 0x019c50ff0dff79a7 */ /* 0x0023e2000810003f */
[----:B------:R-:W-:Y:S01]  /*20aa0*/  BAR.SYNC.DEFER_BLOCKING 0x2, 0x80 ;  /* 0x0082000000007b1d */ /* 0x000fe20000010000 */
[C---:B------:R-:W-:Y:S01]  /*20ab0*/  ISETP.GT.AND P0, PT, R12.reuse, R23, PT ;  /* 0x000000170c00720c */ /* 0x040fe20003f04270 */
[----:B------:R-:W-:Y:S02]  /*20ac0*/  @!P1 VIADD R3, R13, 0x19c80 ;  /* 0x00019c800d039836 */ /* 0x000fe40000000000 */
[----:B------:R-:W-:Y:S02]  /*20ad0*/  VIADD R12, R12, 0xffffffff ;  /* 0xffffffff0c0c7836 */ /* 0x000fe40000000000 */
[----:B------:R-:W-:Y:S01]  /*20ae0*/  IMAD.MOV.U32 R6, RZ, RZ, R17 ;  /* 0x000000ffff067224 */ /* 0x000fe200078e0011 */
[----:B------:R-:W-:Y:S01]  /*20af0*/  @!P1 PRMT R3, RZ, 0x654, R3 ;  /* 0x00000654ff039816 */ /* 0x000fe20000000003 */
[----:B------:R-:W-:-:S03]  /*20b00*/  IMAD.MOV.U32 R7, RZ, RZ, R19 ;  /* 0x000000ffff077224 */ /* 0x000fc600078e0013 */
[----:B------:R1:W-:Y:S03]  /*20b10*/  @!P1 SYNCS.ARRIVE.TRANS64.RED.A1T0 RZ, [R3+URZ], RZ ;  /* 0x000000ff03ff99a7 */ /* 0x0003e6000810043f */
[----:B------:R-:W-:Y:S05]  /*20b20*/  @P0 BRA `(.L_x_1390) ;  /* 0xffffffec00f00947 */ /* 0x000fea000383ffff */
.L_x_1366:
        /* <DEDUP_REMOVED lines=16> */
.L_x_1392:
[----:B------:R-:W-:Y:S05]  /*20c30*/  BSYNC B0 ;  /* 0x0000000000007941 */ /* 0x000fea0003800000 */
.L_x_1391:
[----:B------:R-:W-:Y:S05]  /*20c40*/  @!P2 BRA `(.L_x_1393) ;  /* 0x000000000004a947 */ /* 0x000fea0003800000 */
[----:B------:R-:W-:Y:S01]  /*20c50*/  BPT.TRAP 0x1 ;  /* 0x000000040000795c */ /* 0x000fe20000300000 */
.L_x_1393:
        /* <DEDUP_REMOVED lines=11> */
.L_x_1480:
[----:B------:R-:W-:Y:S05]  /*20d10*/  BSYNC B0 ;  /* 0x0000000000007941 */ /* 0x000fea0003800000 */
.L_x_1394:
[----:B------:R-:W-:Y:S05]  /*20d20*/  @!P2 BRA `(.L_x_1396) ;  /* 0x000000000004a947 */ /* 0x000fea0003800000 */
[----:B------:R-:W-:Y:S01]  /*20d30*/  BPT.TRAP 0x1 ;  /* 0x000000040000795c */ /* 0x000fe20000300000 */
.L_x_1396:
[----:B0-----:R-:W-:-:S04]  /*20d40*/  SHF.L.U32 R0, R19, 0x1f, RZ ;  /* 0x0000001f13007819 */ /* 0x001fc800000006ff */
[----:B------:R-:W0:Y:S02]  /*20d50*/  SYNCS.PHASECHK.TRANS64.TRYWAIT P0, [R3+URZ+0x19c60], R0 ;  /* 0x019c6000030075a7 */ /* 0x000e24000800017f */
[----:B0-----:R-:W-:Y:S05]  /*20d60*/  @!P0 BRA `(.L_x_1397) ;  /* 0x0000002400188947 */ /* 0x001fea0003800000 */
.L_x_1481:
[----:B------:R-:W0:Y:S01]  /*20d70*/  LDL R4, [R1+0x4] ;  /* 0x0000040001047983 */ /* 0x000e220000100800 */
[----:B------:R-:W-:-:S03]  /*20d80*/  MOV R8, 0x400 ;  /* 0x0000040000087802 */ /* 0x000fc60000000f00 */
[----:B------:R-:W2:Y:S01]  /*20d90*/  LDL R12, [R1] ;  /* 0x00000000010c7983 */ /* 0x000ea20000100800 */
[----:B------:R-:W1:Y:S01]  /*20da0*/  S2R R9, SR_CgaCtaId ;  /* 0x0000000000097919 */ /* 0x000e620000008800 */
[----:B------:R-:W-:Y:S01]  /*20db0*/  IMAD R2, R17, 0x3000, RZ ;  /* 0x0000300011027824 */ /* 0x000fe200078e02ff */
[----:B------:R-:W-:Y:S05]  /*20dc0*/  WARPSYNC.ALL ;  /* 0x0000000000007948 */ /* 0x000fea0003800000 */
[----:B-1----:R-:W-:Y:S02]  /*20dd0*/  LEA R8, R9, R8, 0x18 ;  /* 0x0000000809087211 */ /* 0x002fe400078ec0ff */
[----:B0-----:R-:W-:-:S05]  /*20de0*/  LOP3.LUT R0, R2, R4, RZ, 0xfc, !PT ;  /* 0x0000000402007212 */ /* 0x001fca00078efcff */
[----:B------:R-:W-:-:S05]  /*20df0*/  IMAD.IADD R0, R8, 0x1, R0 ;  /* 0x0000000108007824 */ /* 0x000fca00078e0200 */
[----:B------:R-:W0:Y:S01]  /*20e00*/  LDSM.16.MT88.4 R4, [R0+0x9000] ;  /* 0x009000000004783b */ /* 0x000e220000004200 */
[----:B------:R-:W-:-:S05]  /*20e10*/  LOP3.LUT R2, R2, R29, RZ, 0xfc, !PT ;  /* 0x0000001d02027212 */ /* 0x000fca00078efcff */
[----:B------:R-:W-:Y:S01]  /*20e20*/  IMAD.IADD R2, R8, 0x1, R2 ;  /* 0x0000000108027824 */ /* 0x000fe200078e0202 */
        /* <DEDUP_REMOVED lines=18> */
[----:B--2---:R-:W-:Y:S02]  /*20f50*/  IADD3 R2, R12, 0x3000, R2 ;  /* 0x000030000c027810 */ /* 0x004fe40007ffe002 */
        /* <DEDUP_REMOVED lines=25> */
.L_x_1398:
        /* <DEDUP_REMOVED lines=10> */
.L_x_1347:
[----:B------:R-:W-:Y:S05]  /*21190*/  BSYNC B6 ;  /* 0x0000000000067941 */ /* 0x000fea0003800000 */
.L_x_1345:
[----:B------:R-:W-:-:S13]  /*211a0*/  LOP3.LUT P0, RZ, R16, 0x2, RZ, 0xc0, !PT ;  /* 0x0000000210ff7812 */ /* 0x000fda000780c0ff */
[----:B------:R-:W-:Y:S05]  /*211b0*/  @!P0 BRA `(.L_x_1399) ;  /* 0x0000000000208947 */ /* 0x000fea0003800000 */
[----:B------:R-:W-:Y:S05]  /*211c0*/  WARPSYNC.ALL ;  /* 0x0000000000007948 */ /* 0x000fea0003800000 */
[----:B------:R-:W2:Y:S08]  /*211d0*/  S2UR UR5, SR_CgaCtaId ;  /* 0x00000000000579c3 */ /* 0x000eb00000008800 */
[----:B------:R-:W-:Y:S06]  /*211e0*/  BAR.SYNC.DEFER_BLOCKING 0x5, 0x200 ;  /* 0x0148000000007b1d */ /* 0x000fec0000010000 */
[----:B------:R-:W-:-:S02]  /*211f0*/  UMOV UR4, 0x400 ;  /* 0x0000040000047882 */ /* 0x000fc40000000000 */
[----:B--2---:R-:W-:-:S09]  /*21200*/  ULEA UR4, UR5, UR4, 0x18 ;  /* 0x0000000405047291 */ /* 0x004fd2000f8ec03f */
[----:B------:R-:W2:Y:S01]  /*21210*/  LDS.128 R24, [UR4+0x19cd0] ;  /* 0x019cd004ff187984 */ /* 0x000ea20008000c00 */
[----:B------:R-:W-:Y:S06]  /*21220*/  BAR.ARV 0x4, 0x200 ;  /* 0x0108000000007b1d */ /* 0x000fec0000002000 */
[----:B------:R-:W-:Y:S05]  /*21230*/  BRA `(.L_x_1400) ;  /* 0x0000000800cc7947 */ /* 0x000fea0003800000 */
.L_x_1399:
        /* <DEDUP_REMOVED lines=17> */
[----:B--2---:R-:W-:Y:S01]  /*21350*/  @!P1 IMAD.MOV.U32 R25, RZ, RZ, R2 ;  /* 0x000000ffff199224 */ /* 0x004fe200078e0002 */
[----:B------:R-:W-:-:S04]  /*21360*/  ISETP.NE.AND P1, PT, R8, RZ, PT ;  /* 0x000000ff0800720c */ /* 0x000fc80003f25270 */
[----:B------:R-:W0:Y:S02]  /*21370*/  SHFL.UP PT, R14, R25, 0x1, RZ ;  /* 0x04200000190e7989 */ /* 0x000e2400000e00ff */
[----:B0-----:R-:W-:-:S05]  /*21380*/  SEL R4, R14, RZ, P1 ;  /* 0x000000ff0e047207 */ /* 0x001fca0000800000 */
[----:B------:R-:W-:-:S05]  /*21390*/  IMAD.IADD R4, R25, 0x1, R4 ;  /* 0x0000000119047824 */ /* 0x000fca00078e0204 */
[----:B------:R-:W0:Y:S02]  /*213a0*/  SHFL.UP PT, R14, R4, 0x2, RZ ;  /* 0x04400000040e7989 */ /* 0x000e2400000e00ff */
[----:B0-----:R-:W-:-:S05]  /*213b0*/  SEL R5, R14, RZ, P2 ;  /* 0x000000ff0e057207 */ /* 0x001fca0001000000 */
[----:B-1----:R-:W-:Y:S02]  /*213c0*/  IMAD.IADD R6, R4, 0x1, R5 ;  /* 0x0000000104067824 */ /* 0x002fe400078e0205 */
[----:B------:R-:W-:Y:S04]  /*213d0*/  SHFL.IDX PT, R5, R24, 0x1, 0x1f ;  /* 0x00201f0018057f89 */ /* 0x000fe800000e0000 */
        /* <DEDUP_REMOVED lines=10> */
.L_x_1491:
[----:B------:R-:W-:Y:S02]  /*21480*/  ULDC UR4, c[0x0][0xc10] ;  /* 0x0003040000047ab9 */ /* 0x000fe40000000800 */
[----:B------:R-:W-:-:S04]  /*21490*/  IMAD.U32 R4, RZ, RZ, UR4 ;  /* 0x00000004ff047e24 */ /* 0x000fc8000f8e00ff */
[----:B-1----:R-:W-:-:S04]  /*214a0*/  IMAD R14, R14, R4, RZ ;  /* 0x000000040e0e7224 */ /* 0x002fc800078e02ff */
[----:B------:R-:W-:-:S05]  /*214b0*/  IMAD.IADD R5, R5, 0x1, R14 ;  /* 0x0000000105057824 */ /* 0x000fca00078e020e */
[----:B------:R-:W-:-:S13]  /*214c0*/  ISETP.GT.AND P6, PT, R5, R0, PT ;  /* 0x000000000500720c */ /* 0x000fda0003fc4270 */
[----:B------:R-:W-:Y:S05]  /*214d0*/  @P6 BRA `(.L_x_1402) ;  /* 0x00000000009c6947 */ /* 0x000fea0003800000 */
.L_x_1407:
[----:B------:R-:W1:Y:S01]  /*214e0*/  LDC R2, c[0x0][0xc14] ;  /* 0x00030500ff027b82 */ /* 0x000e620000000800 */
[----:B------:R-:W-:-:S05]  /*214f0*/  VIADD R27, R27, 0x1f ;  /* 0x0000001f1b1b7836 */ /* 0x000fca0000000000 */
[----:B-1----:R-:W-:-:S13]  /*21500*/  ISETP.GE.AND P6, PT, R27, R2, PT ;  /* 0x000000021b00720c */ /* 0x002fda0003fc6270 */
[----:B------:R-:W-:Y:S05]  /*21510*/  @P6 BRA `(.L_x_1403) ;  /* 0x0000000400d06947 */ /* 0x000fea0003800000 */
[----:B0-----:R-:W0:Y:S01]  /*21520*/  S2R R3, SR_TID.X ;  /* 0x0000000000037919 */ /* 0x001e220000002100 */
        /* <DEDUP_REMOVED lines=9> */
.L_x_1405:
[----:B------:R-:W-:Y:S05]  /*215c0*/  BSYNC B0 ;  /* 0x0000000000007941 */ /* 0x000fea0003800000 */
.L_x_1404:
        /* <DEDUP_REMOVED lines=18> */
.L_x_1499:
[----:B------:R-:W-:Y:S02]  /*216f0*/  ULDC UR4, c[0x0][0xc10] ;  /* 0x0003040000047ab9 */ /* 0x000fe40000000800 */
[----:B------:R-:W-:-:S04]  /*21700*/  IMAD.U32 R4, RZ, RZ, UR4 ;  /* 0x00000004ff047e24 */ /* 0x000fc8000f8e00ff */
[----:B-1----:R-:W-:-:S04]  /*21710*/  IMAD R14, R14, R4, RZ ;  /* 0x000000040e0e7224 */ /* 0x002fc800078e02ff */
[----:B------:R-:W-:-:S05]  /*21720*/  IMAD.IADD R5, R14, 0x1, R5 ;  /* 0x000000010e057824 */ /* 0x000fca00078e0205 */
[----:B------:R-:W-:-:S13]  /*21730*/  ISETP.GT.AND P6, PT, R5, R0, PT ;  /* 0x000000000500720c */ /* 0x000fda0003fc4270 */
[----:B------:R-:W-:Y:S05]  /*21740*/  @!P6 BRA `(.L_x_1407) ;  /* 0xfffffffc0064e947 */ /* 0x000fea000383ffff */
.L_x_1402:
        /* <DEDUP_REMOVED lines=8> */
.L_x_1503:
[----:B------:R-:W-:Y:S01]  /*217d0*/  ISETP.NE.AND P0, PT, R2, RZ, PT ;  /* 0x000000ff0200720c */ /* 0x000fe20003f05270 */
[----:B------:R-:W-:-:S12]  /*217e0*/  IMAD.MOV.U32 R14, RZ, RZ, RZ ;  /* 0x000000ffff0e7224 */ /* 0x000fd800078e00ff */
[----:B------:R-:W-:Y:S05]  /*217f0*/  @!P0 BRA `(.L_x_1409) ;  /* 0x0000000000108947 */ /* 0x000fea0003800000 */
[----:B------:R-:W-:Y:S01]  /*21800*/  UMOV UR4, 0xffffffff ;  /* 0xffffffff00047882 */ /* 0x000fe20000000000 */
[----:B------:R-:W-:Y:S02]  /*21810*/  VIADD R12, R6, 0xffffffff ;  /* 0xffffffff060c7836 */ /* 0x000fe40000000000 */
[----:B------:R-:W-:Y:S05]  /*21820*/  BRA.DIV UR4, `(.L_x_1410) ;  /* 0x0000002204a47947 */ /* 0x000fea000b800000 */
[----:B------:R3:W4:Y:S02]  /*21830*/  SHFL.IDX PT, R14, R3, R12, 0x1f ;  /* 0x00001f0c030e7589 */ /* 0x00072400000e0000 */
.L_x_1409:
[----:B0--3--:R-:W0:Y:S01]  /*21840*/  LDC.64 R2, c[0x0][0xc68] ;  /* 0x00031a00ff027b82 */ /* 0x009e220000000a00 */
[----:B------:R-:W-:-:S04]  /*21850*/  IMAD.IADD R27, R6, 0x1, R27 ;  /* 0x00000001061b7824 */ /* 0x000fc800078e021b */
[----:B0-----:R-:W-:-:S05]  /*21860*/  IMAD.WIDE R2, R27, 0x4, R2 ;  /* 0x000000041b027825 */ /* 0x001fca00078e0202 */
[----:B-1----:R0:W2:Y:S01]  /*21870*/  LDG.E R6, desc[UR40][R2.64] ;  /* 0x0000002802067981 */ /* 0x0020a2000c1e1900 */
[----:B----4-:R-:W-:-:S04]  /*21880*/  IMAD R24, R14, R4, R24 ;  /* 0x000000040e187224 */ /* 0x010fc800078e0218 */
[----:B------:R-:W-:Y:S02]  /*21890*/  IMAD.IADD R0, R0, 0x1, -R24 ;  /* 0x0000000100007824 */ /* 0x000fe400078e0a18 */
[----:B0-----:R-:W-:Y:S02]  /*218a0*/  IMAD.MOV.U32 R2, RZ, RZ, RZ ;  /* 0x000000ffff027224 */ /* 0x001fe400078e00ff */
[----:B--2---:R-:W-:-:S05]  /*218b0*/  IMAD R5, R25, R6, RZ ;  /* 0x0000000619057224 */ /* 0x004fca00078e02ff */
[----:B------:R-:W-:-:S04]  /*218c0*/  IABS R7, R5 ;  /* 0x0000000500077213 */ /* 0x000fc80000000000 */
[----:B------:R-:W0:Y:S08]  /*218d0*/  I2F.RP R8, R7 ;  /* 0x0000000700087306 */ /* 0x000e300000209400 */
[----:B0-----:R-:W0:Y:S02]  /*218e0*/  MUFU.RCP R8, R8 ;  /* 0x0000000800087308 */ /* 0x001e240000001000 */
[----:B0-----:R-:W-:Y:S01]  /*218f0*/  VIADD R9, R8, 0xffffffe ;  /* 0x0ffffffe08097836 */ /* 0x001fe20000000000 */
[----:B------:R-:W-:-:S05]  /*21900*/  IABS R8, R5 ;  /* 0x0000000500087213 */ /* 0x000fca0000000000 */
[----:B------:R-:W0:Y:S01]  /*21910*/  F2I.FTZ.U32.TRUNC.NTZ R3, R9 ;  /* 0x0000000900037305 */ /* 0x000e22000021f000 */
[----:B------:R-:W-:Y:S02]  /*21920*/  IMAD.MOV R8, RZ, RZ, -R8 ;  /* 0x000000ffff087224 */ /* 0x000fe400078e0a08 */
[----:B0-----:R-:W-:-:S04]  /*21930*/  IMAD.MOV R10, RZ, RZ, -R3 ;  /* 0x000000ffff0a7224 */ /* 0x001fc800078e0a03 */
[----:B------:R-:W-:-:S04]  /*21940*/  IMAD R11, R10, R7, RZ ;  /* 0x000000070a0b7224 */ /* 0x000fc800078e02ff */
        /* <DEDUP_REMOVED lines=17> */
[----:B------:R-:W-:-:S03]  /*21a60*/  IMAD R0, R5, R9, R0 ;  /* 0x0000000905007224 */ /* 0x000fc600078e0200 */
[----:B------:R-:W-:-:S04]  /*21a70*/  VIADDMNMX R4, R3, R4, R6, PT ;  /* 0x0000000403047246 */ /* 0x000fc80003800106 */
[----:B------:R-:W-:-:S04]  /*21a80*/  IABS R6, R4 ;  /* 0x0000000400067213 */ /* 0x000fc80000000000 */
[----:B------:R-:W0:Y:S08]  /*21a90*/  I2F.RP R8, R6 ;  /* 0x0000000600087306 */ /* 0x000e300000209400 */
[----:B0-----:R-:W0:Y:S02]  /*21aa0*/  MUFU.RCP R8, R8 ;  /* 0x0000000800087308 */ /* 0x001e240000001000 */
[----:B0-----:R-:W-:Y:S01]  /*21ab0*/  VIADD R2, R8, 0xffffffe ;  /* 0x0ffffffe08027836 */ /* 0x001fe20000000000 */
[----:B------:R-:W-:-:S05]  /*21ac0*/  IABS R8, R0 ;  /* 0x0000000000087213 */ /* 0x000fca0000000000 */
[----:B------:R0:W1:Y:S02]  /*21ad0*/  F2I.FTZ.U32.TRUNC.NTZ R3, R2 ;  /* 0x0000000200037305 */ /* 0x000064000021f000 */
[----:B0-----:R-:W-:Y:S02]  /*21ae0*/  IMAD.MOV.U32 R2, RZ, RZ, RZ ;  /* 0x000000ffff027224 */ /* 0x001fe400078e00ff */
[----:B-1----:R-:W-:-:S04]  /*21af0*/  IMAD.MOV R5, RZ, RZ, -R3 ;  /* 0x000000ffff057224 */ /* 0x002fc800078e0a03 */
[----:B------:R-:W-:-:S04]  /*21b00*/  IMAD R5, R5, R6, RZ ;  /* 0x0000000605057224 */ /* 0x000fc800078e02ff */
[----:B------:R-:W-:Y:S01]  /*21b10*/  IMAD.HI.U32 R3, R3, R5, R2 ;  /* 0x0000000503037227 */ /* 0x000fe200078e0002 */
[-C--:B------:R-:W-:Y:S02]  /*21b20*/  IABS R5, R4.reuse ;  /* 0x0000000400057213 */ /* 0x080fe40000000000 */
[C---:B------:R-:W-:Y:S01]  /*21b30*/  LOP3.LUT R2, R0.reuse, R4, RZ, 0x3c, !PT ;  /* 0x0000000400027212 */ /* 0x040fe200078e3cff */
[----:B------:R-:W-:Y:S02]  /*21b40*/  IMAD.IADD R0, R0, 0x1, R7 ;  /* 0x0000000100007824 */ /* 0x000fe400078e0207 */
[----:B------:R-:W-:Y:S01]  /*21b50*/  IMAD.MOV R5, RZ, RZ, -R5 ;  /* 0x000000ffff057224 */ /* 0x000fe200078e0a05 */
[----:B------:R-:W-:Y:S01]  /*21b60*/  ISETP.GE.AND P2, PT, R2, RZ, PT ;  /* 0x000000ff0200720c */ /* 0x000fe20003f46270 */
[----:B------:R-:W-:-:S04]  /*21b70*/  IMAD.HI.U32 R3, R3, R8, RZ ;  /* 0x0000000803037227 */ /* 0x000fc800078e00ff */
[----:B------:R-:W-:-:S05]  /*21b80*/  IMAD R5, R3, R5, R8 ;  /* 0x0000000503057224 */ /* 0x000fca00078e0208 */
[----:B------:R-:W-:-:S13]  /*21b90*/  ISETP.GT.U32.AND P1, PT, R6, R5, PT ;  /* 0x000000050600720c */ /* 0x000fda0003f24070 */
[----:B------:R-:W-:Y:S02]  /*21ba0*/  @!P1 IMAD.IADD R5, R5, 0x1, -R6 ;  /* 0x0000000105059824 */ /* 0x000fe400078e0a06 */
[----:B------:R-:W-:Y:S01]  /*21bb0*/  @!P1 VIADD R3, R3, 0x1 ;  /* 0x0000000103039836 */ /* 0x000fe20000000000 */
[----:B------:R-:W-:Y:S02]  /*21bc0*/  ISETP.NE.AND P1, PT, R4, RZ, PT ;  /* 0x000000ff0400720c */ /* 0x000fe40003f25270 */
[----:B------:R-:W-:-:S13]  /*21bd0*/  ISETP.GE.U32.AND P0, PT, R5, R6, PT ;  /* 0x000000060500720c */ /* 0x000fda0003f06070 */
[----:B------:R-:W-:-:S04]  /*21be0*/  @P0 VIADD R3, R3, 0x1 ;  /* 0x0000000103030836 */ /* 0x000fc80000000000 */
[----:B------:R-:W-:Y:S01]  /*21bf0*/  @!P2 IMAD.MOV R3, RZ, RZ, -R3 ;  /* 0x000000ffff03a224 */ /* 0x000fe200078e0a03 */
[----:B------:R-:W-:Y:S01]  /*21c00*/  @!P1 LOP3.LUT R3, RZ, R4, RZ, 0x33, !PT ;  /* 0x00000004ff039212 */ /* 0x000fe200078e33ff */
[----:B------:R-:W-:-:S04]  /*21c10*/  IMAD.MOV R4, RZ, RZ, -R4 ;  /* 0x000000ffff047224 */ /* 0x000fc800078e0a04 */
[----:B------:R-:W-:Y:S01]  /*21c20*/  IMAD R26, R3, R4, R0 ;  /* 0x00000004031a7224 */ /* 0x000fe200078e0200 */
[----:B------:R-:W-:-:S05]  /*21c30*/  LOP3.LUT R0, RZ, R3, RZ, 0x33, !PT ;  /* 0x00000003ff007212 */ /* 0x000fca00078e33ff */
[----:B------:R-:W-:Y:S01]  /*21c40*/  IMAD.IADD R25, R25, 0x1, R0 ;  /* 0x0000000119197824 */ /* 0x000fe200078e0200 */
[----:B------:R-:W-:Y:S06]  /*21c50*/  BRA `(.L_x_1411) ;  /* 0x00000000001c7947 */ /* 0x000fec0003800000 */
.L_x_1403:
[----:B------:R-:W-:Y:S01]  /*21c60*/  UMOV UR4, URZ ;  /* 0x0000003f00047c82 */ /* 0x000fe20008000000 */
[----:B------:R-:W-:Y:S01]  /*21c70*/  UMOV UR5, URZ ;  /* 0x0000003f00057c82 */ /* 0x000fe20008000000 */
[----:B------:R-:W-:Y:S01]  /*21c80*/  ULDC UR6, c[0x0][0xc14] ;  /* 0x0003050000067ab9 */ /* 0x000fe20000000800 */
[----:B------:R-:W-:Y:S02]  /*21c90*/  IMAD.MOV.U32 R24, RZ, RZ, R0 ;  /* 0x000000ffff187224 */ /* 0x000fe400078e0000 */
[----:B------:R-:W-:Y:S02]  /*21ca0*/  IMAD.U32 R25, RZ, RZ, UR4 ;  /* 0x00000004ff197e24 */ /* 0x000fe4000f8e00ff */
[----:B------:R-:W-:Y:S02]  /*21cb0*/  IMAD.U32 R26, RZ, RZ, UR5 ;  /* 0x00000005ff1a7e24 */ /* 0x000fe4000f8e00ff */
[----:B------:R-:W-:-:S07]  /*21cc0*/  IMAD.U32 R27, RZ, RZ, UR6 ;  /* 0x00000006ff1b7e24 */ /* 0x000fce000f8e00ff */
.L_x_1411:
[----:B------:R-:W1:Y:S01]  /*21cd0*/  S2R R0, SR_TID.X ;  /* 0x0000000000007919 */ /* 0x000e620000002100 */
[----:B------:R-:W-:Y:S05]  /*21ce0*/  WARPSYNC.ALL ;  /* 0x0000000000007948 */ /* 0x000fea0003800000 */
[----:B------:R-:W-:Y:S01]  /*21cf0*/  BAR.SYNC.DEFER_BLOCKING 0x4, 0x200 ;  /* 0x0108000000007b1d */ /* 0x000fe20000010000 */
[----:B-1----:R-:W-:-:S04]  /*21d00*/  LOP3.LUT R0, R0, 0x1f, RZ, 0xc0, !PT ;  /* 0x0000001f00007812 */ /* 0x002fc800078ec0ff */
[----:B------:R-:W-:-:S13]  /*21d10*/  ISETP.NE.AND P0, PT, R0, RZ, PT ;  /* 0x000000ff0000720c */ /* 0x000fda0003f05270 */
[----:B0-----:R-:W0:Y:S01]  /*21d20*/  @!P0 S2R R3, SR_CgaCtaId ;  /* 0x0000000000038919 */ /* 0x001e220000008800 */
[----:B------:R-:W-:-:S04]  /*21d30*/  @!P0 MOV R0, 0x400 ;  /* 0x0000040000008802 */ /* 0x000fc80000000f00 */
[----:B0-----:R-:W-:-:S05]  /*21d40*/  @!P0 LEA R0, R3, R0, 0x18 ;  /* 0x0000000003008211 */ /* 0x001fca00078ec0ff */
[----:B------:R0:W-:Y:S01]  /*21d50*/  @!P0 STS.128 [R0+0x19cd0], R24 ;  /* 0x019cd01800008388 */ /* 0x0001e20000000c00 */
[----:B------:R-:W-:Y:S06]  /*21d60*/  BAR.ARV 0x5, 0x200 ;  /* 0x0148000000007b1d */ /* 0x000fec0000002000 */
.L_x_1400:
[----:B------:R-:W-:Y:S02]  /*21d70*/  ULDC UR4, c[0x0][0xc14] ;  /* 0x0003050000047ab9 */ /* 0x000fe40000000800 */
[----:B--2---:R-:W-:-:S13]  /*21d80*/  ISETP.GE.AND P0, PT, R27, UR4, PT ;  /* 0x000000041b007c0c */ /* 0x004fda000bf06270 */
[----:B------:R-:W-:Y:S05]  /*21d90*/  @!P0 BRA `(.L_x_1412) ;  /* 0xffffffa400808947 */ /* 0x000fea000383ffff */
[----:B------:R-:W-:Y:S05]  /*21da0*/  BSYNC B7 ;  /* 0x0000000000077941 */ /* 0x000fea0003800000 */
.L_x_1285:
[----:B0-----:R-:W2:Y:S01]  /*21db0*/  LDL.LU R0, [R1+0x18] ;  /* 0x0000180001007983 */ /* 0x001ea20000300800 */
[----:B------:R-:W-:Y:S01]  /*21dc0*/  BSSY B0, `(.L_x_1413) ;  /* 0x000000b000007945 */ /* 0x000fe20003800000 */
[----:B------:R-:W0:Y:S01]  /*21dd0*/  S2R R5, SR_CgaCtaId ;  /* 0x0000000000057919 */ /* 0x000e220000008800 */
[----:B--2---:R-:W-:-:S05]  /*21de0*/  VIADD R0, R0, 0x1 ;  /* 0x0000000100007836 */ /* 0x004fca0000000000 */
[----:B-1----:R-:W-:-:S04]  /*21df0*/  LEA.HI R2, R0, R0, RZ, 0x1 ;  /* 0x0000000000027211 */ /* 0x002fc800078f08ff */
[----:B------:R-:W-:Y:S02]  /*21e00*/  LOP3.LUT R3, R2, 0xfffffffe, RZ, 0xc0, !PT ;  /* 0xfffffffe02037812 */ /* 0x000fe400078ec0ff */
[----:B------:R-:W-:-:S03]  /*21e10*/  MOV R2, 0x400 ;  /* 0x0000040000027802 */ /* 0x000fc60000000f00 */
[----:B------:R-:W-:Y:S01]  /*21e20*/  IMAD.IADD R0, R0, 0x1, -R3 ;  /* 0x0000000100007824 */ /* 0x000fe200078e0a03 */
[----:B0-----:R-:W-:-:S04]  /*21e30*/  LEA R8, R5, R2, 0x18 ;  /* 0x0000000205087211 */ /* 0x001fc800078ec0ff */
[----:B------:R-:W-:-:S04]  /*21e40*/  SHF.L.U32 R0, R0, 0x1f, RZ ;  /* 0x0000001f00007819 */ /* 0x000fc800000006ff */
[----:B------:R-:W0:Y:S02]  /*21e50*/  SYNCS.PHASECHK.TRANS64.TRYWAIT P0, [R8+URZ+0x19c20], R0 ;  /* 0x019c2000080075a7 */ /* 0x000e24000800017f */
[----:B0-----:R-:W-:Y:S05]  /*21e60*/  @!P0 BRA `(.L_x_1414) ;  /* 0x0000001c00388947 */ /* 0x001fea0003800000 */
.L_x_1506:
[----:B------:R-:W-:Y:S05]  /*21e70*/  BSYNC B0 ;  /* 0x0000000000007941 */ /* 0x000fea0003800000 */
.L_x_1413:
[----:B------:R-:W-:-:S03]  /*21e80*/  UMOV UR4, 0xffffffff ;  /* 0xffffffff00047882 */ /* 0x000fc60000000000 */
[----:B------:R-:W-:Y:S05]  /*21e90*/  BRA.DIV UR4, `(.L_x_1415) ;  /* 0x0000001e04407947 */ /* 0x000fea000b800000 */
[----:B0-----:R-:W0:Y:S02]  /*21ea0*/  S2R R0, SR_TID.X ;  /* 0x0000000000007919 */ /* 0x001e240000002100 */
[----:B0-----:R-:W-:-:S04]  /*21eb0*/  SHF.R.U32.HI R0, RZ, 0x5, R0 ;  /* 0x00000005ff007819 */ /* 0x001fc80000011600 */
[----:B------:R-:W-:-:S05]  /*21ec0*/  LOP3.LUT R0, R0, 0x3, RZ, 0xc0, !PT ;  /* 0x0000000300007812 */ /* 0x000fca00078ec0ff */
[----:B------:R0:W1:Y:S02]  /*21ed0*/  SHFL.IDX PT, R14, R0, RZ, 0x1f ;  /* 0x00001fff000e7589 */ /* 0x00006400000e0000 */
.L_x_1509:
[----:B-1----:R-:W-:-:S13]  /*21ee0*/  ISETP.NE.AND P0, PT, R14, RZ, PT ;  /* 0x000000ff0e00720c */ /* 0x002fda0003f05270 */
[----:B------:R-:W-:Y:S05]  /*21ef0*/  @P0 BRA `(.L_x_1077) ;  /* 0x0000000000a40947 */ /* 0x000fea0003800000 */
[----:B------:R-:W-:-:S03]  /*21f00*/  UMOV UR4, 0xffffffff ;  /* 0xffffffff00047882 */ /* 0x000fc60000000000 */
[----:B------:R-:W-:Y:S05]  /*21f10*/  BRA.DIV UR4, `(.L_x_1416) ;  /* 0x0000001e04547947 */ /* 0x000fea000b800000 */
[----:B------:R-:W-:-:S13]  /*21f20*/  ELECT P6, URZ, PT ;  /* 0x00000000003f782f */ /* 0x000fda00038c0000 */
.L_x_1512:
[----:B------:R-:W-:Y:S05]  /*21f30*/  @!P6 BRA `(.L_x_1077) ;  /* 0x000000000094e947 */ /* 0x000fea0003800000 */
[----:B0-----:R-:W2:Y:S02]  /*21f40*/  LDL.LU R0, [R1+0x14] ;  /* 0x0000140001007983 */ /* 0x001ea40000300800 */
[----:B--2---:R-:W-:-:S04]  /*21f50*/  LOP3.LUT R0, R0, 0x2, RZ, 0xfc, !PT ;  /* 0x0000000200007812 */ /* 0x004fc800078efcff */
[----:B------:R-:W-:-:S13]  /*21f60*/  ISETP.NE.AND P0, PT, R0, 0x3, PT ;  /* 0x000000030000780c */ /* 0x000fda0003f05270 */
[----:B------:R-:W-:Y:S05]  /*21f70*/  @!P0 BRA `(.L_x_1417) ;  /* 0x0000000000048947 */ /* 0x000fea0003800000 */
[----:B------:R-:W-:Y:S01]  /*21f80*/  BPT.TRAP 0x1 ;  /* 0x000000040000795c */ /* 0x000fe20000300000 */
.L_x_1417:
        /* <DEDUP_REMOVED lines=12> */
.L_x_1513:
[----:B------:R-:W1:Y:S02]  /*22050*/  SYNCS.PHASECHK.TRANS64.TRYWAIT P1, [R7+URZ], R0 ;  /* 0x00000000070075a7 */ /* 0x000e64000802017f */
[----:B-1----:R-:W-:Y:S05]  /*22060*/  @!P1 BRA `(.L_x_1419) ;  /* 0x0000001c00349947 */ /* 0x002fea0003800000 */
.L_x_1514:
[----:B------:R-:W-:Y:S05]  /*22070*/  @!P0 BRA `(.L_x_1420) ;  /* 0x0000000000048947 */ /* 0x000fea0003800000 */
[----:B------:R-:W-:Y:S01]  /*22080*/  BPT.TRAP 0x1 ;  /* 0x000000040000795c */ /* 0x000fe20000300000 */
.L_x_1420:
[----:B------:R-:W-:-:S04]  /*22090*/  IMAD R2, R17, 0x8, R8 ;  /* 0x0000000811027824 */ /* 0x000fc800078e0208 */
[----:B------:R-:W2:Y:S02]  /*220a0*/  SYNCS.PHASECHK.TRANS64.TRYWAIT P1, [R2+URZ+0x19c60], R3 ;  /* 0x019c6003020075a7 */ /* 0x000ea4000802017f */
[----:B--2---:R-:W-:Y:S05]  /*220b0*/  @!P1 BRA `(.L_x_1421) ;  /* 0x0000001c00349947 */ /* 0x004fea0003800000 */
.L_x_1515:
[----:B------:R-:W-:Y:S05]  /*220c0*/  @!P0 BRA `(.L_x_1422) ;  /* 0x0000000000048947 */ /* 0x000fea0003800000 */
[----:B------:R-:W-:Y:S01]  /*220d0*/  BPT.TRAP 0x1 ;  /* 0x000000040000795c */ /* 0x000fe20000300000 */
.L_x_1422:
[----:B------:R-:W-:-:S04]  /*220e0*/  IMAD R5, R5, 0x8, R8 ;  /* 0x0000000805057824 */ /* 0x000fc800078e0208 */
[----:B------:R-:W3:Y:S02]  /*220f0*/  SYNCS.PHASECHK.TRANS64.TRYWAIT P1, [R5+URZ+0x19c60], R0 ;  /* 0x019c6000050075a7 */ /* 0x000ee4000802017f */
[----:B---3--:R-:W-:Y:S05]  /*22100*/  @!P1 BRA `(.L_x_1423) ;  /* 0x0000001c00349947 */ /* 0x008fea0003800000 */
.L_x_1516:
[----:B------:R-:W-:Y:S05]  /*22110*/  @!P0 BRA `(.L_x_1424) ;  /* 0x0000000000048947 */ /* 0x000fea0003800000 */
[----:B------:R-:W-:Y:S01]  /*22120*/  BPT.TRAP 0x1 ;  /* 0x000000040000795c */ /* 0x000fe20000300000 */
.L_x_1424:
[----:B------:R-:W4:Y:S02]  /*22130*/  SYNCS.PHASECHK.TRANS64.TRYWAIT P0, [R2+URZ+0x19c80], R3 ;  /* 0x019c8003020075a7 */ /* 0x000f24000800017f */
[----:B----4-:R-:W-:Y:S05]  /*22140*/  @!P0 BRA `(.L_x_1425) ;  /* 0x0000001c00388947 */ /* 0x010fea0003800000 */
.L_x_1426:
[----:B------:R0:W0:Y:S02]  /*22150*/  SYNCS.PHASECHK.TRANS64.TRYWAIT P0, [R5+URZ+0x19c80], R0 ;  /* 0x019c8000050075a7 */ /* 0x000024000800017f */
[----:B0-----:R-:W-:Y:S05]  /*22160*/  @!P0 NANOSLEEP.SYNCS 0x989680 ;  /* 0x009896800000895d */ /* 0x001fea0003900000 */
[----:B------:R-:W0:Y:S02]  /*22170*/  @!P0 SYNCS.PHASECHK.TRANS64 P0, [R5+URZ+0x19c80], R0 ;  /* 0x019c8000050085a7 */ /* 0x000e24000800007f */
[----:B0-----:R-:W-:Y:S05]  /*22180*/  @!P0 BRA `(.L_x_1426) ;  /* 0xfffffffc00f08947 */ /* 0x001fea000383ffff */
.L_x_1077:
[----:B------:R-:W-:Y:S05]  /*22190*/  BSYNC B8 ;  /* 0x0000000000087941 */ /* 0x000fea0003800000 */
.L_x_1074:
[----:B------:R-:W-:Y:S05]  /*221a0*/  EXIT ;  /* 0x000000000000794d */ /* 0x000fea0003800000 */
.L_x_1101:
[----:B0-----:R0:W1:Y:S02]  /*221b0*/  SYNCS.PHASECHK.TRANS64.TRYWAIT P5, [R89+URZ+0x19c90], R92 ;  /* 0x019c905c590075a7 */ /* 0x00106400080a017f */
[----:B-1----:R-:W-:Y:S05]  /*221c0*/  @!P5 NANOSLEEP.SYNCS 0x989680 ;  /* 0x009896800000d95d */ /* 0x002fea0003900000 */
[----:B------:R-:W1:Y:S02]  /*221d0*/  @!P5 SYNCS.PHASECHK.TRANS64 P5, [R89+URZ+0x19c90], R92 ;  /* 0x019c905c5900d5a7 */ /* 0x000e6400080a007f */
[----:B-1----:R-:W-:Y:S05]  /*221e0*/  @!P5 BRA `(.L_x_1101) ;  /* 0xfffffffc00f0d947 */ /* 0x002fea000383ffff */
[----:B------:R-:W-:Y:S05]  /*221f0*/  BRA `(.L_x_1427) ;  /* 0xfffffe0400f47947 */ /* 0x000fea000383ffff */
.L_x_1117:
[----:B0-----:R0:W1:Y:S02]  /*22200*/  SYNCS.PHASECHK.TRANS64.TRYWAIT P5, [R89+URZ+0x19c90], R92 ;  /* 0x019c905c590075a7 */ /* 0x00106400080a017f */
[----:B-1----:R-:W-:Y:S05]  /*22210*/  @!P5 NANOSLEEP.SYNCS 0x989680 ;  /* 0x009896800000d95d */ /* 0x002fea0003900000 */
[----:B------:R-:W1:Y:S02]  /*22220*/  @!P5 SYNCS.PHASECHK.TRANS64 P5, [R89+URZ+0x19c90], R92 ;  /* 0x019c905c5900d5a7 */ /* 0x000e6400080a007f */
[----:B-1----:R-:W-:Y:S05]  /*22230*/  @!P5 BRA `(.L_x_1117) ;  /* 0xfffffffc00f0d947 */ /* 0x002fea000383ffff */
[----:B------:R-:W-:Y:S05]  /*22240*/  BRA `(.L_x_1428) ;  /* 0xfffffe2000047947 */ /* 0x000fea000383ffff */
.L_x_1126:
[----:B0-----:R0:W1:Y:S02]  /*22250*/  SYNCS.PHASECHK.TRANS64.TRYWAIT P5, [R89+URZ+0x19c90], R92 ;  /* 0x019c905c590075a7 */ /* 0x00106400080a017f */
[----:B-1----:R-:W-:Y:S05]  /*22260*/  @!P5 NANOSLEEP.SYNCS 0x989680 ;  /* 0x009896800000d95d */ /* 0x002fea0003900000 */
[----:B------:R-:W1:Y:S02]  /*22270*/  @!P5 SYNCS.PHASECHK.TRANS64 P5, [R89+URZ+0x19c90], R92 ;  /* 0x019c905c5900d5a7 */ /* 0x000e6400080a007f */
[----:B-1----:R-:W-:Y:S05]  /*22280*/  @!P5 BRA `(.L_x_1126) ;  /* 0xfffffffc00f0d947 */ /* 0x002fea000383ffff */
[----:B------:R-:W-:Y:S05]  /*22290*/  BRA `(.L_x_1429) ;  /* 0xfffffe4000147947 */ /* 0x000fea000383ffff */
.L_x_1130:
[----:B--2---:R2:W3:Y:S02]  /*222a0*/  SYNCS.PHASECHK.TRANS64.TRYWAIT P5, [R89+URZ+0x19cb0], R92 ;  /* 0x019cb05c590075a7 */ /* 0x0044e400080a017f */
[----:B---3--:R-:W-:Y:S05]  /*222b0*/  @!P5 NANOSLEEP.SYNCS 0x989680 ;  /* 0x009896800000d95d */ /* 0x008fea0003900000 */
[----:B------:R-:W3:Y:S02]  /*222c0*/  @!P5 SYNCS.PHASECHK.TRANS64 P5, [R89+URZ+0x19cb0], R92 ;  /* 0x019cb05c5900d5a7 */ /* 0x000ee400080a007f */
[----:B---3--:R-:W-:Y:S05]  /*222d0*/  @!P5 BRA `(.L_x_1130) ;  /* 0xfffffffc00f0d947 */ /* 0x008fea000383ffff */
[----:B------:R-:W-:Y:S05]  /*222e0*/  BRA `(.L_x_1430) ;  /* 0xfffffe4000847947 */ /* 0x000fea000383ffff */
.L_x_1158:
[----:B------:R-:W-:Y:S01]  /*222f0*/  BSSY B1, `(.L_x_1431) ;  /* 0x0000007000017945 */ /* 0x000fe20003800000 */
[----:B------:R-:W-:Y:S02]  /*22300*/  IMAD.MOV.U32 R12, RZ, RZ, RZ ;  /* 0x000000ffff0c7224 */ /* 0x000fe400078e00ff */
[----:B------:R-:W-:Y:S02]  /*22310*/  IMAD.MOV.U32 R11, RZ, RZ, 0x1e1f ;  /* 0x00001e1fff0b7424 */ /* 0x000fe400078e00ff */
[----:B------:R-:W-:-:S07]  /*22320*/  IMAD.MOV.U32 R15, RZ, RZ, -0x1 ;  /* 0xffffffffff0f7424 */ /* 0x000fce00078e00ff */
[----:B-----5:R-:W-:Y:S05]  /*22330*/  WARPSYNC.COLLECTIVE R15, `(.L_x_1432) ;  /* 0x000000000f087348 */ /* 0x020fea0003c00000 */
[----:B------:R0:W1:Y:S02]  /*22340*/  SHFL.IDX P6, R14, R13, R12, R11 ;  /* 0x0000000c0d0e7389 */ /* 0x00006400000c000b */
[----:B01---5:R-:W-:Y:S01]  /*22350*/  ENDCOLLECTIVE ;  /* 0x000000000000791b */ /* 0x023fe20003800000 */
.L_x_1432:
[----:B------:R-:W-:Y:S05]  /*22360*/  BSYNC B1 ;  /* 0x0000000000017941 */ /* 0x000fea0003800000 */
.L_x_1431:
[----:B------:R-:W-:Y:S05]  /*22370*/  BRA `(.L_x_1433) ;  /* 0xfffffe5800947947 */ /* 0x000fea000383ffff */
.L_x_1159:
[----:B------:R-:W-:Y:S01]  /*22380*/  BSSY B1, `(.L_x_1434) ;  /* 0x0000008000017945 */ /* 0x000fe20003800000 */
[----:B------:R-:W-:Y:S02]  /*22390*/  IMAD.MOV.U32 R13, RZ, RZ, R4 ;  /* 0x000000ffff0d7224 */ /* 0x000fe400078e0004 */
[----:B------:R-:W-:Y:S02]  /*223a0*/  IMAD.MOV.U32 R12, RZ, RZ, RZ ;  /* 0x000000ffff0c7224 */ /* 0x000fe400078e00ff */
[----:B------:R-:W-:Y:S02]  /*223b0*/  IMAD.MOV.U32 R11, RZ, RZ, 0x1e1f ;  /* 0x00001e1fff0b7424 */ /* 0x000fe400078e00ff */
[----:B------:R-:W-:-:S07]  /*223c0*/  IMAD.MOV.U32 R15, RZ, RZ, -0x1 ;  /* 0xffffffffff0f7424 */ /* 0x000fce00078e00ff */
[----:B-----5:R-:W-:Y:S05]  /*223d0*/  WARPSYNC.COLLECTIVE R15, `(.L_x_1435) ;  /* 0x000000000f087348 */ /* 0x020fea0003c00000 */
[----:B------:R0:W1:Y:S02]  /*223e0*/  SHFL.IDX P6, R14, R13, R12, R11 ;  /* 0x0000000c0d0e7389 */ /* 0x00006400000c000b */
[----:B01---5:R-:W-:Y:S01]  /*223f0*/  ENDCOLLECTIVE ;  /* 0x000000000000791b */ /* 0x023fe20003800000 */
.L_x_1435:
[----:B------:R-:W-:Y:S05]  /*22400*/  BSYNC B1 ;  /* 0x0000000000017941 */ /* 0x000fea0003800000 */
.L_x_1434:
[----:B------:R-:W-:Y:S05]  /*22410*/  BRA `(.L_x_1436) ;  /* 0xfffffe5800747947 */ /* 0x000fea000383ffff */
.L_x_1160:
        /* <DEDUP_REMOVED lines=8> */
.L_x_1438:
[----:B------:R-:W-:Y:S05]  /*224a0*/  BSYNC B1 ;  /* 0x0000000000017941 */ /* 0x000fea0003800000 */
.L_x_1437:
[----:B------:R-:W-:Y:S05]  /*224b0*/  BRA `(.L_x_1439) ;  /* 0xfffffe5800547947 */ /* 0x000fea000383ffff */
.L_x_1161:
        /* <DEDUP_REMOVED lines=8> */
.L_x_1441:
[----:B------:R-:W-:Y:S05]  /*22540*/  BSYNC B1 ;  /* 0x0000000000017941 */ /* 0x000fea0003800000 */
.L_x_1440:
[----:B------:R-:W-:Y:S05]  /*22550*/  BRA `(.L_x_1442) ;  /* 0xfffffe5800347947 */ /* 0x000fea000383ffff */
.L_x_1163:
[----:B0-----:R0:W1:Y:S02]  /*22560*/  SYNCS.PHASECHK.TRANS64.TRYWAIT P1, [R17+URZ+0x19c00], R6 ;  /* 0x019c0006110075a7 */ /* 0x001064000802017f */
[----:B-1----:R-:W-:Y:S05]  /*22570*/  @!P1 NANOSLEEP.SYNCS 0x989680 ;  /* 0x009896800000995d */ /* 0x002fea0003900000 */
[----:B------:R-:W1:Y:S02]  /*22580*/  @!P1 SYNCS.PHASECHK.TRANS64 P1, [R17+URZ+0x19c00], R6 ;  /* 0x019c0006110095a7 */ /* 0x000e64000802007f */
[----:B-1----:R-:W-:Y:S05]  /*22590*/  @!P1 BRA `(.L_x_1163) ;  /* 0xfffffffc00f09947 */ /* 0x002fea000383ffff */
[----:B------:R-:W-:Y:S05]  /*225a0*/  BRA `(.L_x_1443) ;  /* 0xfffffe58002c7947 */ /* 0x000fea000383ffff */
.L_x_1171:
[----:B------:R-:W-:Y:S01]  /*225b0*/  BSSY B1, `(.L_x_1444) ;  /* 0x0000007000017945 */ /* 0x000fe20003800000 */
[----:B------:R-:W-:Y:S02]  /*225c0*/  IMAD.MOV.U32 R12, RZ, RZ, RZ ;  /* 0x000000ffff0c7224 */ /* 0x000fe400078e00ff */
[----:B------:R-:W-:Y:S02]  /*225d0*/  IMAD.MOV.U32 R11, RZ, RZ, 0x1e1f ;  /* 0x00001e1fff0b7424 */ /* 0x000fe400078e00ff */
[----:B------:R-:W-:-:S07]  /*225e0*/  IMAD.MOV.U32 R15, RZ, RZ, -0x1 ;  /* 0xffffffffff0f7424 */ /* 0x000fce00078e00ff */
[----:B-----5:R-:W-:Y:S05]  /*225f0*/  WARPSYNC.COLLECTIVE R15, `(.L_x_1445) ;  /* 0x000000000f087348 */ /* 0x020fea0003c00000 */
[----:B------:R0:W1:Y:S02]  /*22600*/  SHFL.IDX P6, R14, R13, R12, R11 ;  /* 0x0000000c0d0e7389 */ /* 0x00006400000c000b */
[----:B01---5:R-:W-:Y:S01]  /*22610*/  ENDCOLLECTIVE ;  /* 0x000000000000791b */ /* 0x023fe20003800000 */
.L_x_1445:
[----:B------:R-:W-:Y:S05]  /*22620*/  BSYNC B1 ;  /* 0x0000000000017941 */ /* 0x000fea0003800000 */
.L_x_1444:
[----:B------:R-:W-:Y:S05]  /*22630*/  BRA `(.L_x_1446) ;  /* 0xfffffe7400407947 */ /* 0x000fea000383ffff */
.L_x_1172:
        /* <DEDUP_REMOVED lines=8> */
.L_x_1448:
[----:B------:R-:W-:Y:S05]  /*226c0*/  BSYNC B1 ;  /* 0x0000000000017941 */ /* 0x000fea0003800000 */
.L_x_1447:
[----:B------:R-:W-:Y:S05]  /*226d0*/  BRA `(.L_x_1449) ;  /* 0xfffffe7400207947 */ /* 0x000fea000383ffff */
.L_x_1173:
        /* <DEDUP_REMOVED lines=8> */
.L_x_1451:
[----:B------:R-:W-:Y:S05]  /*22760*/  BSYNC B1 ;  /* 0x0000000000017941 */ /* 0x000fea0003800000 */
.L_x_1450:
[----:B------:R-:W-:Y:S05]  /*22770*/  BRA `(.L_x_1452) ;  /* 0xfffffe7400007947 */ /* 0x000fea000383ffff */
.L_x_1174:
        /* <DEDUP_REMOVED lines=8> */
.L_x_1454:
[----:B------:R-:W-:Y:S05]  /*22800*/  BSYNC B1 ;  /* 0x0000000000017941 */ /* 0x000fea0003800000 */
.L_x_1453:
[----:B------:R-:W-:Y:S05]  /*22810*/  BRA `(.L_x_1455) ;  /* 0xfffffe7000e07947 */ /* 0x000fea000383ffff */
.L_x_1176:
[----:B0-----:R0:W1:Y:S02]  /*22820*/  SYNCS.PHASECHK.TRANS64.TRYWAIT P1, [R17+URZ+0x19c00], R10 ;  /* 0x019c000a110075a7 */ /* 0x001064000802017f */
[----:B-1----:R-:W-:Y:S05]  /*22830*/  @!P1 NANOSLEEP.SYNCS 0x989680 ;  /* 0x009896800000995d */ /* 0x002fea0003900000 */
[----:B------:R-:W1:Y:S02]  /*22840*/  @!P1 SYNCS.PHASECHK.TRANS64 P1, [R17+URZ+0x19c00], R10 ;  /* 0x019c000a110095a7 */ /* 0x000e64000802007f */
[----:B-1----:R-:W-:Y:S05]  /*22850*/  @!P1 BRA `(.L_x_1176) ;  /* 0xfffffffc00f09947 */ /* 0x002fea000383ffff */
[----:B------:R-:W-:Y:S05]  /*22860*/  BRA `(.L_x_1456) ;  /* 0xfffffe7000d87947 */ /* 0x000fea000383ffff */
.L_x_1182:
[----:B0-----:R0:W2:Y:S02]  /*22870*/  SYNCS.PHASECHK.TRANS64.TRYWAIT P2, [R4+URZ+0x19c30], R3 ;  /* 0x019c3003040075a7 */ /* 0x0010a4000804017f */
[----:B--2---:R-:W-:Y:S05]  /*22880*/  @!P2 NANOSLEEP.SYNCS 0x989680 ;  /* 0x009896800000a95d */ /* 0x004fea0003900000 */
[----:B------:R-:W2:Y:S02]  /*22890*/  @!P2 SYNCS.PHASECHK.TRANS64 P2, [R4+URZ+0x19c30], R3 ;  /* 0x019c30030400a5a7 */ /* 0x000ea4000804007f */
[----:B--2---:R-:W-:Y:S05]  /*228a0*/  @!P2 BRA `(.L_x_1182) ;  /* 0xfffffffc00f0a947 */ /* 0x004fea000383ffff */
[----:B------:R-:W-:Y:S05]  /*228b0*/  BRA `(.L_x_1181) ;  /* 0xfffffe9400507947 */ /* 0x000fea000383ffff */
.L_x_1202:
[----:B-1----:R1:W2:Y:S02]  /*228c0*/  SYNCS.PHASECHK.TRANS64.TRYWAIT P2, [R13+URZ+0x19c30], R14 ;  /* 0x019c300e0d0075a7 */ /* 0x0022a4000804017f */
[----:B--2---:R-:W-:Y:S05]  /*228d0*/  @!P2 NANOSLEEP.SYNCS 0x989680 ;  /* 0x009896800000a95d */ /* 0x004fea0003900000 */
[----:B------:R-:W2:Y:S02]  /*228e0*/  @!P2 SYNCS.PHASECHK.TRANS64 P2, [R13+URZ+0x19c30], R14 ;  /* 0x019c300e0d00a5a7 */ /* 0x000ea4000804007f */
[----:B--2---:R-:W-:Y:S05]  /*228f0*/  @!P2 BRA `(.L_x_1202) ;  /* 0xfffffffc00f0a947 */ /* 0x004fea000383ffff */
[----:B------:R-:W-:Y:S05]  /*22900*/  BRA `(.L_x_1201) ;  /* 0xfffffecc00e47947 */ /* 0x000fea000383ffff */
.L_x_1207:
[----:B-1----:R1:W2:Y:S02]  /*22910*/  SYNCS.PHASECHK.TRANS64.TRYWAIT P2, [R22+URZ+0x19c50], R14 ;  /* 0x019c500e160075a7 */ /* 0x0022a4000804017f */
[----:B--2---:R-:W-:Y:S05]  /*22920*/  @!P2 NANOSLEEP.SYNCS 0x989680 ;  /* 0x009896800000a95d */ /* 0x004fea0003900000 */
[----:B------:R-:W2:Y:S02]  /*22930*/  @!P2 SYNCS.PHASECHK.TRANS64 P2, [R22+URZ+0x19c50], R14 ;  /* 0x019c500e1600a5a7 */ /* 0x000ea4000804007f */
[----:B--2---:R-:W-:Y:S05]  /*22940*/  @!P2 BRA `(.L_x_1207) ;  /* 0xfffffffc00f0a947 */ /* 0x004fea000383ffff */
[----:B------:R-:W-:Y:S05]  /*22950*/  BRA `(.L_x_1206) ;  /* 0xfffffed000647947 */ /* 0x000fea000383ffff */
.L_x_1228:
[----:B--2---:R2:W3:Y:S02]  /*22960*/  SYNCS.PHASECHK.TRANS64.TRYWAIT P2, [R5+URZ+0x19c30], R12 ;  /* 0x019c300c050075a7 */ /* 0x0044e4000804017f */
[----:B---3--:R-:W-:Y:S05]  /*22970*/  @!P2 NANOSLEEP.SYNCS 0x989680 ;  /* 0x009896800000a95d */ /* 0x008fea0003900000 */
[----:B------:R-:W3:Y:S02]  /*22980*/  @!P2 SYNCS.PHASECHK.TRANS64 P2, [R5+URZ+0x19c30], R12 ;  /* 0x019c300c0500a5a7 */ /* 0x000ee4000804007f */
[----:B---3--:R-:W-:Y:S05]  /*22990*/  @!P2 BRA `(.L_x_1228) ;  /* 0xfffffffc00f0a947 */ /* 0x008fea000383ffff */
[----:B------:R-:W-:Y:S05]  /*229a0*/  BRA `(.L_x_1227) ;  /* 0xffffff0800247947 */ /* 0x000fea000383ffff */
.L_x_1233:
[----:B-1----:R1:W2:Y:S02]  /*229b0*/  SYNCS.PHASECHK.TRANS64.TRYWAIT P2, [R152+URZ+0x19c50], R5 ;  /* 0x019c5005980075a7 */ /* 0x0022a4000804017f */
[----:B--2---:R-:W-:Y:S05]  /*229c0*/  @!P2 NANOSLEEP.SYNCS 0x989680 ;  /* 0x009896800000a95d */ /* 0x004fea0003900000 */
[----:B------:R-:W2:Y:S02]  /*229d0*/  @!P2 SYNCS.PHASECHK.TRANS64 P2, [R152+URZ+0x19c50], R5 ;  /* 0x019c50059800a5a7 */ /* 0x000ea4000804007f */
[----:B--2---:R-:W-:Y:S05]  /*229e0*/  @!P2 BRA `(.L_x_1233) ;  /* 0xfffffffc00f0a947 */ /* 0x004fea000383ffff */
[----:B------:R-:W-:Y:S05]  /*229f0*/  BRA `(.L_x_1232) ;  /* 0xffffff0800a47947 */ /* 0x000fea000383ffff */
.L_x_1242:
[----:B--2---:R2:W3:Y:S02]  /*22a00*/  SYNCS.PHASECHK.TRANS64.TRYWAIT P2, [R5+URZ+0x19c30], R12 ;  /* 0x019c300c050075a7 */ /* 0x0044e4000804017f */
[----:B---3--:R-:W-:Y:S05]  /*22a10*/  @!P2 NANOSLEEP.SYNCS 0x989680 ;  /* 0x009896800000a95d */ /* 0x008fea0003900000 */
[----:B------:R-:W3:Y:S02]  /*22a20*/  @!P2 SYNCS.PHASECHK.TRANS64 P2, [R5+URZ+0x19c30], R12 ;  /* 0x019c300c0500a5a7 */ /* 0x000ee4000804007f */
[----:B---3--:R-:W-:Y:S05]  /*22a30*/  @!P2 BRA `(.L_x_1242) ;  /* 0xfffffffc00f0a947 */ /* 0x008fea000383ffff */
[----:B------:R-:W-:Y:S05]  /*22a40*/  BRA `(.L_x_1241) ;  /* 0xffffff2c007c7947 */ /* 0x000fea000383ffff */
.L_x_1247:
[----:B-1----:R1:W2:Y:S02]  /*22a50*/  SYNCS.PHASECHK.TRANS64.TRYWAIT P2, [R154+URZ+0x19c50], R12 ;  /* 0x019c500c9a0075a7 */ /* 0x0022a4000804017f */
[----:B--2---:R-:W-:Y:S05]  /*22a60*/  @!P2 NANOSLEEP.SYNCS 0x989680 ;  /* 0x009896800000a95d */ /* 0x004fea0003900000 */
[----:B------:R-:W2:Y:S02]  /*22a70*/  @!P2 SYNCS.PHASECHK.TRANS64 P2, [R154+URZ+0x19c50], R12 ;  /* 0x019c500c9a00a5a7 */ /* 0x000ea4000804007f */
[----:B--2---:R-:W-:Y:S05]  /*22a80*/  @!P2 BRA `(.L_x_1247) ;  /* 0xfffffffc00f0a947 */ /* 0x004fea000383ffff */
[----:B------:R-:W-:Y:S05]  /*22a90*/  BRA `(.L_x_1246) ;  /* 0xffffff2c00fc7947 */ /* 0x000fea000383ffff */
.L_x_1262:
[----:B---3--:R3:W4:Y:S02]  /*22aa0*/  SYNCS.PHASECHK.TRANS64.TRYWAIT P1, [R13+URZ+0x19c50], R0 ;  /* 0x019c50000d0075a7 */ /* 0x008724000802017f */
[----:B----4-:R-:W-:Y:S05]  /*22ab0*/  @!P1 NANOSLEEP.SYNCS 0x989680 ;  /* 0x009896800000995d */ /* 0x010fea0003900000 */
[----:B------:R-:W4:Y:S02]  /*22ac0*/  @!P1 SYNCS.PHASECHK.TRANS64 P1, [R13+URZ+0x19c50], R0 ;  /* 0x019c50000d0095a7 */ /* 0x000f24000802007f */
[----:B----4-:R-:W-:Y:S05]  /*22ad0*/  @!P1 BRA `(.L_x_1262) ;  /* 0xfffffffc00f09947 */ /* 0x010fea000383ffff */
[----:B------:R-:W-:Y:S05]  /*22ae0*/  BRA `(.L_x_1261) ;  /* 0xffffff6000e07947 */ /* 0x000fea000383ffff */
.L_x_1299:
[----:B------:R-:W0:Y:S01]  /*22af0*/  S2R R11, SR_TID.X ;  /* 0x00000000000b7919 */ /* 0x000e220000002100 */
[----:B------:R-:W-:Y:S01]  /*22b00*/  BSSY B1, `(.L_x_1457) ;  /* 0x000000a000017945 */ /* 0x000fe20003800000 */
[----:B------:R-:W-:Y:S02]  /*22b10*/  IMAD.MOV.U32 R12, RZ, RZ, RZ ;  /* 0x000000ffff0c7224 */ /* 0x000fe400078e00ff */
[----:B------:R-:W-:Y:S01]  /*22b20*/  IMAD.MOV.U32 R15, RZ, RZ, -0x1 ;  /* 0xffffffffff0f7424 */ /* 0x000fe200078e00ff */
[----:B0-----:R-:W-:-:S04]  /*22b30*/  SHF.R.U32.HI R11, RZ, 0x5, R11 ;  /* 0x00000005ff0b7819 */ /* 0x001fc8000001160b */
[----:B------:R-:W-:-:S05]  /*22b40*/  LOP3.LUT R11, R11, 0x3, RZ, 0xc0, !PT ;  /* 0x000000030b0b7812 */ /* 0x000fca00078ec0ff */
[----:B------:R-:W-:Y:S02]  /*22b50*/  IMAD.MOV.U32 R13, RZ, RZ, R11 ;  /* 0x000000ffff0d7224 */ /* 0x000fe400078e000b */
[----:B------:R-:W-:-:S07]  /*22b60*/  IMAD.MOV.U32 R11, RZ, RZ, 0x1f ;  /* 0x0000001fff0b7424 */ /* 0x000fce00078e00ff */
[----:B------:R-:W-:Y:S05]  /*22b70*/  WARPSYNC.COLLECTIVE R15, `(.L_x_1458) ;  /* 0x000000000f087348 */ /* 0x000fea0003c00000 */
[----:B------:R0:W1:Y:S02]  /*22b80*/  SHFL.IDX P6, R14, R13, R12, R11 ;  /* 0x0000000c0d0e7389 */ /* 0x00006400000c000b */
[----:B01----:R-:W-:Y:S01]  /*22b90*/  ENDCOLLECTIVE ;  /* 0x000000000000791b */ /* 0x003fe20003800000 */
.L_x_1458:
[----:B------:R-:W-:Y:S05]  /*22ba0*/  BSYNC B1 ;  /* 0x0000000000017941 */ /* 0x000fea0003800000 */
.L_x_1457:
[----:B------:R-:W-:Y:S05]  /*22bb0*/  BRA `(.L_x_1459) ;  /* 0xffffffa0007c7947 */ /* 0x000fea000383ffff */
.L_x_1301:
[----:B------:R-:W-:Y:S01]  /*22bc0*/  BSSY B1, `(.L_x_1460) ;  /* 0x0000006000017945 */ /* 0x000fe20003800000 */
[----:B------:R-:W-:-:S07]  /*22bd0*/  IMAD.MOV.U32 R15, RZ, RZ, -0x1 ;  /* 0xffffffffff0f7424 */ /* 0x000fce00078e00ff */
[----:B0-----:R-:W-:Y:S05]  /*22be0*/  WARPSYNC.COLLECTIVE R15, `(.L_x_1461) ;  /* 0x000000000f0c7348 */ /* 0x001fea0003c00000 */
[----:B------:R-:W-:Y:S02]  /*22bf0*/  ELECT P6, UR62, PT ;  /* 0x00000000003e782f */ /* 0x000fe400038c0000 */
[----:B------:R-:W-:Y:S01]  /*22c00*/  MOV R14, UR62 ;  /* 0x0000003e000e7c02 */ /* 0x000fe20008000f00 */
[----:B0-----:R-:W-:Y:S10]  /*22c10*/  ENDCOLLECTIVE ;  /* 0x000000000000791b */ /* 0x001ff40003800000 */
.L_x_1461:
[----:B------:R-:W-:Y:S05]  /*22c20*/  BSYNC B1 ;  /* 0x0000000000017941 */ /* 0x000fea0003800000 */
.L_x_1460:
[----:B------:R-:W-:Y:S05]  /*22c30*/  BRA `(.L_x_1300) ;  /* 0xffffffa000747947 */ /* 0x000fea000383ffff */
.L_x_1303:
[----:B0-----:R0:W1:Y:S02]  /*22c40*/  SYNCS.PHASECHK.TRANS64.TRYWAIT P0, [R13+URZ+0x19c20], R8 ;  /* 0x019c20080d0075a7 */ /* 0x001064000800017f */
[----:B-1----:R-:W-:Y:S05]  /*22c50*/  @!P0 NANOSLEEP.SYNCS 0x989680 ;  /* 0x009896800000895d */ /* 0x002fea0003900000 */
[----:B------:R-:W1:Y:S02]  /*22c60*/  @!P0 SYNCS.PHASECHK.TRANS64 P0, [R13+URZ+0x19c20], R8 ;  /* 0x019c20080d0085a7 */ /* 0x000e64000800007f */
[----:B-1----:R-:W-:Y:S05]  /*22c70*/  @!P0 BRA `(.L_x_1303) ;  /* 0xfffffffc00f08947 */ /* 0x002fea000383ffff */
[----:B------:R-:W-:Y:S05]  /*22c80*/  BRA `(.L_x_1462) ;  /* 0xffffffa000907947 */ /* 0x000fea000383ffff */
.L_x_1307:
[----:B-1----:R1:W2:Y:S02]  /*22c90*/  SYNCS.PHASECHK.TRANS64.TRYWAIT P0, [R12+URZ+0x19ca0], R11 ;  /* 0x019ca00b0c0075a7 */ /* 0x0022a4000800017f */
[----:B--2---:R-:W-:Y:S05]  /*22ca0*/  @!P0 NANOSLEEP.SYNCS 0x989680 ;  /* 0x009896800000895d */ /* 0x004fea0003900000 */
[----:B------:R-:W2:Y:S02]  /*22cb0*/  @!P0 SYNCS.PHASECHK.TRANS64 P0, [R12+URZ+0x19ca0], R11 ;  /* 0x019ca00b0c0085a7 */ /* 0x000ea4000800007f */
[----:B--2---:R-:W-:Y:S05]  /*22cc0*/  @!P0 BRA `(.L_x_1307) ;  /* 0xfffffffc00f08947 */ /* 0x004fea000383ffff */
[----:B------:R-:W-:Y:S05]  /*22cd0*/  BRA `(.L_x_1463) ;  /* 0xffffffa000a87947 */ /* 0x000fea000383ffff */
.L_x_1314:
[----:B0-----:R0:W2:Y:S02]  /*22ce0*/  SYNCS.PHASECHK.TRANS64.TRYWAIT P0, [R12+URZ+0x19cc0], R11 ;  /* 0x019cc00b0c0075a7 */ /* 0x0010a4000800017f */
[----:B--2---:R-:W-:Y:S05]  /*22cf0*/  @!P0 NANOSLEEP.SYNCS 0x989680 ;  /* 0x009896800000895d */ /* 0x004fea0003900000 */
[----:B------:R-:W2:Y:S02]  /*22d00*/  @!P0 SYNCS.PHASECHK.TRANS64 P0, [R12+URZ+0x19cc0], R11 ;  /* 0x019cc00b0c0085a7 */ /* 0x000ea4000800007f */
[----:B--2---:R-:W-:Y:S05]  /*22d10*/  @!P0 BRA `(.L_x_1314) ;  /* 0xfffffffc00f08947 */ /* 0x004fea000383ffff */
[----:B------:R-:W-:Y:S05]  /*22d20*/  BRA `(.L_x_1464) ;  /* 0xffffffa400a47947 */ /* 0x000fea000383ffff */
.L_x_1323:
[----:B-1----:R1:W2:Y:S02]  /*22d30*/  SYNCS.PHASECHK.TRANS64.TRYWAIT P1, [R11+URZ+0x19ca0], R10 ;  /* 0x019ca00a0b0075a7 */ /* 0x0022a4000802017f */
[----:B--2---:R-:W-:Y:S05]  /*22d40*/  @!P1 NANOSLEEP.SYNCS 0x989680 ;  /* 0x009896800000995d */ /* 0x004fea0003900000 */
[----:B------:R-:W2:Y:S02]  /*22d50*/  @!P1 SYNCS.PHASECHK.TRANS64 P1, [R11+URZ+0x19ca0], R10 ;  /* 0x019ca00a0b0095a7 */ /* 0x000ea4000802007f */
[----:B--2---:R-:W-:Y:S05]  /*22d60*/  @!P1 BRA `(.L_x_1323) ;  /* 0xfffffffc00f09947 */ /* 0x004fea000383ffff */
[----:B------:R-:W-:Y:S05]  /*22d70*/  BRA `(.L_x_1465) ;  /* 0xffffffa800dc7947 */ /* 0x000fea000383ffff */
.L_x_1330:
[----:B0-----:R0:W2:Y:S02]  /*22d80*/  SYNCS.PHASECHK.TRANS64.TRYWAIT P1, [R11+URZ+0x19cc0], R10 ;  /* 0x019cc00a0b0075a7 */ /* 0x0010a4000802017f */
[----:B--2---:R-:W-:Y:S05]  /*22d90*/  @!P1 NANOSLEEP.SYNCS 0x989680 ;  /* 0x009896800000995d */ /* 0x004fea0003900000 */
[----:B------:R-:W2:Y:S02]  /*22da0*/  @!P1 SYNCS.PHASECHK.TRANS64 P1, [R11+URZ+0x19cc0], R10 ;  /* 0x019cc00a0b0095a7 */ /* 0x000ea4000802007f */
[----:B--2---:R-:W-:Y:S05]  /*22db0*/  @!P1 BRA `(.L_x_1330) ;  /* 0xfffffffc00f09947 */ /* 0x004fea000383ffff */
[----:B------:R-:W-:Y:S05]  /*22dc0*/  BRA `(.L_x_1466) ;  /* 0xffffffac00d47947 */ /* 0x000fea000383ffff */
.L_x_1355:
        /* <DEDUP_REMOVED lines=11> */
.L_x_1468:
[----:B------:R-:W-:Y:S05]  /*22e80*/  BSYNC B0 ;  /* 0x0000000000007941 */ /* 0x000fea0003800000 */
.L_x_1467:
[----:B------:R-:W-:Y:S05]  /*22e90*/  BRA `(.L_x_1469) ;  /* 0xffffffc000787947 */ /* 0x000fea000383ffff */
.L_x_1357:
[----:B------:R-:W-:Y:S01]  /*22ea0*/  BSSY B0, `(.L_x_1470) ;  /* 0x0000006000007945 */ /* 0x000fe20003800000 */
[----:B------:R-:W-:-:S07]  /*22eb0*/  IMAD.MOV.U32 R15, RZ, RZ, -0x1 ;  /* 0xffffffffff0f7424 */ /* 0x000fce00078e00ff */
[----:B0-----:R-:W-:Y:S05]  /*22ec0*/  WARPSYNC.COLLECTIVE R15, `(.L_x_1471) ;  /* 0x000000000f0c7348 */ /* 0x001fea0003c00000 */
[----:B------:R-:W-:Y:S02]  /*22ed0*/  ELECT P6, UR62, PT ;  /* 0x00000000003e782f */ /* 0x000fe400038c0000 */
[----:B------:R-:W-:Y:S01]  /*22ee0*/  MOV R14, UR62 ;  /* 0x0000003e000e7c02 */ /* 0x000fe20008000f00 */
[----:B0-----:R-:W-:Y:S10]  /*22ef0*/  ENDCOLLECTIVE ;  /* 0x000000000000791b */ /* 0x001ff40003800000 */
.L_x_1471:
[----:B------:R-:W-:Y:S05]  /*22f00*/  BSYNC B0 ;  /* 0x0000000000007941 */ /* 0x000fea0003800000 */
.L_x_1470:
[----:B------:R-:W-:Y:S05]  /*22f10*/  BRA `(.L_x_1472) ;  /* 0xffffffc000707947 */ /* 0x000fea000383ffff */
.L_x_1360:
[----:B0-----:R0:W1:Y:S02]  /*22f20*/  SYNCS.PHASECHK.TRANS64.TRYWAIT P2, [R5+URZ+0x19c80], R4 ;  /* 0x019c8004050075a7 */ /* 0x001064000804017f */
[----:B-1----:R-:W-:Y:S05]  /*22f30*/  @!P2 NANOSLEEP.SYNCS 0x989680 ;  /* 0x009896800000a95d */ /* 0x002fea0003900000 */
[----:B------:R-:W1:Y:S02]  /*22f40*/  @!P2 SYNCS.PHASECHK.TRANS64 P2, [R5+URZ+0x19c80], R4 ;  /* 0x019c80040500a5a7 */ /* 0x000e64000804007f */
[----:B-1----:R-:W-:Y:S05]  /*22f50*/  @!P2 BRA `(.L_x_1360) ;  /* 0xfffffffc00f0a947 */ /* 0x002fea000383ffff */
[----:B------:R-:W-:Y:S05]  /*22f60*/  BRA `(.L_x_1473) ;  /* 0xffffffc000e07947 */ /* 0x000fea000383ffff */
.L_x_1362:
[----:B-1----:R1:W2:Y:S02]  /*22f70*/  SYNCS.PHASECHK.TRANS64.TRYWAIT P2, [R5+URZ+0x19c40], R4 ;  /* 0x019c4004050075a7 */ /* 0x0022a4000804017f */
[----:B--2---:R-:W-:Y:S05]  /*22f80*/  @!P2 NANOSLEEP.SYNCS 0x989680 ;  /* 0x009896800000a95d */ /* 0x004fea0003900000 */
[----:B------:R-:W2:Y:S02]  /*22f90*/  @!P2 SYNCS.PHASECHK.TRANS64 P2, [R5+URZ+0x19c40], R4 ;  /* 0x019c40040500a5a7 */ /* 0x000ea4000804007f */
[----:B--2---:R-:W-:Y:S05]  /*22fa0*/  @!P2 BRA `(.L_x_1362) ;  /* 0xfffffffc00f0a947 */ /* 0x004fea000383ffff */
[----:B------:R-:W-:Y:S05]  /*22fb0*/  BRA `(.L_x_1474) ;  /* 0xffffffc400647947 */ /* 0x000fea000383ffff */
.L_x_1365:
        /* <DEDUP_REMOVED lines=8> */
.L_x_1371:
[----:B0-----:R0:W1:Y:S02]  /*23040*/  SYNCS.PHASECHK.TRANS64.TRYWAIT P0, [R5+URZ+0x19c80], R4 ;  /* 0x019c8004050075a7 */ /* 0x001064000800017f */
[----:B-1----:R-:W-:Y:S05]  /*23050*/  @!P0 NANOSLEEP.SYNCS 0x989680 ;  /* 0x009896800000895d */ /* 0x002fea0003900000 */
[----:B------:R-:W1:Y:S02]  /*23060*/  @!P0 SYNCS.PHASECHK.TRANS64 P0, [R5+URZ+0x19c80], R4 ;  /* 0x019c8004050085a7 */ /* 0x000e64000800007f */
[----:B-1----:R-:W-:Y:S05]  /*23070*/  @!P0 BRA `(.L_x_1371) ;  /* 0xfffffffc00f08947 */ /* 0x002fea000383ffff */
[----:B------:R-:W-:Y:S05]  /*23080*/  BRA `(.L_x_1476) ;  /* 0xffffffcc003c7947 */ /* 0x000fea000383ffff */
.L_x_1378:
[----:B-1----:R1:W2:Y:S02]  /*23090*/  SYNCS.PHASECHK.TRANS64.TRYWAIT P0, [R5+URZ+0x19c40], R4 ;  /* 0x019c4004050075a7 */ /* 0x0022a4000800017f */
[----:B--2---:R-:W-:Y:S05]  /*230a0*/  @!P0 NANOSLEEP.SYNCS 0x989680 ;  /* 0x009896800000895d */ /* 0x004fea0003900000 */
[----:B------:R-:W2:Y:S02]  /*230b0*/  @!P0 SYNCS.PHASECHK.TRANS64 P0, [R5+URZ+0x19c40], R4 ;  /* 0x019c4004050085a7 */ /* 0x000ea4000800007f */
[----:B--2---:R-:W-:Y:S05]  /*230c0*/  @!P0 BRA `(.L_x_1378) ;  /* 0xfffffffc00f08947 */ /* 0x004fea000383ffff */
[----:B------:R-:W-:Y:S05]  /*230d0*/  BRA `(.L_x_1477) ;  /* 0xffffffd000407947 */ /* 0x000fea000383ffff */
.L_x_1386:
[----:B0-----:R0:W1:Y:S02]  /*230e0*/  SYNCS.PHASECHK.TRANS64.TRYWAIT P2, [R13+URZ+0x19c70], R4 ;  /* 0x019c70040d0075a7 */ /* 0x001064000804017f */
[----:B-1----:R-:W-:Y:S05]  /*230f0*/  @!P2 NANOSLEEP.SYNCS 0x989680 ;  /* 0x009896800000a95d */ /* 0x002fea0003900000 */
[----:B------:R-:W1:Y:S02]  /*23100*/  @!P2 SYNCS.PHASECHK.TRANS64 P2, [R13+URZ+0x19c70], R4 ;  /* 0x019c70040d00a5a7 */ /* 0x000e64000804007f */
[----:B-1----:R-:W-:Y:S05]  /*23110*/  @!P2 BRA `(.L_x_1386) ;  /* 0xfffffffc00f0a947 */ /* 0x002fea000383ffff */
[----:B------:R-:W-:Y:S05]  /*23120*/  BRA `(.L_x_1478) ;  /* 0xffffffd400607947 */ /* 0x000fea000383ffff */
.L_x_1388:
[----:B0-----:R0:W1:Y:S02]  /*23130*/  SYNCS.PHASECHK.TRANS64.TRYWAIT P2, [R13+URZ+0x19c60], R4 ;  /* 0x019c60040d0075a7 */ /* 0x001064000804017f */
[----:B-1----:R-:W-:Y:S05]  /*23140*/  @!P2 NANOSLEEP.SYNCS 0x989680 ;  /* 0x009896800000a95d */ /* 0x002fea0003900000 */
[----:B------:R-:W1:Y:S02]  /*23150*/  @!P2 SYNCS.PHASECHK.TRANS64 P2, [R13+URZ+0x19c60], R4 ;  /* 0x019c60040d00a5a7 */ /* 0x000e64000804007f */
[----:B-1----:R-:W-:Y:S05]  /*23160*/  @!P2 BRA `(.L_x_1388) ;  /* 0xfffffffc00f0a947 */ /* 0x002fea000383ffff */
[----:B------:R-:W-:Y:S05]  /*23170*/  BRA `(.L_x_1479) ;  /* 0xffffffd400687947 */ /* 0x000fea000383ffff */
.L_x_1395:
[----:B0-----:R0:W1:Y:S02]  /*23180*/  SYNCS.PHASECHK.TRANS64.TRYWAIT P0, [R3+URZ+0x19c70], R0 ;  /* 0x019c7000030075a7 */ /* 0x001064000800017f */
[----:B-1----:R-:W-:Y:S05]  /*23190*/  @!P0 NANOSLEEP.SYNCS 0x989680 ;  /* 0x009896800000895d */ /* 0x002fea0003900000 */
[----:B------:R-:W1:Y:S02]  /*231a0*/  @!P0 SYNCS.PHASECHK.TRANS64 P0, [R3+URZ+0x19c70], R0 ;  /* 0x019c7000030085a7 */ /* 0x000e64000800007f */
[----:B-1----:R-:W-:Y:S05]  /*231b0*/  @!P0 BRA `(.L_x_1395) ;  /* 0xfffffffc00f08947 */ /* 0x002fea000383ffff */
[----:B------:R-:W-:Y:S05]  /*231c0*/  BRA `(.L_x_1480) ;  /* 0xffffffd800d07947 */ /* 0x000fea000383ffff */
.L_x_1397:
[----:B0-----:R0:W1:Y:S02]  /*231d0*/  SYNCS.PHASECHK.TRANS64.TRYWAIT P0, [R3+URZ+0x19c60], R0 ;  /* 0x019c6000030075a7 */ /* 0x001064000800017f */
[----:B-1----:R-:W-:Y:S05]  /*231e0*/  @!P0 NANOSLEEP.SYNCS 0x989680 ;  /* 0x009896800000895d */ /* 0x002fea0003900000 */
[----:B------:R-:W1:Y:S02]  /*231f0*/  @!P0 SYNCS.PHASECHK.TRANS64 P0, [R3+URZ+0x19c60], R0 ;  /* 0x019c6000030085a7 */ /* 0x000e64000800007f */
[----:B-1----:R-:W-:Y:S05]  /*23200*/  @!P0 BRA `(.L_x_1397) ;  /* 0xfffffffc00f08947 */ /* 0x002fea000383ffff */
[----:B------:R-:W-:Y:S05]  /*23210*/  BRA `(.L_x_1481) ;  /* 0xffffffd800d47947 */ /* 0x000fea000383ffff */
.L_x_1401:
[----:B------:R-:W-:Y:S01]  /*23220*/  BSSY B0, `(.L_x_1482) ;  /* 0x0000008000007945 */ /* 0x000fe20003800000 */
[----:B------:R-:W-:Y:S02]  /*23230*/  IMAD.MOV.U32 R13, RZ, RZ, R24 ;  /* 0x000000ffff0d7224 */ /* 0x000fe400078e0018 */
[----:B------:R-:W-:Y:S02]  /*23240*/  IMAD.MOV.U32 R12, RZ, RZ, RZ ;  /* 0x000000ffff0c7224 */ /* 0x000fe400078e00ff */
[----:B------:R-:W-:Y:S02]  /*23250*/  IMAD.MOV.U32 R11, RZ, RZ, 0x1f ;  /* 0x0000001fff0b7424 */ /* 0x000fe400078e00ff */
[----:B------:R-:W-:-:S07]  /*23260*/  IMAD.MOV.U32 R15, RZ, RZ, -0x1 ;  /* 0xffffffffff0f7424 */ /* 0x000fce00078e00ff */
[----:B-1----:R-:W-:Y:S05]  /*23270*/  WARPSYNC.COLLECTIVE R15, `(.L_x_1483) ;  /* 0x000000000f087348 */ /* 0x002fea0003c00000 */
[----:B------:R0:W2:Y:S02]  /*23280*/  SHFL.IDX P6, R14, R13, R12, R11 ;  /* 0x0000000c0d0e7389 */ /* 0x0000a400000c000b */
[----:B012---:R-:W-:Y:S01]  /*23290*/  ENDCOLLECTIVE ;  /* 0x000000000000791b */ /* 0x007fe20003800000 */
.L_x_1483:
[----:B------:R-:W-:Y:S05]  /*232a0*/  BSYNC B0 ;  /* 0x0000000000007941 */ /* 0x000fea0003800000 */
.L_x_1482:
[----:B------:R-:W-:Y:S02]  /*232b0*/  IMAD.MOV.U32 R13, RZ, RZ, R24 ;  /* 0x000000ffff0d7224 */ /* 0x000fe400078e0018 */
[----:B------:R-:W-:Y:S02]  /*232c0*/  IMAD.MOV.U32 R12, RZ, RZ, 0x1 ;  /* 0x00000001ff0c7424 */ /* 0x000fe400078e00ff */
[----:B------:R-:W-:Y:S02]  /*232d0*/  IMAD.MOV.U32 R11, RZ, RZ, 0x1f ;  /* 0x0000001fff0b7424 */ /* 0x000fe400078e00ff */
[----:B------:R-:W-:Y:S02]  /*232e0*/  IMAD.MOV.U32 R15, RZ, RZ, -0x1 ;  /* 0xffffffffff0f7424 */ /* 0x000fe400078e00ff */
[----:B------:R-:W-:Y:S02]  /*232f0*/  IMAD.IADD R7, R27, 0x1, R8 ;  /* 0x000000011b077824 */ /* 0x000fe400078e0208 */
[----:B------:R-:W-:-:S07]  /*23300*/  IMAD.MOV.U32 R0, RZ, RZ, R14 ;  /* 0x000000ffff007224 */ /* 0x000fce00078e000e */
[----:B------:R-:W-:Y:S05]  /*23310*/  WARPSYNC.COLLECTIVE R15, `(.L_x_1484) ;  /* 0x000000000f087348 */ /* 0x000fea0003c00000 */
[----:B------:R0:W1:Y:S02]  /*23320*/  SHFL.IDX P6, R14, R13, R12, R11 ;  /* 0x0000000c0d0e7389 */ /* 0x00006400000c000b */
[----:B01----:R-:W-:Y:S01]  /*23330*/  ENDCOLLECTIVE ;  /* 0x000000000000791b */ /* 0x003fe20003800000 */
.L_x_1484:
[----:B------:R-:W-:Y:S02]  /*23340*/  ULDC UR4, c[0x0][0xc14] ;  /* 0x0003050000047ab9 */ /* 0x000fe40000000800 */
[----:B------:R-:W-:-:S13]  /*23350*/  ISETP.GE.OR P1, PT, R7, UR4, !P0 ;  /* 0x0000000407007c0c */ /* 0x000fda000c726670 */
[----:B------:R-:W0:Y:S01]  /*23360*/  @!P1 LDC.64 R2, c[0x0][0xc58] ;  /* 0x00031600ff029b82 */ /* 0x000e220000000a00 */
[----:B------:R-:W-:Y:S02]  /*23370*/  IMAD.MOV.U32 R25, RZ, RZ, RZ ;  /* 0x000000ffff197224 */ /* 0x000fe400078e00ff */
[----:B------:R-:W-:Y:S02]  /*23380*/  IMAD.MOV.U32 R11, RZ, RZ, RZ ;  /* 0x000000ffff0b7224 */ /* 0x000fe400078e00ff */
[----:B------:R-:W-:Y:S02]  /*23390*/  IMAD.MOV.U32 R5, RZ, RZ, R14 ;  /* 0x000000ffff057224 */ /* 0x000fe400078e000e */
[----:B0-----:R-:W-:-:S06]  /*233a0*/  @!P1 IMAD.WIDE R2, R7, 0x4, R2 ;  /* 0x0000000407029825 */ /* 0x001fcc00078e0202 */
[----:B------:R-:W2:Y:S01]  /*233b0*/  @!P1 LDG.E R2, desc[UR40][R2.64] ;  /* 0x0000002802029981 */ /* 0x000ea2000c1e1900 */
        /* <DEDUP_REMOVED lines=10> */
.L_x_1485:
[----:B------:R-:W-:Y:S01]  /*23460*/  IMAD.MOV.U32 R12, RZ, RZ, 0x2 ;  /* 0x00000002ff0c7424 */ /* 0x000fe200078e00ff */
[----:B------:R-:W-:-:S05]  /*23470*/  SEL R4, R14, RZ, P1 ;  /* 0x000000ff0e047207 */ /* 0x000fca0000800000 */
[----:B------:R-:W-:-:S04]  /*23480*/  IMAD.IADD R4, R25, 0x1, R4 ;  /* 0x0000000119047824 */ /* 0x000fc800078e0204 */
[----:B------:R-:W-:-:S07]  /*23490*/  IMAD.MOV.U32 R13, RZ, RZ, R4 ;  /* 0x000000ffff0d7224 */ /* 0x000fce00078e0004 */
[----:B------:R-:W-:Y:S05]  /*234a0*/  WARPSYNC.COLLECTIVE R15, `(.L_x_1486) ;  /* 0x000000000f087348 */ /* 0x000fea0003c00000 */
[----:B------:R0:W1:Y:S02]  /*234b0*/  SHFL.UP P6, R14, R13, R12, R11 ;  /* 0x0400000c0d0e7389 */ /* 0x00006400000c000b */
[----:B01----:R-:W-:Y:S01]  /*234c0*/  ENDCOLLECTIVE ;  /* 0x000000000000791b */ /* 0x003fe20003800000 */
.L_x_1486:
[----:B------:R-:W-:Y:S01]  /*234d0*/  IMAD.MOV.U32 R12, RZ, RZ, 0x4 ;  /* 0x00000004ff0c7424 */ /* 0x000fe200078e00ff */
[----:B------:R-:W-:-:S05]  /*234e0*/  SEL R3, R14, RZ, P2 ;  /* 0x000000ff0e037207 */ /* 0x000fca0001000000 */
[----:B------:R-:W-:-:S04]  /*234f0*/  IMAD.IADD R6, R4, 0x1, R3 ;  /* 0x0000000104067824 */ /* 0x000fc800078e0203 */
[----:B------:R-:W-:-:S07]  /*23500*/  IMAD.MOV.U32 R13, RZ, RZ, R6 ;  /* 0x000000ffff0d7224 */ /* 0x000fce00078e0006 */
[----:B------:R-:W-:Y:S05]  /*23510*/  WARPSYNC.COLLECTIVE R15, `(.L_x_1487) ;  /* 0x000000000f087348 */ /* 0x000fea0003c00000 */
[----:B------:R0:W1:Y:S02]  /*23520*/  SHFL.UP P6, R14, R13, R12, R11 ;  /* 0x0400000c0d0e7389 */ /* 0x00006400000c000b */
[----:B01----:R-:W-:Y:S01]  /*23530*/  ENDCOLLECTIVE ;  /* 0x000000000000791b */ /* 0x003fe20003800000 */
.L_x_1487:
[----:B------:R-:W-:Y:S01]  /*23540*/  IMAD.MOV.U32 R12, RZ, RZ, 0x8 ;  /* 0x00000008ff0c7424 */ /* 0x000fe200078e00ff */
[----:B------:R-:W-:-:S05]  /*23550*/  SEL R3, R14, RZ, P3 ;  /* 0x000000ff0e037207 */ /* 0x000fca0001800000 */
[----:B------:R-:W-:-:S04]  /*23560*/  IMAD.IADD R2, R6, 0x1, R3 ;  /* 0x0000000106027824 */ /* 0x000fc800078e0203 */
[----:B------:R-:W-:-:S07]  /*23570*/  IMAD.MOV.U32 R13, RZ, RZ, R2 ;  /* 0x000000ffff0d7224 */ /* 0x000fce00078e0002 */
[----:B------:R-:W-:Y:S05]  /*23580*/  WARPSYNC.COLLECTIVE R15, `(.L_x_1488) ;  /* 0x000000000f087348 */ /* 0x000fea0003c00000 */
[----:B------:R0:W1:Y:S02]  /*23590*/  SHFL.UP P6, R14, R13, R12, R11 ;  /* 0x0400000c0d0e7389 */ /* 0x00006400000c000b */
[----:B01----:R-:W-:Y:S01]  /*235a0*/  ENDCOLLECTIVE ;  /* 0x000000000000791b */ /* 0x003fe20003800000 */
.L_x_1488:
[----:B------:R-:W-:Y:S01]  /*235b0*/  IMAD.MOV.U32 R12, RZ, RZ, 0x10 ;  /* 0x00000010ff0c7424 */ /* 0x000fe200078e00ff */
[----:B------:R-:W-:-:S05]  /*235c0*/  SEL R3, R14, RZ, P4 ;  /* 0x000000ff0e037207 */ /* 0x000fca0002000000 */
[----:B------:R-:W-:-:S04]  /*235d0*/  IMAD.IADD R3, R2, 0x1, R3 ;  /* 0x0000000102037824 */ /* 0x000fc800078e0203 */
[----:B------:R-:W-:-:S07]  /*235e0*/  IMAD.MOV.U32 R13, RZ, RZ, R3 ;  /* 0x000000ffff0d7224 */ /* 0x000fce00078e0003 */
[----:B------:R-:W-:Y:S05]  /*235f0*/  WARPSYNC.COLLECTIVE R15, `(.L_x_1489) ;  /* 0x000000000f087348 */ /* 0x000fea0003c00000 */
[----:B------:R0:W1:Y:S02]  /*23600*/  SHFL.UP P6, R14, R13, R12, R11 ;  /* 0x0400000c0d0e7389 */ /* 0x00006400000c000b */
[----:B01----:R-:W-:Y:S01]  /*23610*/  ENDCOLLECTIVE ;  /* 0x000000000000791b */ /* 0x003fe20003800000 */
.L_x_1489:
        /* <DEDUP_REMOVED lines=8> */
.L_x_1490:
[----:B------:R-:W-:Y:S05]  /*236a0*/  BRA `(.L_x_1491) ;  /* 0xffffffdc00747947 */ /* 0x000fea000383ffff */
.L_x_1406:
        /* <DEDUP_REMOVED lines=8> */
.L_x_1493:
[----:B------:R-:W-:Y:S05]  /*23730*/  BSYNC B0 ;  /* 0x0000000000007941 */ /* 0x000fea0003800000 */
.L_x_1492:
[----:B------:R-:W-:Y:S01]  /*23740*/  SEL R14, R14, RZ, P1 ;  /* 0x000000ff0e0e7207 */ /* 0x000fe20000800000 */
[----:B------:R-:W-:Y:S02]  /*23750*/  IMAD.MOV.U32 R12, RZ, RZ, 0x2 ;  /* 0x00000002ff0c7424 */ /* 0x000fe400078e00ff */
[----:B------:R-:W-:Y:S02]  /*23760*/  IMAD.MOV.U32 R11, RZ, RZ, RZ ;  /* 0x000000ffff0b7224 */ /* 0x000fe400078e00ff */
[----:B------:R-:W-:Y:S02]  /*23770*/  IMAD.IADD R13, R25, 0x1, R14 ;  /* 0x00000001190d7824 */ /* 0x000fe400078e020e */
[----:B------:R-:W-:-:S07]  /*23780*/  IMAD.MOV.U32 R15, RZ, RZ, -0x1 ;  /* 0xffffffffff0f7424 */ /* 0x000fce00078e00ff */
[----:B------:R-:W-:Y:S05]  /*23790*/  WARPSYNC.COLLECTIVE R15, `(.L_x_1494) ;  /* 0x000000000f087348 */ /* 0x000fea0003c00000 */
[----:B------:R0:W1:Y:S02]  /*237a0*/  SHFL.UP P6, R14, R13, R12, R11 ;  /* 0x0400000c0d0e7389 */ /* 0x00006400000c000b */
[----:B01----:R-:W-:Y:S01]  /*237b0*/  ENDCOLLECTIVE ;  /* 0x000000000000791b */ /* 0x003fe20003800000 */
.L_x_1494:
[----:B------:R-:W-:Y:S01]  /*237c0*/  IMAD.MOV.U32 R12, RZ, RZ, 0x4 ;  /* 0x00000004ff0c7424 */ /* 0x000fe200078e00ff */
[----:B------:R-:W-:-:S05]  /*237d0*/  SEL R2, R14, RZ, P2 ;  /* 0x000000ff0e027207 */ /* 0x000fca0001000000 */
[----:B------:R-:W-:-:S04]  /*237e0*/  IMAD.IADD R2, R13, 0x1, R2 ;  /* 0x000000010d027824 */ /* 0x000fc800078e0202 */
[----:B------:R-:W-:-:S07]  /*237f0*/  IMAD.MOV.U32 R13, RZ, RZ, R2 ;  /* 0x000000ffff0d7224 */ /* 0x000fce00078e0002 */
[----:B------:R-:W-:Y:S05]  /*23800*/  WARPSYNC.COLLECTIVE R15, `(.L_x_1495) ;  /* 0x000000000f087348 */ /* 0x000fea0003c00000 */
[----:B------:R0:W1:Y:S02]  /*23810*/  SHFL.UP P6, R14, R13, R12, R11 ;  /* 0x0400000c0d0e7389 */ /* 0x00006400000c000b */
[----:B01----:R-:W-:Y:S01]  /*23820*/  ENDCOLLECTIVE ;  /* 0x000000000000791b */ /* 0x003fe20003800000 */
.L_x_1495:
[----:B------:R-:W-:Y:S01]  /*23830*/  IMAD.MOV.U32 R12, RZ, RZ, 0x8 ;  /* 0x00000008ff0c7424 */ /* 0x000fe200078e00ff */
[----:B------:R-:W-:-:S05]  /*23840*/  SEL R3, R14, RZ, P3 ;  /* 0x000000ff0e037207 */ /* 0x000fca0001800000 */
[----:B------:R-:W-:-:S04]  /*23850*/  IMAD.IADD R3, R2, 0x1, R3 ;  /* 0x0000000102037824 */ /* 0x000fc800078e0203 */
[----:B------:R-:W-:-:S07]  /*23860*/  IMAD.MOV.U32 R13, RZ, RZ, R3 ;  /* 0x000000ffff0d7224 */ /* 0x000fce00078e0003 */
[----:B------:R-:W-:Y:S05]  /*23870*/  WARPSYNC.COLLECTIVE R15, `(.L_x_1496) ;  /* 0x000000000f087348 */ /* 0x000fea0003c00000 */
[----:B------:R0:W1:Y:S02]  /*23880*/  SHFL.UP P6, R14, R13, R12, R11 ;  /* 0x0400000c0d0e7389 */ /* 0x00006400000c000b */
[----:B01----:R-:W-:Y:S01]  /*23890*/  ENDCOLLECTIVE ;  /* 0x000000000000791b */ /* 0x003fe20003800000 */
.L_x_1496:
[----:B------:R-:W-:Y:S01]  /*238a0*/  IMAD.MOV.U32 R12, RZ, RZ, 0x10 ;  /* 0x00000010ff0c7424 */ /* 0x000fe200078e00ff */
[----:B------:R-:W-:-:S05]  /*238b0*/  SEL R4, R14, RZ, P4 ;  /* 0x000000ff0e047207 */ /* 0x000fca0002000000 */
[----:B------:R-:W-:-:S04]  /*238c0*/  IMAD.IADD R4, R3, 0x1, R4 ;  /* 0x0000000103047824 */ /* 0x000fc800078e0204 */
[----:B------:R-:W-:-:S07]  /*238d0*/  IMAD.MOV.U32 R13, RZ, RZ, R4 ;  /* 0x000000ffff0d7224 */ /* 0x000fce00078e0004 */
[----:B------:R-:W-:Y:S05]  /*238e0*/  WARPSYNC.COLLECTIVE R15, `(.L_x_1497) ;  /* 0x000000000f087348 */ /* 0x000fea0003c00000 */
[----:B------:R0:W1:Y:S02]  /*238f0*/  SHFL.UP P6, R14, R13, R12, R11 ;  /* 0x0400000c0d0e7389 */ /* 0x00006400000c000b */
[----:B01----:R-:W-:Y:S01]  /*23900*/  ENDCOLLECTIVE ;  /* 0x000000000000791b */ /* 0x003fe20003800000 */
.L_x_1497:
        /* <DEDUP_REMOVED lines=8> */
.L_x_1498:
[----:B------:R-:W-:Y:S05]  /*23990*/  BRA `(.L_x_1499) ;  /* 0xffffffdc00547947 */ /* 0x000fea000383ffff */
.L_x_1408:
[----:B------:R-:W-:Y:S01]  /*239a0*/  BSSY B0, `(.L_x_1500) ;  /* 0x0000006000007945 */ /* 0x000fe20003800000 */
[----:B------:R-:W-:Y:S01]  /*239b0*/  PLOP3.LUT P6, PT, P6, PT, PT, 0x8, 0x0 ;  /* 0x000000000000781c */ /* 0x000fe200037ce170 */
[----:B------:R-:W-:-:S12]  /*239c0*/  IMAD.MOV.U32 R15, RZ, RZ, -0x1 ;  /* 0xffffffffff0f7424 */ /* 0x000fd800078e00ff */
[----:B0-----:R-:W-:Y:S05]  /*239d0*/  WARPSYNC.COLLECTIVE R15, `(.L_x_1501) ;  /* 0x000000000f087348 */ /* 0x001fea0003c00000 */
[----:B------:R-:W-:Y:S01]  /*239e0*/  VOTE.ANY R14, PT, P6 ;  /* 0x00000000000e7806 */ /* 0x000fe200030e0100 */
[----:B0-----:R-:W-:Y:S06]  /*239f0*/  ENDCOLLECTIVE ;  /* 0x000000000000791b */ /* 0x001fec0003800000 */
.L_x_1501:
[----:B------:R-:W-:Y:S05]  /*23a00*/  BSYNC B0 ;  /* 0x0000000000007941 */ /* 0x000fea0003800000 */
.L_x_1500:
[----:B------:R-:W-:Y:S02]  /*23a10*/  IMAD.MOV.U32 R2, RZ, RZ, R14 ;  /* 0x000000ffff027224 */ /* 0x000fe400078e000e */
[----:B------:R-:W-:Y:S02]  /*23a20*/  IMAD.MOV.U32 R13, RZ, RZ, R25 ;  /* 0x000000ffff0d7224 */ /* 0x000fe400078e0019 */
[----:B------:R-:W0:Y:S01]  /*23a30*/  POPC R6, R2 ;  /* 0x0000000200067309 */ /* 0x000e220000000000 */
[----:B------:R-:W-:Y:S02]  /*23a40*/  IMAD.MOV.U32 R11, RZ, RZ, 0x1f ;  /* 0x0000001fff0b7424 */ /* 0x000fe400078e00ff */
[----:B------:R-:W-:Y:S02]  /*23a50*/  IMAD.MOV.U32 R15, RZ, RZ, -0x1 ;  /* 0xffffffffff0f7424 */ /* 0x000fe400078e00ff */
[----:B0-----:R-:W-:-:S07]  /*23a60*/  IMAD.MOV.U32 R12, RZ, RZ, R6 ;  /* 0x000000ffff0c7224 */ /* 0x001fce00078e0006 */
[----:B------:R-:W-:Y:S05]  /*23a70*/  WARPSYNC.COLLECTIVE R15, `(.L_x_1502) ;  /* 0x000000000f087348 */ /* 0x000fea0003c00000 */
[----:B------:R0:W1:Y:S02]  /*23a80*/  SHFL.IDX P6, R14, R13, R12, R11 ;  /* 0x0000000c0d0e7389 */ /* 0x00006400000c000b */
[----:B01----:R-:W-:Y:S01]  /*23a90*/  ENDCOLLECTIVE ;  /* 0x000000000000791b */ /* 0x003fe20003800000 */
.L_x_1502:
[----:B------:R-:W-:Y:S01]  /*23aa0*/  IMAD.MOV.U32 R25, RZ, RZ, R14 ;  /* 0x000000ffff197224 */ /* 0x000fe200078e000e */
[----:B------:R-:W-:Y:S06]  /*23ab0*/  BRA `(.L_x_1503) ;  /* 0xffffffdc00447947 */ /* 0x000fec000383ffff */
.L_x_1410:
[----:B------:R-:W-:Y:S01]  /*23ac0*/  BSSY B0, `(.L_x_1504) ;  /* 0x0000007000007945 */ /* 0x000fe20003800000 */
[----:B------:R-:W-:Y:S02]  /*23ad0*/  IMAD.MOV.U32 R13, RZ, RZ, R3 ;  /* 0x000000ffff0d7224 */ /* 0x000fe400078e0003 */
[----:B------:R-:W-:Y:S02]  /*23ae0*/  IMAD.MOV.U32 R11, RZ, RZ, 0x1f ;  /* 0x0000001fff0b7424 */ /* 0x000fe400078e00ff */
[----:B------:R-:W-:-:S07]  /*23af0*/  IMAD.MOV.U32 R15, RZ, RZ, -0x1 ;  /* 0xffffffffff0f7424 */ /* 0x000fce00078e00ff */
[----:B012---:R-:W-:Y:S05]  /*23b00*/  WARPSYNC.COLLECTIVE R15, `(.L_x_1505) ;  /* 0x000000000f087348 */ /* 0x007fea0003c00000 */
[----:B------:R3:W4:Y:S02]  /*23b10*/  SHFL.IDX P6, R14, R13, R12, R11 ;  /* 0x0000000c0d0e7389 */ /* 0x00072400000c000b */
[----:B01234-:R-:W-:Y:S01]  /*23b20*/  ENDCOLLECTIVE ;  /* 0x000000000000791b */ /* 0x01ffe20003800000 */
.L_x_1505:
[----:B------:R-:W-:Y:S05]  /*23b30*/  BSYNC B0 ;  /* 0x0000000000007941 */ /* 0x000fea0003800000 */
.L_x_1504:
[----:B------:R-:W-:Y:S05]  /*23b40*/  BRA `(.L_x_1409) ;  /* 0xffffffdc003c7947 */ /* 0x000fea000383ffff */
.L_x_1414:
[----:B0-----:R0:W1:Y:S02]  /*23b50*/  SYNCS.PHASECHK.TRANS64.TRYWAIT P0, [R8+URZ+0x19c20], R0 ;  /* 0x019c2000080075a7 */ /* 0x001064000800017f */
[----:B-1----:R-:W-:Y:S05]  /*23b60*/  @!P0 NANOSLEEP.SYNCS 0x989680 ;  /* 0x009896800000895d */ /* 0x002fea0003900000 */
[----:B------:R-:W1:Y:S02]  /*23b70*/  @!P0 SYNCS.PHASECHK.TRANS64 P0, [R8+URZ+0x19c20], R0 ;  /* 0x019c2000080085a7 */ /* 0x000e64000800007f */
[----:B-1----:R-:W-:Y:S05]  /*23b80*/  @!P0 BRA `(.L_x_1414) ;  /* 0xfffffffc00f08947 */ /* 0x002fea000383ffff */
[----:B------:R-:W-:Y:S05]  /*23b90*/  BRA `(.L_x_1506) ;  /* 0xffffffe000b47947 */ /* 0x000fea000383ffff */
.L_x_1415:
        /* <DEDUP_REMOVED lines=11> */
.L_x_1508:
[----:B------:R-:W-:Y:S05]  /*23c50*/  BSYNC B0 ;  /* 0x0000000000007941 */ /* 0x000fea0003800000 */
.L_x_1507:
[----:B------:R-:W-:Y:S05]  /*23c60*/  BRA `(.L_x_1509) ;  /* 0xffffffe0009c7947 */ /* 0x000fea000383ffff */
.L_x_1416:
[----:B------:R-:W-:Y:S01]  /*23c70*/  BSSY B0, `(.L_x_1510) ;  /* 0x0000006000007945 */ /* 0x000fe20003800000 */
[----:B------:R-:W-:-:S07]  /*23c80*/  IMAD.MOV.U32 R15, RZ, RZ, -0x1 ;  /* 0xffffffffff0f7424 */ /* 0x000fce00078e00ff */
[----:B0-----:R-:W-:Y:S05]  /*23c90*/  WARPSYNC.COLLECTIVE R15, `(.L_x_1511) ;  /* 0x000000000f0c7348 */ /* 0x001fea0003c00000 */
[----:B------:R-:W-:Y:S02]  /*23ca0*/  ELECT P6, UR62, PT ;  /* 0x00000000003e782f */ /* 0x000fe400038c0000 */
[----:B------:R-:W-:Y:S01]  /*23cb0*/  MOV R14, UR62 ;  /* 0x0000003e000e7c02 */ /* 0x000fe20008000f00 */
[----:B0-----:R-:W-:Y:S10]  /*23cc0*/  ENDCOLLECTIVE ;  /* 0x000000000000791b */ /* 0x001ff40003800000 */
.L_x_1511:
[----:B------:R-:W-:Y:S05]  /*23cd0*/  BSYNC B0 ;  /* 0x0000000000007941 */ /* 0x000fea0003800000 */
.L_x_1510:
[----:B------:R-:W-:Y:S05]  /*23ce0*/  BRA `(.L_x_1512) ;  /* 0xffffffe000907947 */ /* 0x000fea000383ffff */
.L_x_1418:
[----:B0-----:R0:W1:Y:S02]  /*23cf0*/  SYNCS.PHASECHK.TRANS64.TRYWAIT P1, [R6+URZ], R3 ;  /* 0x00000003060075a7 */ /* 0x001064000802017f */
[----:B-1----:R-:W-:Y:S05]  /*23d00*/  @!P1 NANOSLEEP.SYNCS 0x989680 ;  /* 0x009896800000995d */ /* 0x002fea0003900000 */
[----:B------:R-:W1:Y:S02]  /*23d10*/  @!P1 SYNCS.PHASECHK.TRANS64 P1, [R6+URZ], R3 ;  /* 0x00000003060095a7 */ /* 0x000e64000802007f */
[----:B-1----:R-:W-:Y:S05]  /*23d20*/  @!P1 BRA `(.L_x_1418) ;  /* 0xfffffffc00f09947 */ /* 0x002fea000383ffff */
[----:B------:R-:W-:Y:S05]  /*23d30*/  BRA `(.L_x_1513) ;  /* 0xffffffe000c47947 */ /* 0x000fea000383ffff */
.L_x_1419:
[----:B-1----:R1:W2:Y:S02]  /*23d40*/  SYNCS.PHASECHK.TRANS64.TRYWAIT P1, [R7+URZ], R0 ;  /* 0x00000000070075a7 */ /* 0x0022a4000802017f */
[----:B--2---:R-:W-:Y:S05]  /*23d50*/  @!P1 NANOSLEEP.SYNCS 0x989680 ;  /* 0x009896800000995d */ /* 0x004fea0003900000 */
[----:B------:R-:W2:Y:S02]  /*23d60*/  @!P1 SYNCS.PHASECHK.TRANS64 P1, [R7+URZ], R0 ;  /* 0x00000000070095a7 */ /* 0x000ea4000802007f */
[----:B--2---:R-:W-:Y:S05]  /*23d70*/  @!P1 BRA `(.L_x_1419) ;  /* 0xfffffffc00f09947 */ /* 0x004fea000383ffff */
[----:B------:R-:W-:Y:S05]  /*23d80*/  BRA `(.L_x_1514) ;  /* 0xffffffe000b87947 */ /* 0x000fea000383ffff */
.L_x_1421:
[----:B--2---:R2:W3:Y:S02]  /*23d90*/  SYNCS.PHASECHK.TRANS64.TRYWAIT P1, [R2+URZ+0x19c60], R3 ;  /* 0x019c6003020075a7 */ /* 0x0044e4000802017f */
[----:B---3--:R-:W-:Y:S05]  /*23da0*/  @!P1 NANOSLEEP.SYNCS 0x989680 ;  /* 0x009896800000995d */ /* 0x008fea0003900000 */
[----:B------:R-:W3:Y:S02]  /*23db0*/  @!P1 SYNCS.PHASECHK.TRANS64 P1, [R2+URZ+0x19c60], R3 ;  /* 0x019c6003020095a7 */ /* 0x000ee4000802007f */
[----:B---3--:R-:W-:Y:S05]  /*23dc0*/  @!P1 BRA `(.L_x_1421) ;  /* 0xfffffffc00f09947 */ /* 0x008fea000383ffff */
[----:B------:R-:W-:Y:S05]  /*23dd0*/  BRA `(.L_x_1515) ;  /* 0xffffffe000b87947 */ /* 0x000fea000383ffff */
.L_x_1423:
[----:B---3--:R3:W4:Y:S02]  /*23de0*/  SYNCS.PHASECHK.TRANS64.TRYWAIT P1, [R5+URZ+0x19c60], R0 ;  /* 0x019c6000050075a7 */ /* 0x008724000802017f */
[----:B----4-:R-:W-:Y:S05]  /*23df0*/  @!P1 NANOSLEEP.SYNCS 0x989680 ;  /* 0x009896800000995d */ /* 0x010fea0003900000 */
[----:B------:R-:W4:Y:S02]  /*23e00*/  @!P1 SYNCS.PHASECHK.TRANS64 P1, [R5+URZ+0x19c60], R0 ;  /* 0x019c6000050095a7 */ /* 0x000f24000802007f */
[----:B----4-:R-:W-:Y:S05]  /*23e10*/  @!P1 BRA `(.L_x_1423) ;  /* 0xfffffffc00f09947 */ /* 0x010fea000383ffff */
[----:B------:R-:W-:Y:S05]  /*23e20*/  BRA `(.L_x_1516) ;  /* 0xffffffe000b87947 */ /* 0x000fea000383ffff */
.L_x_1425:
[----:B----4-:R4:W0:Y:S02]  /*23e30*/  SYNCS.PHASECHK.TRANS64.TRYWAIT P0, [R2+URZ+0x19c80], R3 ;  /* 0x019c8003020075a7 */ /* 0x010824000800017f */
[----:B0-----:R-:W-:Y:S05]  /*23e40*/  @!P0 NANOSLEEP.SYNCS 0x989680 ;  /* 0x009896800000895d */ /* 0x001fea0003900000 */
[----:B------:R-:W0:Y:S02]  /*23e50*/  @!P0 SYNCS.PHASECHK.TRANS64 P0, [R2+URZ+0x19c80], R3 ;  /* 0x019c8003020085a7 */ /* 0x000e24000800007f */
[----:B0-----:R-:W-:Y:S05]  /*23e60*/  @!P0 BRA `(.L_x_1425) ;  /* 0xfffffffc00f08947 */ /* 0x001fea000383ffff */
[----:B------:R-:W-:Y:S05]  /*23e70*/  BRA `(.L_x_1426) ;  /* 0xffffffe000b47947 */ /* 0x000fea000383ffff */
.L_x_1517:
        /* <DEDUP_REMOVED lines=16> */
.L_x_2225:


//--------------------- .text._ZN7cutlass13device_kernelIN5flash11enable_sm90INS1_16FlashAttnFwdSm90INS1_25CollectiveMainloopFwdSm90ILi2EN4cute5tupleIJNS5_1CILi1EEES8_S8_EEENS6_IJNS7_ILi192EEENS7_ILi128EEENS7_ILi96EEEEEELi96ENS_12float_e4m3_tEfNS_4arch4Sm90ELb1ELb0ELb1ELb0ELb0ELb0ELb0ELb1ELb1ELb0ELb0ELb0EEENS1_21CollectiveEpilogueFwdINS6_IJSA_SC_SB_EEES9_NS_10bfloat16_tESG_Li384ELb0ELb0ELb0ELb1EEENS1_30DynamicPersistentTileSchedulerILi384ELi128ELb0ELb0ELb1EEEEEEEEEvNT_6ParamsE --------------------------
	.section	.text._ZN7cutlass13device_kernelIN5flash11enable_sm90INS1_16FlashAttnFwdSm90INS1_25CollectiveMainloopFwdSm90ILi2EN4cute5tupleIJNS5_1CILi1EEES8_S8_EEENS6_IJNS7_ILi192EEENS7_ILi128EEENS7_ILi96EEEEEELi96ENS_12float_e4m3_tEfNS_4arch4Sm90ELb1ELb0ELb1ELb0ELb0ELb0ELb0ELb1ELb1ELb0ELb0ELb0EEENS1_21CollectiveEpilogueFwdINS6_IJSA_SC_SB_EEES9_NS_10bfloat16_tESG_Li384ELb0ELb0ELb0ELb1EEENS1_30DynamicPersistentTileSchedulerILi384ELi128ELb0ELb0ELb1EEEEEEEEEvNT_6ParamsE,"ax",@progbits
	.align	128
.text._ZN7cutlass13device_kernelIN5flash11enable_sm90INS1_16FlashAttnFwdSm90INS1_25CollectiveMainloopFwdSm90ILi2EN4cute5tupleIJNS5_1CILi1EEES8_S8_EEENS6_IJNS7_ILi192EEENS7_ILi128EEENS7_ILi96EEEEEELi96ENS_12float_e4m3_tEfNS_4arch4Sm90ELb1ELb0ELb1ELb0ELb0ELb0ELb0ELb1ELb1ELb0ELb0ELb0EEENS1_21CollectiveEpilogueFwdINS6_IJSA_SC_SB_EEES9_NS_10bfloat16_tESG_Li384ELb0ELb0ELb0ELb1EEENS1_30DynamicPersistentTileSchedulerILi384ELi128ELb0ELb0ELb1EEEEEEEEEvNT_6ParamsE:
        .type           _ZN7cutlass13device_kernelIN5flash11enable_sm90INS1_16FlashAttnFwdSm90INS1_25CollectiveMainloopFwdSm90ILi2EN4cute5tupleIJNS5_1CILi1EEES8_S8_EEENS6_IJNS7_ILi192EEENS7_ILi128EEENS7_ILi96EEEEEELi96ENS_12float_e4m3_tEfNS_4arch4Sm90ELb1ELb0ELb1ELb0ELb0ELb0ELb0ELb1ELb1ELb0ELb0ELb0EEENS1_21CollectiveEpilogueFwdINS6_IJSA_SC_SB_EEES9_NS_10bfloat16_tESG_Li384ELb0ELb0ELb0ELb1EEENS1_30DynamicPersistentTileSchedulerILi384ELi128ELb0ELb0ELb1EEEEEEEEEvNT_6ParamsE,@function
        .size           _ZN7cutlass13device_kernelIN5flash11enable_sm90INS1_16FlashAttnFwdSm90INS1_25CollectiveMainloopFwdSm90ILi2EN4cute5tupleIJNS5_1CILi1EEES8_S8_EEENS6_IJNS7_ILi192EEENS7_ILi128EEENS7_ILi96EEEEEELi96ENS_12float_e4m3_tEfNS_4arch4Sm90ELb1ELb0ELb1ELb0ELb0ELb0ELb0ELb1ELb1ELb0ELb0ELb0EEENS1_21CollectiveEpilogueFwdINS6_IJSA_SC_SB_EEES9_NS_10bfloat16_tESG_Li384ELb0ELb0ELb0ELb1EEENS1_30DynamicPersistentTileSchedulerILi384ELi128ELb0ELb0ELb1EEEEEEEEEvNT_6ParamsE,(.L_x_2226 - _ZN7cutlass13device_kernelIN5flash11enable_sm90INS1_16FlashAttnFwdSm90INS1_25CollectiveMainloopFwdSm90ILi2EN4cute5tupleIJNS5_1CILi1EEES8_S8_EEENS6_IJNS7_ILi192EEENS7_ILi128EEENS7_ILi96EEEEEELi96ENS_12float_e4m3_tEfNS_4arch4Sm90ELb1ELb0ELb1ELb0ELb0ELb0ELb0ELb1ELb1ELb0ELb0ELb0EEENS1_21CollectiveEpilogueFwdINS6_IJSA_SC_SB_EEES9_NS_10bfloat16_tESG_Li384ELb0ELb0ELb0ELb1EEENS1_30DynamicPersistentTileSchedulerILi384ELi128ELb0ELb0ELb1EEEEEEEEEvNT_6ParamsE)
        .other          _ZN7cutlass13device_kernelIN5flash11enable_sm90INS1_16FlashAttnFwdSm90INS1_25CollectiveMainloopFwdSm90ILi2EN4cute5tupleIJNS5_1CILi1EEES8_S8_EEENS6_IJNS7_ILi192EEENS7_ILi128EEENS7_ILi96EEEEEELi96ENS_12float_e4m3_tEfNS_4arch4Sm90ELb1ELb0ELb1ELb0ELb0ELb0ELb0ELb1ELb1ELb0ELb0ELb0EEENS1_21CollectiveEpilogueFwdINS6_IJSA_SC_SB_EEES9_NS_10bfloat16_tESG_Li384ELb0ELb0ELb0ELb1EEENS1_30DynamicPersistentTileSchedulerILi384ELi128ELb0ELb0ELb1EEEEEEEEEvNT_6ParamsE,@"STO_CUDA_ENTRY STV_DEFAULT"
_ZN7cutlass13device_kernelIN5flash11enable_sm90INS1_16FlashAttnFwdSm90INS1_25CollectiveMainloopFwdSm90ILi2EN4cute5tupleIJNS5_1CILi1EEES8_S8_EEENS6_IJNS7_ILi192EEENS7_ILi128EEENS7_ILi96EEEEEELi96ENS_12float_e4m3_tEfNS_4arch4Sm90ELb1ELb0ELb1ELb0ELb0ELb0ELb0ELb1ELb1ELb0ELb0ELb0EEENS1_21CollectiveEpilogueFwdINS6_IJSA_SC_SB_EEES9_NS_10bfloat16_tESG_Li384ELb0ELb0ELb0ELb1EEENS1_30DynamicPersistentTileSchedulerILi384ELi128ELb0ELb0ELb1EEEEEEEEEvNT_6ParamsE:
[----:B------:R-:W1:Y:S02]  /*0000*/  LDC R1, c[0x0][0x28] ;  /* 0x00000a00ff017b82 */ /* 0x000e640000000800 */
[----:B-1----:R-:W-:Y:S01]  /*0010*/  VIADD R1, R1, 0xfffffff8 ;  /* 0xfffffff801017836 */ /* 0x002fe20000000000 */
[----:B------:R-:W1:Y:S01]  /*0020*/  S2R R3, SR_TID.X ;  /* 0x0000000000037919 */ /* 0x000e620000002100 */
[----:B------:R-:W-:Y:S01]  /*0030*/  ELECT P0, URZ, PT ;  /* 0x00000000003f782f */ /* 0x000fe20003800000 */
[----:B------:R-:W-:Y:S01]  /*0040*/  BSSY B0, `(.L_x_1518) ;  /* 0x0000013000007945 */ /* 0x000fe20003800000 */
[----:B-1----:R-:W-:-:S05]  /*0050*/  SHF.R.U32.HI R0, RZ, 0x5, R3 ;  /* 0x00000005ff007819 */ /* 0x002fca0000011603 */
[----:B------:R-:W1:Y:S02]  /*0060*/  SHFL.IDX PT, R2, R0, RZ, 0x1f ;  /* 0x00001fff00027589 */ /* 0x000e6400000e0000 */
[----:B-1----:R-:W-:-:S13]  /*0070*/  ISETP.EQ.AND P0, PT, R2, RZ, P0 ;  /* 0x000000ff0200720c */ /* 0x002fda0000702270 */
        /* <DEDUP_REMOVED lines=15> */
.L_x_1519:
[----:B------:R-:W-:Y:S05]  /*0170*/  BSYNC B0 ;  /* 0x0000000000007941 */ /* 0x000fea0003800000 */
.L_x_1518:
[----:B------:R-:W-:Y:S01]  /*0180*/  VOTEU.ANY UP0, P0 ;  /* 0x00000000003f7886 */ /* 0x000fe20000000100 */
[----:B------:R-:W1:Y:S01]  /*0190*/  SHFL.IDX PT, R2, R0, RZ, 0x1f ;  /* 0x00001fff00027589 */ /* 0x000e6200000e0000 */
[----:B------:R-:W-:Y:S01]  /*01a0*/  UMOV UR4, 0x1 ;  /* 0x0000000100047882 */ /* 0x000fe20000000000 */
[----:B------:R-:W-:Y:S02]  /*01b0*/  VOTEU.ANY UP1, P0 ;  /* 0x00000000003f7886 */ /* 0x000fe40000020100 */
[----:B------:R-:W2:Y:S01]  /*01c0*/  @UP0 S2UR UR7, SR_CgaCtaId ;  /* 0x00000000000709c3 */ /* 0x000ea20000008800 */
[----:B------:R-:W-:Y:S01]  /*01d0*/  @UP0 UMOV UR6, 0x400 ;  /* 0x0000040000060882 */ /* 0x000fe20000000000 */
[----:B------:R-:W-:-:S04]  /*01e0*/  @UP0 UIADD3 UR4, -UR4, 0x100000, URZ ;  /* 0x0010000004040890 */ /* 0x000fc8000fffe13f */
[----:B------:R-:W-:Y:S02]  /*01f0*/  @UP0 USHF.L.U32 UR5, UR4, 0xb, URZ ;  /* 0x0000000b04050899 */ /* 0x000fe4000800063f */
[----:B------:R-:W-:Y:S01]  /*0200*/  @UP0 USHF.L.U32 UR4, UR4, 0x1, URZ ;  /* 0x0000000104040899 */ /* 0x000fe2000800063f */
[----:B-1----:R-:W-:Y:S02]  /*0210*/  ISETP.NE.AND P1, PT, R2, RZ, PT ;  /* 0x000000ff0200720c */ /* 0x002fe40003f25270 */
[----:B------:R-:W-:Y:S01]  /*0220*/  SHF.R.U32.HI R2, RZ, 0x7, R3 ;  /* 0x00000007ff027819 */ /* 0x000fe20000011603 */
[----:B--2---:R-:W-:Y:S01]  /*0230*/  @UP0 ULEA UR6, UR7, UR6, 0x18 ;  /* 0x0000000607060291 */ /* 0x004fe2000f8ec03f */
[----:B------:R-:W-:-:S04]  /*0240*/  VOTEU.ANY UP0, P0 ;  /* 0x00000000003f7886 */ /* 0x000fc80000000100 */
[----:B------:R-:W1:Y:S04]  /*0250*/  SHFL.IDX PT, R2, R2, RZ, 0x1f ;  /* 0x00001fff02027589 */ /* 0x000e6800000e0000 */
[----:B------:R-:W2:Y:S03]  /*0260*/  FENCE.VIEW.ASYNC.S ;  /* 0x00000000000073c6 */ /* 0x000ea60000000000 */
[----:B--2---:R2:W3:Y:S01]  /*0270*/  @UP0 SYNCS.EXCH.64 URZ, [UR6+0x19c00], UR4 ;  /* 0x019c0004063f05b2 */ /* 0x0044e20008000100 */
[----:B------:R2:W4:Y:S01]  /*0280*/  @UP1 SYNCS.EXCH.64 URZ, [UR6+0x19c20], UR4 ;  /* 0x019c2004063f15b2 */ /* 0x0005220008000100 */
[----:B------:R-:W-:Y:S05]  /*0290*/  @P1 BRA `(.L_x_1520) ;  /* 0x0000000000481947 */ /* 0x000fea0003800000 */
[----:B--2---:R-:W2:Y:S01]  /*02a0*/  S2UR UR5, SR_CgaCtaId ;  /* 0x00000000000579c3 */ /* 0x004ea20000008800 */
[----:B------:R-:W-:Y:S01]  /*02b0*/  UMOV UR4, 0x400 ;  /* 0x0000040000047882 */ /* 0x000fe20000000000 */
[----:B------:R-:W-:Y:S01]  /*02c0*/  UMOV UR6, 0x1 ;  /* 0x0000000100067882 */ /* 0x000fe20000000000 */
[----:B------:R-:W-:Y:S01]  /*02d0*/  UMOV UR9, 0x3 ;  /* 0x0000000300097882 */ /* 0x000fe20000000000 */
[----:B------:R-:W-:-:S04]  /*02e0*/  UIADD3 UR6, -UR6, 0x100000, URZ ;  /* 0x0010000006067890 */ /* 0x000fc8000fffe13f */
[----:B------:R-:W-:Y:S02]  /*02f0*/  USHF.L.U32 UR7, UR6, 0xb, URZ ;  /* 0x0000000b06077899 */ /* 0x000fe4000800063f */
[----:B------:R-:W-:Y:S01]  /*0300*/  USHF.L.U32 UR6, UR6, 0x1, URZ ;  /* 0x0000000106067899 */ /* 0x000fe2000800063f */
[----:B------:R-:W-:Y:S01]  /*0310*/  ELECT P0, URZ, PT ;  /* 0x00000000003f782f */ /* 0x000fe20003800000 */
[----:B--2---:R-:W-:Y:S02]  /*0320*/  ULEA UR8, UR5, UR4, 0x18 ;  /* 0x0000000405087291 */ /* 0x004fe4000f8ec03f */
[----:B------:R-:W-:-:S04]  /*0330*/  UIADD3 UR4, -UR9, 0x100000, URZ ;  /* 0x0010000009047890 */ /* 0x000fc8000fffe13f */
[----:B------:R-:W-:Y:S02]  /*0340*/  USHF.L.U32 UR5, UR4, 0xb, URZ ;  /* 0x0000000b04057899 */ /* 0x000fe4000800063f */
[----:B------:R-:W-:Y:S01]  /*0350*/  USHF.L.U32 UR4, UR4, 0x1, URZ ;  /* 0x0000000104047899 */ /* 0x000fe2000800063f */
[----:B------:R-:W2:Y:S03]  /*0360*/  FENCE.VIEW.ASYNC.S ;  /* 0x00000000000073c6 */ /* 0x000ea60000000000 */
[----:B--2---:R2:W1:Y:S08]  /*0370*/  SYNCS.EXCH.64 URZ, [UR8+0x19c30], UR6 ;  /* 0x019c3006083f75b2 */ /* 0x0044700008000100 */
[----:B------:R2:W1:Y:S01]  /*0380*/  SYNCS.EXCH.64 URZ, [UR8+0x19c40], UR4 ;  /* 0x019c4004083f75b2 */ /* 0x0004620008000100 */
[----:B------:R2:W1:Y:S01]  /*0390*/  SYNCS.EXCH.64 URZ, [UR8+0x19c38], UR6 ;  /* 0x019c3806083f75b2 */ /* 0x0004620008000100 */
[----:B------:R2:W1:Y:S01]  /*03a0*/  SYNCS.EXCH.64 URZ, [UR8+0x19c48], UR4 ;  /* 0x019c4804083f75b2 */ /* 0x0004620008000100 */
[----:B------:R-:W-:Y:S01]  /*03b0*/  NOP ;  /* 0x0000000000007918 */ /* 0x000fe20000000000 */
.L_x_1520:
[----:B------:R-:W5:Y:S01]  /*03c0*/  SHFL.IDX PT, R3, R0, RZ, 0x1f ;  /* 0x00001fff00037589 */ /* 0x000f6200000e0000 */
[----:B------:R-:W-:Y:S01]  /*03d0*/  NOP ;  /* 0x0000000000007918 */ /* 0x000fe20000000000 */
[----:B-----5:R-:W-:-:S13]  /*03e0*/  ISETP.NE.AND P0, PT, R3, RZ, PT ;  /* 0x000000ff0300720c */ /* 0x020fda0003f05270 */
[----:B------:R-:W-:Y:S05]  /*03f0*/  @P0 BRA `(.L_x_1521) ;  /* 0x0000000000480947 */ /* 0x000fea0003800000 */
[----:B--2---:R-:W2:Y:S01]  /*0400*/  S2UR UR5, SR_CgaCtaId ;  /* 0x00000000000579c3 */ /* 0x004ea20000008800 */
[----:B------:R-:W-:Y:S01]  /*0410*/  UMOV UR4, 0x400 ;  /* 0x0000040000047882 */ /* 0x000fe20000000000 */
[----:B------:R-:W-:Y:S01]  /*0420*/  UMOV UR6, 0x80 ;  /* 0x0000008000067882 */ /* 0x000fe20000000000 */
[----:B------:R-:W-:Y:S01]  /*0430*/  UMOV UR7, 0x180 ;  /* 0x0000018000077882 */ /* 0x000fe20000000000 */
[----:B------:R-:W-:Y:S01]  /*0440*/  ELECT P0, URZ, PT ;  /* 0x00000000003f782f */ /* 0x000fe20003800000 */
[----:B--2---:R-:W-:Y:S02]  /*0450*/  ULEA UR8, UR5, UR4, 0x18 ;  /* 0x0000000405087291 */ /* 0x004fe4000f8ec03f */
[----:B------:R-:W-:-:S04]  /*0460*/  UIADD3 UR4, -UR6, 0x100000, URZ ;  /* 0x0010000006047890 */ /* 0x000fc8000fffe13f */
[----:B------:R-:W-:Y:S02]  /*0470*/  USHF.L.U32 UR5, UR4, 0xb, URZ ;  /* 0x0000000b04057899 */ /* 0x000fe4000800063f */
[----:B------:R-:W-:Y:S02]  /*0480*/  USHF.L.U32 UR4, UR4, 0x1, URZ ;  /* 0x0000000104047899 */ /* 0x000fe4000800063f */
        /* <DEDUP_REMOVED lines=9> */
.L_x_1521:
[----:B------:R-:W5:Y:S01]  /*0520*/  SHFL.IDX PT, R3, R0, RZ, 0x1f ;  /* 0x00001fff00037589 */ /* 0x000f6200000e0000 */
[----:B------:R-:W-:Y:S01]  /*0530*/  NOP ;  /* 0x0000000000007918 */ /* 0x000fe20000000000 */
[----:B-----5:R-:W-:-:S13]  /*0540*/  ISETP.NE.AND P0, PT, R3, RZ, PT ;  /* 0x000000ff0300720c */ /* 0x020fda0003f05270 */
[----:B------:R-:W-:Y:S05]  /*0550*/  @P0 BRA `(.L_x_1522) ;  /* 0x0000000000380947 */ /* 0x000fea0003800000 */
[----:B--2---:R-:W2:Y:S01]  /*0560*/  S2UR UR5, SR_CgaCtaId ;  /* 0x00000000000579c3 */ /* 0x004ea20000008800 */
[----:B------:R-:W-:Y:S01]  /*0570*/  UMOV UR4, 0x400 ;  /* 0x0000040000047882 */ /* 0x000fe20000000000 */
[----:B------:R-:W-:Y:S01]  /*0580*/  UMOV UR7, 0x1 ;  /* 0x0000000100077882 */ /* 0x000fe20000000000 */
[----:B------:R-:W-:Y:S01]  /*0590*/  ELECT P0, URZ, PT ;  /* 0x00000000003f782f */ /* 0x000fe20003800000 */
[----:B--2---:R-:W-:Y:S02]  /*05a0*/  ULEA UR6, UR5, UR4, 0x18 ;  /* 0x0000000405067291 */ /* 0x004fe4000f8ec03f */
[----:B------:R-:W-:-:S04]  /*05b0*/  UIADD3 UR4, -UR7, 0x100000, URZ ;  /* 0x0010000007047890 */ /* 0x000fc8000fffe13f */
[----:B------:R-:W-:Y:S02]  /*05c0*/  USHF.L.U32 UR5, UR4, 0xb, URZ ;  /* 0x0000000b04057899 */ /* 0x000fe4000800063f */
[----:B------:R-:W-:Y:S01]  /*05d0*/  USHF.L.U32 UR4, UR4, 0x1, URZ ;  /* 0x0000000104047899 */ /* 0x000fe2000800063f */
[----:B------:R-:W2:Y:S11]  /*05e0*/  FENCE.VIEW.ASYNC.S ;  /* 0x00000000000073c6 */ /* 0x000eb60000000000 */
[----:B--2---:R2:W1:Y:S01]  /*05f0*/  SYNCS.EXCH.64 URZ, [UR6+0x19c70], UR4 ;  /* 0x019c7004063f75b2 */ /* 0x0044620008000100 */
[----:B------:R2:W1:Y:S01]  /*0600*/  SYNCS.EXCH.64 URZ, [UR6+0x19c80], UR4 ;  /* 0x019c8004063f75b2 */ /* 0x0004620008000100 */
[----:B------:R2:W1:Y:S01]  /*0610*/  SYNCS.EXCH.64 URZ, [UR6+0x19c78], UR4 ;  /* 0x019c7804063f75b2 */ /* 0x0004620008000100 */
[----:B------:R2:W1:Y:S01]  /*0620*/  SYNCS.EXCH.64 URZ, [UR6+0x19c88], UR4 ;  /* 0x019c8804063f75b2 */ /* 0x0004620008000100 */
[----:B------:R-:W-:Y:S01]  /*0630*/  NOP ;  /* 0x0000000000007918 */ /* 0x000fe20000000000 */
.L_x_1522:
        /* <DEDUP_REMOVED lines=22> */
.L_x_1523:
        /* <DEDUP_REMOVED lines=22> */
.L_x_1524:
[----:B-1----:R-:W-:Y:S01]  /*0900*/  ISETP.NE.AND P0, PT, R2, RZ, PT ;  /* 0x000000ff0200720c */ /* 0x002fe20003f05270 */
[----:B------:R-:W-:Y:S01]  /*0910*/  IMAD.MOV.U32 R27, RZ, RZ, 0x1 ;  /* 0x00000001ff1b7424 */ /* 0x000fe200078e00ff */
[----:B------:R-:W-:Y:S01]  /*0920*/  NOP ;  /* 0x0000000000007918 */ /* 0x000fe20000000000 */
[----:B------:R-:W-:-:S03]  /*0930*/  ULDC.64 UR46, c[0x0][0x208] ;  /* 0x00008200002e7ab9 */ /* 0x000fc60000000a00 */
[----:B------:R-:W-:Y:S01]  /*0940*/  SEL R27, R27, 0x2, !P0 ;  /* 0x000000021b1b7807 */ /* 0x000fe20004000000 */
[----:B---34-:R-:W-:Y:S06]  /*0950*/  BAR.SYNC.DEFER_BLOCKING 0x0 ;  /* 0x0000000000007b1d */ /* 0x018fec0000010000 */
[----:B------:R-:W-:Y:S05]  /*0960*/  @!P0 BRA `(.L_x_1525) ;  /* 0x000000a8001c8947 */ /* 0x000fea0003800000 */
.L_x_1526:
[----:B------:R-:W-:-:S08]  /*0970*/  NOP ;  /* 0x0000000000007918 */ /* 0x000fd00000000000 */
[----:B------:R-:W1:Y:S02]  /*0980*/  USETMAXREG.TRY_ALLOC.CTAPOOL UP0, 0xa0 ;  /* 0x000000a0000079c8 */ /* 0x000e640008000600 */
[----:B-1----:R-:W-:-:S13]  /*0990*/  PLOP3.LUT P0, PT, PT, PT, UP0, 0x80, 0x0 ;  /* 0x000000000000781c */ /* 0x002fda0003f0f008 */
[----:B------:R-:W-:Y:S05]  /*09a0*/  @!P0 BRA `(.L_x_1526) ;  /* 0xfffffffc00f08947 */ /* 0x000fea000383ffff */
[----:B--2---:R-:W1:Y:S08]  /*09b0*/  S2UR UR7, SR_CTAID.X ;  /* 0x00000000000779c3 */ /* 0x004e700000002500 */
        /* <DEDUP_REMOVED lines=8> */
[----:B------:R-:W-:Y:S01]  /*0a40*/  LOP3.LUT R16, R27, 0x1, RZ, 0xfc, !PT ;  /* 0x000000011b107812 */ /* 0x000fe200078efcff */
[----:B------:R-:W-:Y:S01]  /*0a50*/  IMAD.MOV.U32 R156, RZ, RZ, RZ ;  /* 0x000000ffff9c7224 */ /* 0x000fe200078e00ff */
[----:B------:R-:W-:Y:S01]  /*0a60*/  ULDC.64 UR36, c[0x0][0x198] ;  /* 0x0000660000247ab9 */ /* 0x000fe20000000a00 */
[----:B------:R-:W-:-:S03]  /*0a70*/  UMOV UR38, URZ ;  /* 0x0000003f00267c82 */ /* 0x000fc60008000000 */
        /* <DEDUP_REMOVED lines=11> */
[----:B------:R-:W-:Y:S02]  /*0b30*/  LOP3.LUT R157, R2, 0xffffff80, RZ, 0xc0, !PT ;  /* 0xffffff80029d7812 */ /* 0x000fe400078ec0ff */
[----:B------:R-:W-:Y:S02]  /*0b40*/  SHF.R.S32.HI R4, RZ, 0x4, R3 ;  /* 0x00000004ff047819 */ /* 0x000fe40000011403 */
[----:B------:R-:W-:Y:S01]  /*0b50*/  SHF.R.S32.HI R11, RZ, 0x7, R2 ;  /* 0x00000007ff0b7819 */ /* 0x000fe20000011402 */
[----:B------:R-:W-:Y:S01]  /*0b60*/  IMAD.IADD R157, R10, 0x1, -R157 ;  /* 0x000000010a9d7824 */ /* 0x000fe200078e0a9d */
[----:B------:R-:W-:-:S02]  /*0b70*/  LEA.HI R5, R3, R4, RZ, 0x1 ;  /* 0x0000000403057211 */ /* 0x000fc400078f08ff */
[----:B------:R-:W-:Y:S01]  /*0b80*/  LOP3.LUT R3, R3, 0x7fffff0, RZ, 0xc0, !PT ;  /* 0x07fffff003037812 */ /* 0x000fe200078ec0ff */
[----:B------:R-:W-:Y:S01]  /*0b90*/  IMAD.HI R2, R11, 0x55555556, RZ ;  /* 0x555555560b027827 */ /* 0x000fe200078e02ff */
[----:B------:R-:W-:Y:S02]  /*0ba0*/  SHF.R.S32.HI R6, RZ, 0x1f, R157 ;  /* 0x0000001fff067819 */ /* 0x000fe4000001149d */
[----:B------:R-:W-:Y:S01]  /*0bb0*/  LOP3.LUT R5, R5, 0x1ffffffe, RZ, 0xc0, !PT ;  /* 0x1ffffffe05057812 */ /* 0x000fe200078ec0ff */
[----:B------:R-:W-:Y:S01]  /*0bc0*/  IMAD.IADD R3, R10, 0x1, -R3 ;  /* 0x000000010a037824 */ /* 0x000fe200078e0a03 */
[----:B------:R-:W-:Y:S02]  /*0bd0*/  LEA.HI R7, R6, R157, RZ, 0x2 ;  /* 0x0000009d06077211 */ /* 0x000fe400078f10ff */
[----:B------:R-:W-:Y:S01]  /*0be0*/  LEA.HI R2, R2, R2, RZ, 0x1 ;  /* 0x0000000202027211 */ /* 0x000fe200078f08ff */
[----:B------:R-:W-:Y:S01]  /*0bf0*/  IMAD.IADD R5, R4, 0x1, -R5 ;  /* 0x0000000104057824 */ /* 0x000fe200078e0a05 */
[----:B------:R-:W-:-:S02]  /*0c00*/  LEA.HI R4, R0, R10, RZ, 0x5 ;  /* 0x0000000a00047211 */ /* 0x000fc400078f28ff */
[----:B------:R-:W-:Y:S01]  /*0c10*/  SHF.R.S32.HI R8, RZ, 0x2, R7 ;  /* 0x00000002ff087819 */ /* 0x000fe20000011407 */
[----:B------:R-:W-:Y:S01]  /*0c20*/  IMAD R22, R2, -0x3, R11 ;  /* 0xfffffffd02167824 */ /* 0x000fe200078e020b */
[----:B------:R-:W-:Y:S02]  /*0c30*/  SHF.R.S32.HI R9, RZ, 0x1f, R7 ;  /* 0x0000001fff097819 */ /* 0x000fe40000011407 */
[----:B------:R-:W-:Y:S02]  /*0c40*/  SHF.R.S32.HI R12, RZ, 0x5, R4 ;  /* 0x00000005ff0c7819 */ /* 0x000fe40000011404 */
[----:B------:R-:W-:Y:S02]  /*0c50*/  LEA.HI R9, R9, R8, RZ, 0x3 ;  /* 0x0000000809097211 */ /* 0x000fe400078f18ff */
[----:B------:R-:W-:Y:S01]  /*0c60*/  LEA.HI R6, R6, R157, RZ, 0x5 ;  /* 0x0000009d06067211 */ /* 0x000fe200078f28ff */
[----:B------:R-:W-:Y:S01]  /*0c70*/  IMAD R4, R12, 0x10, R3 ;  /* 0x000000100c047824 */ /* 0x000fe200078e0203 */
[----:B------:R-:W-:-:S02]  /*0c80*/  LOP3.LUT R9, R9, 0xfffffff8, RZ, 0xc0, !PT ;  /* 0xfffffff809097812 */ /* 0x000fc400078ec0ff */
[----:B------:R-:W-:Y:S01]  /*0c90*/  LEA.HI R0, R0, R10, RZ, 0x2 ;  /* 0x0000000a00007211 */ /* 0x000fe200078f10ff */
[----:B------:R-:W-:Y:S01]  /*0ca0*/  IMAD R3, R4, 0x4, R5 ;  /* 0x0000000404037824 */ /* 0x000fe200078e0205 */
[----:B------:R-:W-:Y:S01]  /*0cb0*/  SHF.R.S32.HI R6, RZ, 0x5, R6 ;  /* 0x00000005ff067819 */ /* 0x000fe20000011406 */
[----:B------:R-:W-:Y:S01]  /*0cc0*/  IMAD.IADD R9, R8, 0x1, -R9 ;  /* 0x0000000108097824 */ /* 0x000fe200078e0a09 */
[----:B------:R-:W-:Y:S01]  /*0cd0*/  LOP3.LUT R2, R0, 0x1ffffffc, RZ, 0xc0, !PT ;  /* 0x1ffffffc00027812 */ /* 0x000fe200078ec0ff */
[----:B------:R-:W-:Y:S01]  /*0ce0*/  IMAD.SHL.U32 R3, R3, 0x8, RZ ;  /* 0x0000000803037824 */ /* 0x000fe200078e00ff */
[----:B------:R-:W-:Y:S01]  /*0cf0*/  LOP3.LUT R4, R7, 0x7ffffffc, RZ, 0xc0, !PT ;  /* 0x7ffffffc07047812 */ /* 0x000fe200078ec0ff */
[----:B------:R-:W-:Y:S01]  /*0d00*/  IMAD R9, R6, 0x10, R9 ;  /* 0x0000001006097824 */ /* 0x000fe200078e0209 */
[----:B------:R-:W-:Y:S01]  /*0d10*/  SHF.R.S32.HI R154, RZ, 0x2, R0 ;  /* 0x00000002ff9a7819 */ /* 0x000fe20000011400 */
[----:B------:R-:W-:Y:S02]  /*0d20*/  IMAD.IADD R152, R10, 0x1, -R2 ;  /* 0x000000010a987824 */ /* 0x000fe400078e0a02 */
[----:B------:R-:W-:-:S04]  /*0d30*/  IMAD.WIDE R18, R3, 0x2, R18 ;  /* 0x0000000203127825 */ /* 0x000fc800078e0212 */
[----:B------:R-:W-:Y:S02]  /*0d40*/  IMAD R22, R22, 0x40, R9 ;  /* 0x0000004016167824 */ /* 0x000fe400078e0209 */
[----:B------:R-:W-:Y:S02]  /*0d50*/  IMAD.MOV.U32 R2, RZ, RZ, RZ ;  /* 0x000000ffff027224 */ /* 0x000fe400078e00ff */
[----:B------:R-:W-:Y:S02]  /*0d60*/  IMAD.SHL.U32 R152, R152, 0x8, RZ ;  /* 0x0000000898987824 */ /* 0x000fe400078e00ff */
[----:B------:R-:W-:-:S07]  /*0d70*/  IMAD.IADD R17, R157, 0x1, -R4 ;  /* 0x000000019d117824 */ /* 0x000fce00078e0a04 */
.L_x_1572:
[----:B------:R-:W-:Y:S01]  /*0d80*/  ULDC UR5, c[0x0][0xdd0] ;  /* 0x0003740000057ab9 */ /* 0x000fe20000000800 */
[----:B-1----:R-:W1:Y:S01]  /*0d90*/  LDC R0, c[0x0][0xde8] ;  /* 0x00037a00ff007b82 */ /* 0x002e620000000800 */
[----:B------:R-:W-:Y:S01]  /*0da0*/  UISETP.NE.AND UP0, UPT, UR5, 0x1, UPT ;  /* 0x000000010500788c */ /* 0x000fe2000bf05270 */
[----:B------:R-:W-:-:S10]  /*0db0*/  UMOV UR8, UR4 ;  /* 0x0000000400087c82 */ /* 0x000fd40008000000 */
        /* <DEDUP_REMOVED lines=16> */
.L_x_1527:
[----:B------:R-:W-:Y:S01]  /*0ec0*/  ULDC UR6, c[0x0][0xdc4] ;  /* 0x0003710000067ab9 */ /* 0x000fe20000000800 */
[----:B------:R-:W-:Y:S01]  /*0ed0*/  UMOV UR40, UR7 ;  /* 0x0000000700287c82 */ /* 0x000fe20008000000 */
[----:B------:R-:W-:-:S11]  /*0ee0*/  UISETP.NE.AND UP0, UPT, UR6, 0x1, UPT ;  /* 0x000000010600788c */ /* 0x000fd6000bf05270 */
[----:B------:R-:W-:Y:S02]  /*0ef0*/  @UP0 ULDC.64 UR10, c[0x0][0xdc8] ;  /* 0x00037200000a0ab9 */ /* 0x000fe40000000a00 */
[----:B------:R-:W-:-:S04]  /*0f00*/  UIMAD.WIDE.U32 UR4, UR7, UR10, URZ ;  /* 0x0000000a070472a5 */ /* 0x000fc8000f8e003f */
[----:B------:R-:W-:-:S04]  /*0f10*/  @UP0 USHF.R.U32.HI UR40, URZ, UR11, UR5 ;  /* 0x0000000b3f280299 */ /* 0x000fc80008011605 */
[----:B------:R-:W-:-:S12]  /*0f20*/  UIMAD UR4, UR40, UR6, URZ ;  /* 0x00000006280472a4 */ /* 0x000fd8000f8e023f */
.L_x_1528:
[----:B------:R-:W1:Y:S01]  /*0f30*/  LDC R3, c[0x0][0x428] ;  /* 0x00010a00ff037b82 */ /* 0x000e620000000800 */
[----:B------:R-:W-:Y:S01]  /*0f40*/  ULDC.64 UR10, c[0x0][0x3f8] ;  /* 0x0000fe00000a7ab9 */ /* 0x000fe20000000a00 */
[----:B------:R-:W-:Y:S01]  /*0f50*/  ULDC UR43, c[0x0][0xdb8] ;  /* 0x00036e00002b7ab9 */ /* 0x000fe20000000800 */
[----:B------:R-:W-:Y:S01]  /*0f60*/  ISETP.NE.U32.AND P0, PT, RZ, UR10, PT ;  /* 0x0000000aff007c0c */ /* 0x000fe2000bf05070 */
[----:B------:R-:W-:Y:S01]  /*0f70*/  UISETP.NE.AND UP0, UPT, UR43, 0x1, UPT ;  /* 0x000000012b00788c */ /* 0x000fe2000bf05270 */
[----:B------:R-:W-:Y:S01]  /*0f80*/  IMAD.MOV.U32 R135, RZ, RZ, RZ ;  /* 0x000000ffff877224 */ /* 0x000fe200078e00ff */
[----:B------:R-:W-:Y:S01]  /*0f90*/  ULOP3.LUT UR5, URZ, UR40, URZ, 0x33, !UPT ;  /* 0x000000283f057292 */ /* 0x000fe2000f8e333f */
[----:B------:R-:W-:Y:S01]  /*0fa0*/  ISETP.NE.AND.EX P0, PT, RZ, UR11, PT, P0 ;  /* 0x0000000bff007c0c */ /* 0x000fe2000bf05300 */
[----:B------:R-:W2:Y:S01]  /*0fb0*/  LDC R0, c[0x0][0x288] ;  /* 0x0000a200ff007b82 */ /* 0x000ea20000000800 */
[----:B------:R-:W-:Y:S01]  /*0fc0*/  UIADD3 UR4, UR7, -UR4, URZ ;  /* 0x8000000407047290 */ /* 0x000fe2000fffe03f */
[----:B------:R-:W-:Y:S01]  /*0fd0*/  CS2R R8, SRZ ;  /* 0x0000000000087805 */ /* 0x000fe2000001ff00 */
[----:B------:R-:W-:Y:S01]  /*0fe0*/  ULDC UR42, c[0x0][0xdac] ;  /* 0x00036b00002a7ab9 */ /* 0x000fe20000000800 */
[----:B------:R-:W-:Y:S01]  /*0ff0*/  ULDC UR6, c[0x0][0xdc4] ;  /* 0x0003710000067ab9 */ /* 0x000fe20000000800 */
[----:B------:R-:W-:Y:S01]  /*1000*/  UIADD3 UR42, UR5, UR42, URZ ;  /* 0x0000002a052a7290 */ /* 0x000fe2000fffe03f */
[----:B------:R-:W-:Y:S01]  /*1010*/  CS2R R10, SRZ ;  /* 0x00000000000a7805 */ /* 0x000fe2000001ff00 */
[----:B------:R-:W-:Y:S01]  /*1020*/  UIMAD UR8, UR8, UR6, UR4 ;  /* 0x00000006080872a4 */ /* 0x000fe2000f8e0204 */
[----:B------:R-:W3:Y:S01]  /*1030*/  LDC R89, c[0x0][0x404] ;  /* 0x00010100ff597b82 */ /* 0x000ee20000000800 */
[----:B------:R-:W-:Y:S01]  /*1040*/  UIMAD UR42, UR42, 0xc0, URZ ;  /* 0x000000c02a2a78a4 */ /* 0x000fe2000f8e023f */
[----:B------:R-:W-:Y:S01]  /*1050*/  CS2R R12, SRZ ;  /* 0x00000000000c7805 */ /* 0x000fe2000001ff00 */
[----:B------:R-:W-:Y:S01]  /*1060*/  @UP0 ULDC UR4, c[0x0][0xdbc] ;  /* 0x00036f0000040ab9 */ /* 0x000fe20000000800 */
[----:B------:R-:W-:Y:S01]  /*1070*/  @UP0 ULDC UR6, c[0x0][0xdc0] ;  /* 0x0003700000060ab9 */ /* 0x000fe20000000800 */
[----:B------:R-:W-:Y:S01]  /*1080*/  UIMAD.WIDE.U32 UR4, UR8, UR4, URZ ;  /* 0x00000004080472a5 */ /* 0x000fe2000f8e003f */
[----:B------:R-:W-:Y:S01]  /*1090*/  CS2R R14, SRZ ;  /* 0x00000000000e7805 */ /* 0x000fe2000001ff00 */
[----:B------:R-:W-:Y:S01]  /*10a0*/  UMOV UR44, UR8 ;  /* 0x00000008002c7c82 */ /* 0x000fe20008000000 */
[----:B------:R-:W4:Y:S01]  /*10b0*/  LDC R4, c[0x0][0x2e0] ;  /* 0x0000b800ff047b82 */ /* 0x000f220000000800 */
[----:B-1----:R-:W-:Y:S01]  /*10c0*/  ISETP.NE.AND P1, PT, R3, 0x1, PT ;  /* 0x000000010300780c */ /* 0x002fe20003f25270 */
[----:B------:R-:W-:Y:S01]  /*10d0*/  @UP0 USHF.R.U32.HI UR44, URZ, UR6, UR5 ;  /* 0x000000063f2c0299 */ /* 0x000fe20008011605 */
[----:B------:R-:W-:-:S02]  /*10e0*/  CS2R R20, SRZ ;  /* 0x0000000000147805 */ /* 0x000fc4000001ff00 */
[----:B------:R-:W-:Y:S02]  /*10f0*/  CS2R R24, SRZ ;  /* 0x0000000000187805 */ /* 0x000fe4000001ff00 */
[----:B------:R-:W-:Y:S01]  /*1100*/  CS2R R26, SRZ ;  /* 0x00000000001a7805 */ /* 0x000fe2000001ff00 */
[----:B------:R-:W-:Y:S01]  /*1110*/  UIADD3 UR4, -UR44, URZ, URZ ;  /* 0x0000003f2c047290 */ /* 0x000fe2000fffe13f */
[----:B------:R-:W-:Y:S02]  /*1120*/  CS2R R28, SRZ ;  /* 0x00000000001c7805 */ /* 0x000fe4000001ff00 */
[----:B--2---:R-:W-:Y:S02]  /*1130*/  IADD3 R0, -R0, 0x13f, RZ ;  /* 0x0000013f00007810 */ /* 0x004fe40007ffe1ff */
[----:B------:R-:W-:Y:S01]  /*1140*/  CS2R R30, SRZ ;  /* 0x00000000001e7805 */ /* 0x000fe2000001ff00 */
[----:B------:R-:W-:Y:S01]  /*1150*/  UIMAD UR43, UR43, UR4, UR8 ;  /* 0x000000042b2b72a4 */ /* 0x000fe2000f8e0208 */
[----:B------:R-:W-:-:S02]  /*1160*/  CS2R R32, SRZ ;  /* 0x0000000000207805 */ /* 0x000fc4000001ff00 */
[----:B------:R-:W-:Y:S02]  /*1170*/  CS2R R34, SRZ ;  /* 0x0000000000227805 */ /* 0x000fe4000001ff00 */
[----:B------:R-:W-:Y:S01]  /*1180*/  CS2R R36, SRZ ;  /* 0x0000000000247805 */ /* 0x000fe2000001ff00 */
[----:B------:R-:W1:Y:S01]  /*1190*/  @P1 LDC R6, c[0x0][0x42c] ;  /* 0x00010b00ff061b82 */ /* 0x000e620000000800 */
[----:B------:R-:W-:Y:S02]  /*11a0*/  CS2R R38, SRZ ;  /* 0x0000000000267805 */ /* 0x000fe4000001ff00 */
[----:B---3--:R-:W-:Y:S01]  /*11b0*/  SEL R89, R89, 0x1, P0 ;  /* 0x0000000159597807 */ /* 0x008fe20000000000 */
[----:B------:R-:W-:Y:S01]  /*11c0*/  IMAD.U32 R23, RZ, RZ, UR43 ;  /* 0x0000002bff177e24 */ /* 0x000fe2000f8e00ff */
[----:B------:R-:W-:Y:S02]  /*11d0*/  PLOP3.LUT P0, PT, PT, PT, PT, 0x80, 0x0 ;  /* 0x000000000000781c */ /* 0x000fe40003f0f070 */
[----:B------:R-:W-:-:S02]  /*11e0*/  CS2R R40, SRZ ;  /* 0x0000000000287805 */ /* 0x000fc4000001ff00 */
[----:B------:R-:W-:Y:S02]  /*11f0*/  CS2R R42, SRZ ;  /* 0x00000000002a7805 */ /* 0x000fe4000001ff00 */
[----:B------:R-:W-:Y:S01]  /*1200*/  CS2R R44, SRZ ;  /* 0x00000000002c7805 */ /* 0x000fe2000001ff00 */
[----:B------:R-:W2:Y:S01]  /*1210*/  @P1 LDC R7, c[0x0][0x430] ;  /* 0x00010c00ff071b82 */ /* 0x000ea20000000800 */
[----:B------:R-:W-:Y:S01]  /*1220*/  CS2R R46, SRZ ;  /* 0x00000000002e7805 */ /* 0x000fe2000001ff00 */
[CC--:B----4-:R-:W-:Y:S01]  /*1230*/  IMAD R3, R89.reuse, R4.reuse, R0 ;  /* 0x0000000459037224 */ /* 0x0d0fe200078e0200 */
[----:B------:R-:W-:Y:S01]  /*1240*/  CS2R R48, SRZ ;  /* 0x0000000000307805 */ /* 0x000fe2000001ff00 */
[----:B------:R-:W-:Y:S01]  /*1250*/  IMAD R0, R89, R4, 0x7f ;  /* 0x0000007f59007424 */ /* 0x000fe200078e0204 */
[----:B------:R-:W-:Y:S01]  /*1260*/  CS2R R50, SRZ ;  /* 0x0000000000327805 */ /* 0x000fe2000001ff00 */
[----:B------:R-:W-:Y:S01]  /*1270*/  VIADD R4, R3, UR42 ;  /* 0x0000002a03047c36 */ /* 0x000fe20008000000 */
[----:B------:R-:W-:-:S02]  /*1280*/  CS2R R52, SRZ ;  /* 0x0000000000347805 */ /* 0x000fc4000001ff00 */
[----:B------:R-:W-:Y:S02]  /*1290*/  CS2R R54, SRZ ;  /* 0x0000000000367805 */ /* 0x000fe4000001ff00 */
[----:B------:R-:W-:Y:S02]  /*12a0*/  SHF.R.S32.HI R3, RZ, 0x1f, R0 ;  /* 0x0000001fff037819 */ /* 0x000fe40000011400 */
[----:B------:R-:W-:Y:S02]  /*12b0*/  CS2R R56, SRZ ;  /* 0x0000000000387805 */ /* 0x000fe4000001ff00 */
[----:B------:R-:W-:Y:S01]  /*12c0*/  SHF.R.S32.HI R5, RZ, 0x1f, R4 ;  /* 0x0000001fff057819 */ /* 0x000fe20000011404 */
[----:B------:R-:W-:Y:S01]  /*12d0*/  IMAD.MOV.U32 R58, RZ, RZ, RZ ;  /* 0x000000ffff3a7224 */ /* 0x000fe200078e00ff */
[----:B------:R-:W-:Y:S02]  /*12e0*/  LEA.HI R3, R3, R0, RZ, 0x7 ;  /* 0x0000000003037211 */ /* 0x000fe400078f38ff */
[----:B------:R-:W-:Y:S01]  /*12f0*/  LEA.HI R5, R5, R4, RZ, 0x7 ;  /* 0x0000000405057211 */ /* 0x000fe200078f38ff */
[----:B-1----:R-:W-:Y:S01]  /*1300*/  @P1 IMAD.HI.U32 R0, R6, UR43, RZ ;  /* 0x0000002b06001c27 */ /* 0x002fe2000f8e00ff */
[----:B------:R-:W-:-:S02]  /*1310*/  SHF.R.S32.HI R3, RZ, 0x7, R3 ;  /* 0x00000007ff037819 */ /* 0x000fc40000011403 */
[----:B------:R-:W-:-:S04]  /*1320*/  SHF.R.S32.HI R88, RZ, 0x7, R5 ;  /* 0x00000007ff587819 */ /* 0x000fc80000011405 */
[----:B------:R-:W-:Y:S01]  /*1330*/  VIMNMX R88, R3, R88, PT ;  /* 0x0000005803587248 */ /* 0x000fe20003fe0100 */
[----:B------:R-:W-:Y:S01]  /*1340*/  IMAD.MOV.U32 R3, RZ, RZ, RZ ;  /* 0x000000ffff037224 */ /* 0x000fe200078e00ff */
[----:B--2---:R-:W-:Y:S01]  /*1350*/  @P1 SHF.R.U32.HI R23, RZ, R7, R0 ;  /* 0x00000007ff171219 */ /* 0x004fe20000011600 */
[----:B------:R-:W-:Y:S01]  /*1360*/  IMAD.MOV.U32 R0, RZ, RZ, RZ ;  /* 0x000000ffff007224 */ /* 0x000fe200078e00ff */
[----:B------:R-:W-:Y:S02]  /*1370*/  ISETP.GE.AND P1, PT, R88, 0x1, PT ;  /* 0x000000015800780c */ /* 0x000fe40003f26270 */
[----:B------:R-:W-:-:S11]  /*1380*/  CS2R R6, SRZ ;  /* 0x0000000000067805 */ /* 0x000fd6000001ff00 */
[----:B------:R-:W-:Y:S05]  /*1390*/  @!P1 BRA `(.L_x_1529) ;  /* 0x00000088007c9947 */ /* 0x000fea0003800000 */
        /* <DEDUP_REMOVED lines=33> */
.L_x_1530:
[----:B------:R-:W1:Y:S01]  /*15b0*/  LDC.64 R12, c[0x0][0x990] ;  /* 0x00026400ff0c7b82 */ /* 0x000e620000000a00 */
[----:B------:R-:W-:Y:S01]  /*15c0*/  IMAD.U32 R5, RZ, RZ, UR44 ;  /* 0x0000002cff057e24 */ /* 0x000fe2000f8e00ff */
[----:B------:R-:W-:-:S06]  /*15d0*/  ULDC UR4, c[0x0][0x9d8] ;  /* 0x0002760000047ab9 */ /* 0x000fcc0000000800 */
[----:B------:R-:W2:Y:S01]  /*15e0*/  LDC.64 R20, c[0x0][0x998] ;  /* 0x00026600ff147b82 */ /* 0x000ea20000000a00 */
[----:B-1----:R-:W-:-:S04]  /*15f0*/  ISETP.NE.U32.AND P0, PT, R12, RZ, PT ;  /* 0x000000ff0c00720c */ /* 0x002fc80003f05070 */
[----:B------:R-:W-:Y:S02]  /*1600*/  ISETP.NE.AND.EX P0, PT, R13, RZ, PT, P0 ;  /* 0x000000ff0d00720c */ /* 0x000fe40003f05300 */
[----:B--2---:R-:W-:-:S04]  /*1610*/  ISETP.NE.U32.AND P1, PT, R20, RZ, PT ;  /* 0x000000ff1400720c */ /* 0x004fc80003f25070 */
[----:B------:R-:W-:-:S07]  /*1620*/  ISETP.NE.AND.EX P1, PT, R21, RZ, PT, P1 ;  /* 0x000000ff1500720c */ /* 0x000fce0003f25310 */
[----:B------:R-:W1:Y:S01]  /*1630*/  @P0 LDC.64 R8, c[0x0][0x9a8] ;  /* 0x00026a00ff080b82 */ /* 0x000e620000000a00 */
[----:B------:R-:W-:-:S07]  /*1640*/  @P0 SHF.R.S32.HI R3, RZ, 0x1f, R5 ;  /* 0x0000001fff030819 */ /* 0x000fce0000011405 */
[----:B------:R-:W2:Y:S01]  /*1650*/  @P1 LDC.64 R10, c[0x0][0x9b8] ;  /* 0x00026e00ff0a1b82 */ /* 0x000ea20000000a00 */
[----:B------:R-:W-:-:S07]  /*1660*/  @P1 SHF.R.S32.HI R5, RZ, 0x1f, R5 ;  /* 0x0000001fff051819 */ /* 0x000fce0000011405 */
[----:B------:R-:W3:Y:S08]  /*1670*/  @P1 LDC.64 R24, c[0x0][0x9c0] ;  /* 0x00027000ff181b82 */ /* 0x000ef00000000a00 */
[----:B------:R-:W4:Y:S01]  /*1680*/  @P0 LDC.64 R14, c[0x0][0x9b0] ;  /* 0x00026c00ff0e0b82 */ /* 0x000f220000000a00 */
[----:B-1----:R-:W-:Y:S01]  /*1690*/  @P0 IMAD R0, R3, R8, RZ ;  /* 0x0000000803000224 */ /* 0x002fe200078e02ff */
[----:B------:R-:W-:-:S03]  /*16a0*/  @P0 SHF.R.S32.HI R3, RZ, 0x1f, R23 ;  /* 0x0000001fff030819 */ /* 0x000fc60000011417 */
[----:B------:R-:W-:Y:S02]  /*16b0*/  @P0 IMAD R9, R9, UR44, R0 ;  /* 0x0000002c09090c24 */ /* 0x000fe4000f8e0200 */
[----:B--2---:R-:W-:Y:S02]  /*16c0*/  @P1 IMAD R6, R5, R10, RZ ;  /* 0x0000000a05061224 */ /* 0x004fe400078e02ff */
[----:B------:R-:W-:-:S04]  /*16d0*/  @P0 IMAD.WIDE.U32 R4, R8, UR44, RZ ;  /* 0x0000002c08040c25 */ /* 0x000fc8000f8e00ff */
[----:B------:R-:W-:Y:S01]  /*16e0*/  @P0 IMAD.IADD R5, R5, 0x1, R9 ;  /* 0x0000000105050824 */ /* 0x000fe200078e0209 */
[----:B------:R-:W-:Y:S01]  /*16f0*/  @P1 SHF.R.S32.HI R9, RZ, 0x1f, R23 ;  /* 0x0000001fff091819 */ /* 0x000fe20000011417 */
[----:B------:R-:W-:Y:S02]  /*1700*/  @P1 IMAD R11, R11, UR44, R6 ;  /* 0x0000002c0b0b1c24 */ /* 0x000fe4000f8e0206 */
[----:B------:R-:W-:-:S04]  /*1710*/  @P1 IMAD.WIDE.U32 R6, R10, UR44, RZ ;  /* 0x0000002c0a061c25 */ /* 0x000fc8000f8e00ff */
[----:B---3--:R-:W-:Y:S02]  /*1720*/  @P1 IMAD R8, R9, R24, RZ ;  /* 0x0000001809081224 */ /* 0x008fe400078e02ff */
[-C--:B----4-:R-:W-:Y:S02]  /*1730*/  @P0 IMAD R0, R3, R14.reuse, RZ ;  /* 0x0000000e03000224 */ /* 0x090fe400078e02ff */
[----:B------:R-:W-:Y:S02]  /*1740*/  @P1 IMAD.IADD R7, R7, 0x1, R11 ;  /* 0x0000000107071824 */ /* 0x000fe400078e020b */
[C---:B------:R-:W-:Y:S02]  /*1750*/  @P1 IMAD R11, R23.reuse, R25, R8 ;  /* 0x00000019170b1224 */ /* 0x040fe400078e0208 */
[C---:B------:R-:W-:Y:S02]  /*1760*/  @P0 IMAD R3, R23.reuse, R15, R0 ;  /* 0x0000000f17030224 */ /* 0x040fe400078e0200 */
[----:B------:R-:W-:-:S04]  /*1770*/  @P0 IMAD.WIDE.U32 R4, R23, R14, R4 ;  /* 0x0000000e17040225 */ /* 0x000fc800078e0004 */
[----:B------:R-:W-:Y:S01]  /*1780*/  @P1 IMAD.WIDE.U32 R8, R23, R24, R6 ;  /* 0x0000001817081225 */ /* 0x000fe200078e0006 */
[----:B------:R-:W-:-:S03]  /*1790*/  @P0 LEA R6, P2, R4, R12, 0x2 ;  /* 0x0000000c04060211 */ /* 0x000fc600078410ff */
[----:B------:R-:W-:Y:S01]  /*17a0*/  @P0 IMAD.IADD R3, R5, 0x1, R3 ;  /* 0x0000000105030824 */ /* 0x000fe200078e0203 */
[----:B------:R-:W-:Y:S01]  /*17b0*/  @P1 LEA R10, P3, R8, R20, 0x2 ;  /* 0x00000014080a1211 */ /* 0x000fe200078610ff */
[----:B------:R-:W-:-:S03]  /*17c0*/  @P1 IMAD.IADD R0, R9, 0x1, R11 ;  /* 0x0000000109001824 */ /* 0x000fc600078e020b */
[----:B------:R-:W-:Y:S01]  /*17d0*/  @P0 LEA.HI.X R7, R4, R13, R3, 0x2, P2 ;  /* 0x0000000d04070211 */ /* 0x000fe200010f1403 */
[----:B------:R-:W-:Y:S01]  /*17e0*/  IMAD.MOV.U32 R3, RZ, RZ, 0x3f800000 ;  /* 0x3f800000ff037424 */ /* 0x000fe200078e00ff */
[----:B------:R-:W-:Y:S01]  /*17f0*/  @P1 LEA.HI.X R11, R8, R21, R0, 0x2, P3 ;  /* 0x00000015080b1211 */ /* 0x000fe200018f1400 */
[----:B------:R-:W-:-:S04]  /*1800*/  IMAD.MOV.U32 R0, RZ, RZ, 0x3f800000 ;  /* 0x3f800000ff007424 */ /* 0x000fc800078e00ff */
[----:B------:R-:W2:Y:S04]  /*1810*/  @P0 LDG.E R3, desc[UR46][R6.64] ;  /* 0x0000002e06030981 */ /* 0x000ea8000c1e1900 */
[----:B------:R-:W2:Y:S01]  /*1820*/  @P1 LDG.E R0, desc[UR46][R10.64] ;  /* 0x0000002e0a001981 */ /* 0x000ea2000c1e1900 */
[----:B------:R-:W-:Y:S02]  /*1830*/  LEA.HI R4, R156, R156, RZ, 0x1 ;  /* 0x0000009c9c047211 */ /* 0x000fe400078f08ff */
[----:B------:R-:W-:Y:S02]  /*1840*/  ISETP.NE.AND P1, PT, R16, 0x3, PT ;  /* 0x000000031000780c */ /* 0x000fe40003f25270 */
[----:B------:R-:W-:-:S05]  /*1850*/  LOP3.LUT R5, R4, 0xfffffffe, RZ, 0xc0, !PT ;  /* 0xfffffffe04057812 */ /* 0x000fca00078ec0ff */
[----:B------:R-:W-:-:S05]  /*1860*/  IMAD.IADD R4, R156, 0x1, -R5 ;  /* 0x000000019c047824 */ /* 0x000fca00078e0a05 */
[----:B------:R-:W-:-:S04]  /*1870*/  SHF.L.U32 R4, R4, 0x1f, RZ ;  /* 0x0000001f04047819 */ /* 0x000fc800000006ff */
[----:B------:R-:W1:Y:S01]  /*1880*/  SYNCS.PHASECHK.TRANS64.TRYWAIT P0, [UR39+0x19c00], R4 ;  /* 0x019c0004ff0075a7 */ /* 0x000e620008000167 */
[----:B--2---:R-:W-:-:S04]  /*1890*/  FMUL.FTZ R0, R3, R0 ;  /* 0x0000000003007220 */ /* 0x004fc80000410000 */
[----:B------:R-:W-:Y:S01]  /*18a0*/  FMUL.FTZ R0, R0, UR4 ;  /* 0x0000000400007c20 */ /* 0x000fe20008410000 */
[----:B-1----:R-:W-:Y:S06]  /*18b0*/  @!P0 BRA `(.L_x_1531) ;  /* 0x000000cc00308947 */ /* 0x002fec0003800000 */
.L_x_1646:
[----:B------:R-:W-:Y:S05]  /*18c0*/  @!P1 BRA `(.L_x_1532) ;  /* 0x0000000000049947 */ /* 0x000fea0003800000 */
[----:B------:R-:W-:Y:S01]  /*18d0*/  BPT.TRAP 0x1 ;  /* 0x000000040000795c */ /* 0x000fe20000300000 */
.L_x_1532:
[----:B-1----:R-:W-:Y:S01]  /*18e0*/  IMAD.U32 R3, RZ, RZ, UR38 ;  /* 0x00000026ff037e24 */ /* 0x002fe2000f8e00ff */
[----:B------:R-:W-:-:S04]  /*18f0*/  SHF.L.U32 R4, R2, 0x1f, RZ ;  /* 0x0000001f02047819 */ /* 0x000fc800000006ff */
[----:B------:R-:W-:-:S04]  /*1900*/  LEA R3, R3, UR39, 0x3 ;  /* 0x0000002703037c11 */ /* 0x000fc8000f8e18ff */
[----:B------:R1:W2:Y:S01]  /*1910*/  SYNCS.PHASECHK.TRANS64.TRYWAIT P2, [R3+URZ+0x19c30], R4 ;  /* 0x019c3004030075a7 */ /* 0x0002a2000804017f */
[----:B------:R-:W-:Y:S05]  /*1920*/  @!P1 BRA `(.L_x_1533) ;  /* 0x0000000000049947 */ /* 0x000fea0003800000 */
[----:B------:R-:W-:Y:S01]  /*1930*/  BPT.TRAP 0x1 ;  /* 0x000000040000795c */ /* 0x000fe20000300000 */
.L_x_1533:
[----:B------:R-:W3:Y:S01]  /*1940*/  S2R R5, SR_TID.X ;  /* 0x0000000000057919 */ /* 0x000ee20000002100 */
[----:B------:R-:W-:Y:S01]  /*1950*/  IMAD.MOV.U32 R135, RZ, RZ, RZ ;  /* 0x000000ffff877224 */ /* 0x000fe200078e00ff */
[----:B---3--:R-:W-:Y:S01]  /*1960*/  LOP3.LUT P0, RZ, R5, 0x7f, RZ, 0xc0, !PT ;  /* 0x0000007f05ff7812 */ /* 0x008fe2000780c0ff */
[----:B--2---:R-:W-:-:S12]  /*1970*/  @P2 BRA `(.L_x_1534) ;  /* 0x0000000000082947 */ /* 0x004fd80003800000 */
[----:B------:R-:W2:Y:S02]  /*1980*/  SYNCS.PHASECHK.TRANS64.TRYWAIT P2, [R3+URZ+0x19c30], R4 ;  /* 0x019c3004030075a7 */ /* 0x000ea4000804017f */
[----:B--2---:R-:W-:Y:S05]  /*1990*/  @!P2 BRA `(.L_x_1535) ;  /* 0x000000cc0010a947 */ /* 0x004fea0003800000 */
.L_x_1534:
[----:B------:R-:W-:Y:S05]  /*19a0*/  WARPSYNC.ALL ;  /* 0x0000000000007948 */ /* 0x000fea0003800000 */
[----:B------:R-:W-:Y:S01]  /*19b0*/  UIADD3 UR4, UR39, 0x13800, URZ ;  /* 0x0001380027047890 */ /* 0x000fe2000fffe03f */
[----:B------:R-:W-:Y:S01]  /*19c0*/  WARPGROUP.ARRIVE ;  /* 0x00000000000079c5 */ /* 0x000fe20000000000 */
[----:B------:R-:W-:Y:S01]  /*19d0*/  ULOP3.LUT UR12, UR41, 0x10000, URZ, 0xfc, !UPT ;  /* 0x00010000290c7892 */ /* 0x000fe2000f8efc3f */
[----:B------:R-:W-:Y:S01]  /*19e0*/  VIADD R100, R22, UR42 ;  /* 0x0000002a16647c36 */ /* 0x000fe20008000000 */
[----:B------:R-:W-:Y:S01]  /*19f0*/  USHF.R.U32.HI UR4, URZ, 0x4, UR4 ;  /* 0x000000043f047899 */ /* 0x000fe20008011604 */
[----:B-12---:R-:W-:Y:S01]  /*1a00*/  @!P0 VIADD R3, R3, 0x19c40 ;  /* 0x00019c4003038836 */ /* 0x006fe20000000000 */
[----:B------:R-:W-:Y:S01]  /*1a10*/  UMOV UR13, 0xc0000010 ;  /* 0xc0000010000d7882 */ /* 0x000fe20000000000 */
[----:B------:R-:W-:Y:S01]  /*1a20*/  UMOV UR15, 0xc0000010 ;  /* 0xc0000010000f7882 */ /* 0x000fe20000000000 */
[----:B------:R-:W-:Y:S01]  /*1a30*/  ULOP3.LUT UR4, UR4, 0x3fff, URZ, 0xc0, !UPT ;  /* 0x00003fff04047892 */ /* 0x000fe2000f8ec03f */
[----:B------:R-:W-:Y:S01]  /*1a40*/  IMAD.MOV.U32 R134, RZ, RZ, R135 ;  /* 0x000000ffff867224 */ /* 0x000fe200078e0087 */
[----:B------:R-:W-:Y:S01]  /*1a50*/  UMOV UR5, 0xc0000010 ;  /* 0xc000001000057882 */ /* 0x000fe20000000000 */
[----:B------:R-:W-:Y:S01]  /*1a60*/  UMOV UR7, 0xc0000010 ;  /* 0xc000001000077882 */ /* 0x000fe20000000000 */
[----:B------:R-:W-:Y:S01]  /*1a70*/  ULOP3.LUT UR16, UR4, 0x10000, URZ, 0xfc, !UPT ;  /* 0x0001000004107892 */ /* 0x000fe2000f8efc3f */
[----:B------:R-:W-:Y:S01]  /*1a80*/  @!P0 PRMT R3, RZ, 0x654, R3 ;  /* 0x00000654ff038816 */ /* 0x000fe20000000003 */
        /* <DEDUP_REMOVED lines=34> */
[----:B------:R-:W-:Y:S02]  /*1cb0*/  WARPGROUP.DEPBAR.LE gsb0, 0x0 ;  /* 0x00008000000079c5 */ /* 0x000fe40000010000 */
[----:B------:R-:W-:-:S06]  /*1cc0*/  WARPGROUP.ARRIVE ;  /* 0x00000000000079c5 */ /* 0x000fcc0000000000 */
[----:B------:R-:W-:Y:S01]  /*1cd0*/  QGMMA.64x128x32.F32.E4M3.E4M3 R24, gdesc[UR4], R24, gsb0 ;  /* 0x01e00000041879f3 */ /* 0x000fe20008000818 */
[----:B------:R-:W-:Y:S02]  /*1ce0*/  ULDC UR6, c[0x0][0x988] ;  /* 0x0002620000067ab9 */ /* 0x000fe40000000800 */
[----:B------:R-:W-:Y:S02]  /*1cf0*/  WARPGROUP.DEPBAR.LE gsb0, 0x0 ;  /* 0x00008000000079c5 */ /* 0x000fe40000010000 */
[----:B------:R-:W-:-:S07]  /*1d00*/  WARPGROUP.ARRIVE ;  /* 0x00000000000079c5 */ /* 0x000fce0000000000 */
[----:B------:R-:W-:Y:S03]  /*1d10*/  QGMMA.64x128x32.F32.E4M3.E4M3 R24, gdesc[UR8], R24, gsb0 ;  /* 0x01e00000081879f3 */ /* 0x000fe60008000818 */
[----:B------:R-:W-:Y:S02]  /*1d20*/  WARPGROUP.DEPBAR.LE gsb0, 0x0 ;  /* 0x00008000000079c5 */ /* 0x000fe40000010000 */
[C---:B------:R-:W-:Y:S01]  /*1d30*/  FMUL.FTZ R26, R0.reuse, R26 ;  /* 0x0000001a001a7220 */ /* 0x040fe20000410000 */
[C---:B------:R-:W-:Y:S01]  /*1d40*/  FMUL.FTZ R27, R0.reuse, R27 ;  /* 0x0000001b001b7220 */ /* 0x040fe20000410000 */
[C---:B------:R-:W-:Y:S01]  /*1d50*/  FMUL.FTZ R20, R0.reuse, R25 ;  /* 0x0000001900147220 */ /* 0x040fe20000410000 */
[----:B------:R-:W-:Y:S01]  /*1d60*/  FMUL.FTZ R25, R0, R29 ;  /* 0x0000001d00197220 */ /* 0x000fe20000410000 */
[----:B------:R1:W2:Y:S01]  /*1d70*/  MUFU.TANH R112, R26 ;  /* 0x0000001a00707308 */ /* 0x0002a20000002400 */
[----:B------:R-:W-:-:S02]  /*1d80*/  IMAD.MOV.U32 R29, RZ, RZ, -0x80 ;  /* 0xffffff80ff1d7424 */ /* 0x000fc400078e00ff */
[C---:B------:R-:W-:Y:S01]  /*1d90*/  FMUL.FTZ R5, R0.reuse, R36 ;  /* 0x0000002400057220 */ /* 0x040fe20000410000 */
[C---:B------:R-:W-:Y:S01]  /*1da0*/  FMUL.FTZ R12, R0.reuse, R32 ;  /* 0x00000020000c7220 */ /* 0x040fe20000410000 */
[----:B------:R-:W-:Y:S01]  /*1db0*/  FMUL.FTZ R30, R0, R30 ;  /* 0x0000001e001e7220 */ /* 0x000fe20000410000 */
[----:B------:R-:W-:Y:S02]  /*1dc0*/  IMAD R29, R88, R29, 0x80 ;  /* 0x00000080581d7424 */ /* 0x000fe400078e021d */
[C---:B------:R-:W-:Y:S01]  /*1dd0*/  FMUL.FTZ R14, R0.reuse, R33 ;  /* 0x00000021000e7220 */ /* 0x040fe20000410000 */
[C---:B------:R-:W-:Y:S01]  /*1de0*/  FMUL.FTZ R31, R0.reuse, R31 ;  /* 0x0000001f001f7220 */ /* 0x040fe20000410000 */
[----:B------:R3:W4:Y:S01]  /*1df0*/  MUFU.TANH R116, R27 ;  /* 0x0000001b00747308 */ /* 0x0007220000002400 */
[----:B-1----:R-:W1:Y:S01]  /*1e00*/  LDC R26, c[0x0][0x2e0] ;  /* 0x0000b800ff1a7b82 */ /* 0x002e620000000800 */
[C---:B------:R-:W-:Y:S01]  /*1e10*/  FMUL.FTZ R8, R0.reuse, R37 ;  /* 0x0000002500087220 */ /* 0x040fe20000410000 */
[C---:B------:R-:W-:Y:S01]  /*1e20*/  FMUL.FTZ R34, R0.reuse, R34 ;  /* 0x0000002200227220 */ /* 0x040fe20000410000 */
[C---:B------:R-:W-:Y:S01]  /*1e30*/  FMUL.FTZ R35, R0.reuse, R35 ;  /* 0x0000002300237220 */ /* 0x040fe20000410000 */
[C---:B------:R-:W-:Y:S01]  /*1e40*/  FMUL.FTZ R38, R0.reuse, R38 ;  /* 0x0000002600267220 */ /* 0x040fe20000410000 */
[C---:B------:R-:W-:Y:S01]  /*1e50*/  FMUL.FTZ R39, R0.reuse, R39 ;  /* 0x0000002700277220 */ /* 0x040fe20000410000 */
[C---:B------:R-:W-:Y:S01]  /*1e60*/  FMUL.FTZ R7, R0.reuse, R41 ;  /* 0x0000002900077220 */ /* 0x040fe20000410000 */
[----:B------:R-:W5:Y:S01]  /*1e70*/  MUFU.TANH R30, R30 ;  /* 0x0000001e001e7308 */ /* 0x000f620000002400 */
[----:B---3--:R-:W3:Y:S01]  /*1e80*/  LDC R27, c[0x0][0x288] ;  /* 0x0000a200ff1b7b82 */ /* 0x008ee20000000800 */
[C---:B------:R-:W-:Y:S01]  /*1e90*/  FMUL.FTZ R42, R0.reuse, R42 ;  /* 0x0000002a002a7220 */ /* 0x040fe20000410000 */
[C---:B------:R-:W-:Y:S01]  /*1ea0*/  FMUL.FTZ R43, R0.reuse, R43 ;  /* 0x0000002b002b7220 */ /* 0x040fe20000410000 */
[C---:B------:R-:W-:Y:S01]  /*1eb0*/  FMUL.FTZ R46, R0.reuse, R46 ;  /* 0x0000002e002e7220 */ /* 0x040fe20000410000 */
[C---:B------:R-:W-:Y:S01]  /*1ec0*/  FMUL.FTZ R47, R0.reuse, R47 ;  /* 0x0000002f002f7220 */ /* 0x040fe20000410000 */
[C---:B------:R-:W-:Y:S01]  /*1ed0*/  FMUL.FTZ R50, R0.reuse, R50 ;  /* 0x0000003200327220 */ /* 0x040fe20000410000 */
[C---:B------:R-:W-:Y:S01]  /*1ee0*/  FMUL.FTZ R51, R0.reuse, R51 ;  /* 0x0000003300337220 */ /* 0x040fe20000410000 */
[----:B------:R-:W5:Y:S01]  /*1ef0*/  MUFU.TANH R31, R31 ;  /* 0x0000001f001f7308 */ /* 0x000f620000002400 */
[C---:B------:R-:W-:Y:S01]  /*1f00*/  FMUL.FTZ R54, R0.reuse, R54 ;  /* 0x0000003600367220 */ /* 0x040fe20000410000 */
[C---:B------:R-:W-:Y:S01]  /*1f10*/  FMUL.FTZ R55, R0.reuse, R55 ;  /* 0x0000003700377220 */ /* 0x040fe20000410000 */
[C---:B------:R-:W-:Y:S01]  /*1f20*/  FMUL.FTZ R58, R0.reuse, R58 ;  /* 0x0000003a003a7220 */ /* 0x040fe20000410000 */
[C---:B------:R-:W-:Y:S01]  /*1f30*/  FMUL.FTZ R59, R0.reuse, R59 ;  /* 0x0000003b003b7220 */ /* 0x040fe20000410000 */
[C---:B------:R-:W-:Y:S01]  /*1f40*/  FMUL.FTZ R70, R0.reuse, R70 ;  /* 0x0000004600467220 */ /* 0x040fe20000410000 */
[C---:B------:R-:W-:Y:S01]  /*1f50*/  FMUL.FTZ R62, R0.reuse, R62 ;  /* 0x0000003e003e7220 */ /* 0x040fe20000410000 */
[----:B------:R-:W-:Y:S01]  /*1f60*/  FMUL.FTZ R66, R0, R66 ;  /* 0x0000004200427220 */ /* 0x000fe20000410000 */
[----:B------:R-:W5:Y:S01]  /*1f70*/  MUFU.TANH R34, R34 ;  /* 0x0000002200227308 */ /* 0x000f620000002400 */
[----:B-1----:R-:W-:-:S02]  /*1f80*/  IMAD R36, R89, R26, R29 ;  /* 0x0000001a59247224 */ /* 0x002fc400078e021d */
[C---:B------:R-:W-:Y:S01]  /*1f90*/  FMUL.FTZ R63, R0.reuse, R63 ;  /* 0x0000003f003f7220 */ /* 0x040fe20000410000 */
[C---:B------:R-:W-:Y:S01]  /*1fa0*/  FMUL.FTZ R67, R0.reuse, R67 ;  /* 0x0000004300437220 */ /* 0x040fe20000410000 */
[C---:B------:R-:W-:Y:S01]  /*1fb0*/  FMUL.FTZ R4, R0.reuse, R40 ;  /* 0x0000002800047220 */ /* 0x040fe20000410000 */
[C---:B------:R-:W-:Y:S02]  /*1fc0*/  IMAD R37, R17.reuse, -0x2, R36 ;  /* 0xfffffffe11257824 */ /* 0x040fe400078e0224 */
[C---:B------:R-:W-:Y:S01]  /*1fd0*/  FMUL.FTZ R71, R0.reuse, R71 ;  /* 0x0000004700477220 */ /* 0x040fe20000410000 */
[----:B------:R-:W-:Y:S01]  /*1fe0*/  FMUL.FTZ R6, R0, R44 ;  /* 0x0000002c00067220 */ /* 0x000fe20000410000 */
[----:B------:R-:W1:Y:S01]  /*1ff0*/  MUFU.TANH R35, R35 ;  /* 0x0000002300237308 */ /* 0x000e620000002400 */
[----:B---3--:R-:W-:Y:S01]  /*2000*/  IADD3 R32, R36, 0x1, -R27 ;  /* 0x0000000124207810 */ /* 0x008fe20007ffe81b */
[C---:B------:R-:W-:Y:S01]  /*2010*/  FMUL.FTZ R75, R0.reuse, R75 ;  /* 0x0000004b004b7220 */ /* 0x040fe20000410000 */
[C---:B------:R-:W-:Y:S01]  /*2020*/  FMUL.FTZ R9, R0.reuse, R48 ;  /* 0x0000003000097220 */ /* 0x040fe20000410000 */
[C---:B------:R-:W-:Y:S01]  /*2030*/  FMUL.FTZ R78, R0.reuse, R78 ;  /* 0x0000004e004e7220 */ /* 0x040fe20000410000 */
[----:B------:R-:W-:Y:S01]  /*2040*/  FMUL.FTZ R79, R0, R79 ;  /* 0x0000004f004f7220 */ /* 0x000fe20000410000 */
[----:B------:R-:W-:-:S02]  /*2050*/  IMAD R33, R17, -0x2, R32 ;  /* 0xfffffffe11217824 */ /* 0x000fc400078e0220 */
[C---:B------:R-:W-:Y:S01]  /*2060*/  FMUL.FTZ R11, R0.reuse, R52 ;  /* 0x00000034000b7220 */ /* 0x040fe20000410000 */
[----:B------:R-:W3:Y:S01]  /*2070*/  MUFU.TANH R38, R38 ;  /* 0x0000002600267308 */ /* 0x000ee20000002400 */
[C---:B------:R-:W-:Y:S01]  /*2080*/  FMUL.FTZ R82, R0.reuse, R82 ;  /* 0x0000005200527220 */ /* 0x040fe20000410000 */
[C---:B------:R-:W-:Y:S01]  /*2090*/  FMUL.FTZ R83, R0.reuse, R83 ;  /* 0x0000005300537220 */ /* 0x040fe20000410000 */
[----:B------:R-:W-:Y:S01]  /*20a0*/  IADD3 R36, R33, 0x8, R100 ;  /* 0x0000000821247810 */ /* 0x000fe20007ffe064 */
[C---:B------:R-:W-:Y:S01]  /*20b0*/  FMUL.FTZ R15, R0.reuse, R56 ;  /* 0x00000038000f7220 */ /* 0x040fe20000410000 */
[C---:B------:R-:W-:Y:S01]  /*20c0*/  FMUL.FTZ R86, R0.reuse, R86 ;  /* 0x0000005600567220 */ /* 0x040fe20000410000 */
[C---:B------:R-:W-:Y:S01]  /*20d0*/  FMUL.FTZ R87, R0.reuse, R87 ;  /* 0x0000005700577220 */ /* 0x040fe20000410000 */
[----:B------:R-:W-:Y:S01]  /*20e0*/  VIMNMX R29, R37, R36, PT ;  /* 0x00000024251d7248 */ /* 0x000fe20003fe0100 */
[----:B------:R-:W3:Y:S01]  /*20f0*/  MUFU.TANH R39, R39 ;  /* 0x0000002700277308 */ /* 0x000ee20000002400 */
[C---:B------:R-:W-:Y:S01]  /*2100*/  FMUL.FTZ R90, R0.reuse, R24 ;  /* 0x00000018005a7220 */ /* 0x040fe20000410000 */
[C---:B------:R-:W-:Y:S01]  /*2110*/  FMUL.FTZ R21, R0.reuse, R28 ;  /* 0x0000001c00157220 */ /* 0x040fe20000410000 */
[C---:B------:R-:W-:Y:S01]  /*2120*/  ISETP.GT.AND P2, PT, R29.reuse, RZ, PT ;  /* 0x000000ff1d00720c */ /* 0x040fe20003f44270 */
[C---:B------:R-:W-:Y:S01]  /*2130*/  FMUL.FTZ R13, R0.reuse, R49 ;  /* 0x00000031000d7220 */ /* 0x040fe20000410000 */
[C---:B------:R-:W-:Y:S01]  /*2140*/  ISETP.GT.AND P3, PT, R29.reuse, 0x1, PT ;  /* 0x000000011d00780c */ /* 0x040fe20003f64270 */
[----:B------:R-:W-:Y:S01]  /*2150*/  FMUL.FTZ R49, R0, R72 ;  /* 0x0000004800317220 */ /* 0x000fe20000410000 */
[C---:B------:R-:W-:Y:S01]  /*2160*/  ISETP.GT.AND P4, PT, R29.reuse, 0x8, PT ;  /* 0x000000081d00780c */ /* 0x040fe20003f84270 */
[----:B------:R-:W3:Y:S01]  /*2170*/  MUFU.TANH R42, R42 ;  /* 0x0000002a002a7308 */ /* 0x000ee20000002400 */
[----:B--2---:R-:W-:Y:S01]  /*2180*/  FSEL R112, R112, -INF , P2 ;  /* 0xff80000070707808 */ /* 0x004fe20001000000 */
[----:B------:R-:W-:Y:S01]  /*2190*/  FMUL.FTZ R10, R0, R45 ;  /* 0x0000002d000a7220 */ /* 0x000fe20000410000 */
[----:B----4-:R-:W-:Y:S01]  /*21a0*/  FSEL R116, R116, -INF , P3 ;  /* 0xff80000074747808 */ /* 0x010fe20001800000 */
[C---:B------:R-:W-:Y:S01]  /*21b0*/  FMUL.FTZ R45, R0.reuse, R68 ;  /* 0x00000044002d7220 */ /* 0x040fe20000410000 */
[C---:B------:R-:W-:Y:S01]  /*21c0*/  ISETP.GT.AND P2, PT, R29.reuse, 0x9, PT ;  /* 0x000000091d00780c */ /* 0x040fe20003f44270 */
[----:B------:R-:W-:Y:S01]  /*21d0*/  FMUL.FTZ R28, R0, R57 ;  /* 0x00000039001c7220 */ /* 0x000fe20000410000 */
[----:B-----5:R-:W-:Y:S01]  /*21e0*/  FSEL R114, R30, -INF , P4 ;  /* 0xff8000001e727808 */ /* 0x020fe20002000000 */
[----:B------:R-:W2:Y:S01]  /*21f0*/  MUFU.TANH R43, R43 ;  /* 0x0000002b002b7308 */ /* 0x000ea20000002400 */
[----:B------:R-:W-:Y:S01]  /*2200*/  FMNMX.FTZ R41, R112, R116, !PT ;  /* 0x0000007470297209 */ /* 0x000fe20007810000 */
[C---:B------:R-:W-:Y:S01]  /*2210*/  FMUL.FTZ R57, R0.reuse, R80 ;  /* 0x0000005000397220 */ /* 0x040fe20000410000 */
[----:B------:R-:W-:Y:S01]  /*2220*/  ISETP.GT.AND P3, PT, R29, 0x10, PT ;  /* 0x000000101d00780c */ /* 0x000fe20003f64270 */
[C---:B------:R-:W-:Y:S01]  /*2230*/  FMUL.FTZ R24, R0.reuse, R53 ;  /* 0x0000003500187220 */ /* 0x040fe20000410000 */
[----:B------:R-:W-:Y:S01]  /*2240*/  FSEL R110, R31, -INF , P2 ;  /* 0xff8000001f6e7808 */ /* 0x000fe20001000000 */
[----:B------:R-:W-:Y:S01]  /*2250*/  FMUL.FTZ R53, R0, R73 ;  /* 0x0000004900357220 */ /* 0x000fe20000410000 */
[----:B------:R-:W-:Y:S01]  /*2260*/  FMNMX.FTZ R41, R114, R41, !PT ;  /* 0x0000002972297209 */ /* 0x000fe20007810000 */
[----:B------:R-:W4:Y:S01]  /*2270*/  MUFU.TANH R46, R46 ;  /* 0x0000002e002e7308 */ /* 0x000f220000002400 */
[----:B------:R-:W-:Y:S01]  /*2280*/  ISETP.GT.AND P2, PT, R29, 0x11, PT ;  /* 0x000000111d00780c */ /* 0x000fe20003f44270 */
[----:B------:R-:W-:Y:S01]  /*2290*/  IMAD R89, R89, R26, -R27 ;  /* 0x0000001a59597224 */ /* 0x000fe200078e0a1b */
[----:B------:R-:W-:Y:S01]  /*22a0*/  FSEL R108, R34, -INF , P3 ;  /* 0xff800000226c7808 */ /* 0x000fe20001800000 */
[----:B------:R-:W-:Y:S01]  /*22b0*/  FMUL.FTZ R34, R0, R74 ;  /* 0x0000004a00227220 */ /* 0x000fe20000410000 */
[----:B------:R-:W-:Y:S01]  /*22c0*/  FMNMX.FTZ R41, R110, R41, !PT ;  /* 0x000000296e297209 */ /* 0x000fe20007810000 */
[----:B------:R5:W-:Y:S01]  /*22d0*/  @!P0 SYNCS.ARRIVE.TRANS64.RED.A1T0 RZ, [R3+URZ], RZ ;  /* 0x000000ff03ff89a7 */ /* 0x000be2000810043f */
[----:B------:R-:W-:Y:S01]  /*22e0*/  ISETP.GT.AND P3, PT, R29, 0x18, PT ;  /* 0x000000181d00780c */ /* 0x000fe20003f64270 */
[----:B------:R-:W5:Y:S01]  /*22f0*/  MUFU.TANH R47, R47 ;  /* 0x0000002f002f7308 */ /* 0x000f620000002400 */
[----:B-1----:R-:W-:Y:S01]  /*2300*/  FSEL R106, R35, -INF , P2 ;  /* 0xff800000236a7808 */ /* 0x002fe20001000000 */
[----:B------:R-:W-:Y:S01]  /*2310*/  VIADD R89, R89, UR42 ;  /* 0x0000002a59597c36 */ /* 0x000fe20008000000 */
[----:B------:R-:W-:-:S02]  /*2320*/  FMNMX.FTZ R41, R108, R41, !PT ;  /* 0x000000296c297209 */ /* 0x000fc40007810000 */
[C---:B------:R-:W-:Y:S02]  /*2330*/  ISETP.GT.AND P2, PT, R29.reuse, 0x19, PT ;  /* 0x000000191d00780c */ /* 0x040fe40003f44270 */
[----:B---3--:R-:W-:Y:S01]  /*2340*/  FSEL R104, R38, -INF , P3 ;  /* 0xff80000026687808 */ /* 0x008fe20001800000 */
[----:B------:R-:W1:Y:S01]  /*2350*/  MUFU.TANH R50, R50 ;  /* 0x0000003200327308 */ /* 0x000e620000002400 */
[----:B------:R-:W-:Y:S02]  /*2360*/  FMNMX.FTZ R41, R106, R41, !PT ;  /* 0x000000296a297209 */ /* 0x000fe40007810000 */
[----:B------:R-:W-:Y:S02]  /*2370*/  ISETP.GT.AND P3, PT, R29, 0x20, PT ;  /* 0x000000201d00780c */ /* 0x000fe40003f64270 */
[----:B------:R-:W-:Y:S01]  /*2380*/  FSEL R102, R39, -INF , P2 ;  /* 0xff80000027667808 */ /* 0x000fe20001000000 */
[----:B------:R-:W-:Y:S01]  /*2390*/  FMUL.FTZ R39, R0, R60 ;  /* 0x0000003c00277220 */ /* 0x000fe20000410000 */
[----:B------:R-:W-:Y:S01]  /*23a0*/  FMNMX.FTZ R41, R104, R41, !PT ;  /* 0x0000002968297209 */ /* 0x000fe20007810000 */
[----:B------:R-:W3:Y:S01]  /*23b0*/  MUFU.TANH R51, R51 ;  /* 0x0000003300337308 */ /* 0x000ee20000002400 */
[----:B------:R-:W-:-:S02]  /*23c0*/  ISETP.GT.AND P2, PT, R29, 0x21, PT ;  /* 0x000000211d00780c */ /* 0x000fc40003f44270 */
[----:B------:R-:W-:Y:S02]  /*23d0*/  FSEL R98, R42, -INF , P3 ;  /* 0xff8000002a627808 */ /* 0x000fe40001800000 */
[----:B------:R-:W-:Y:S02]  /*23e0*/  FMNMX.FTZ R41, R102, R41, !PT ;  /* 0x0000002966297209 */ /* 0x000fe40007810000 */
[----:B------:R-:W-:Y:S01]  /*23f0*/  ISETP.GT.AND P3, PT, R29, 0x28, PT ;  /* 0x000000281d00780c */ /* 0x000fe20003f64270 */
[----:B------:R-:W-:Y:S01]  /*2400*/  MUFU.TANH R54, R54 ;  /* 0x0000003600367308 */ /* 0x000fe20000002400 */
[----:B--2---:R-:W-:Y:S01]  /*2410*/  FSEL R96, R43, -INF , P2 ;  /* 0xff8000002b607808 */ /* 0x004fe20001000000 */
[----:B------:R-:W-:Y:S01]  /*2420*/  FMUL.FTZ R43, R0, R64 ;  /* 0x00000040002b7220 */ /* 0x000fe20000410000 */
[----:B------:R-:W-:Y:S02]  /*2430*/  FMNMX.FTZ R41, R98, R41, !PT ;  /* 0x0000002962297209 */ /* 0x000fe40007810000 */
[----:B------:R-:W-:-:S02]  /*2440*/  ISETP.GT.AND P2, PT, R29, 0x29, PT ;  /* 0x000000291d00780c */ /* 0x000fc40003f44270 */
[----:B----4-:R-:W-:Y:S01]  /*2450*/  FSEL R94, R46, -INF , P3 ;  /* 0xff8000002e5e7808 */ /* 0x010fe20001800000 */
[----:B------:R-:W2:Y:S01]  /*2460*/  MUFU.TANH R55, R55 ;  /* 0x0000003700377308 */ /* 0x000ea20000002400 */
[----:B------:R-:W-:Y:S02]  /*2470*/  FMNMX.FTZ R41, R96, R41, !PT ;  /* 0x0000002960297209 */ /* 0x000fe40007810000 */
[----:B------:R-:W-:Y:S02]  /*2480*/  ISETP.GT.AND P3, PT, R29, 0x30, PT ;  /* 0x000000301d00780c */ /* 0x000fe40003f64270 */
[----:B-----5:R-:W-:Y:S01]  /*2490*/  FSEL R92, R47, -INF , P2 ;  /* 0xff8000002f5c7808 */ /* 0x020fe20001000000 */
[----:B------:R-:W-:Y:S01]  /*24a0*/  FMUL.FTZ R47, R0, R65 ;  /* 0x00000041002f7220 */ /* 0x000fe20000410000 */
[----:B------:R-:W-:Y:S01]  /*24b0*/  FMNMX.FTZ R41, R94, R41, !PT ;  /* 0x000000295e297209 */ /* 0x000fe20007810000 */
[----:B------:R-:W4:Y:S01]  /*24c0*/  MUFU.TANH R32, R58 ;  /* 0x0000003a00207308 */ /* 0x000f220000002400 */
[----:B------:R-:W-:Y:S01]  /*24d0*/  ISETP.GT.AND P2, PT, R29, 0x31, PT ;  /* 0x000000311d00780c */ /* 0x000fe20003f44270 */
[----:B------:R-:W-:Y:S01]  /*24e0*/  FMUL.FTZ R65, R0, R85 ;  /* 0x0000005500417220 */ /* 0x000fe20000410000 */
[----:B-1----:R-:W-:-:S02]  /*24f0*/  FSEL R74, R50, -INF , P3 ;  /* 0xff800000324a7808 */ /* 0x002fc40001800000 */
[----:B------:R-:W-:Y:S02]  /*2500*/  FMNMX.FTZ R41, R92, R41, !PT ;  /* 0x000000295c297209 */ /* 0x000fe40007810000 */
[----:B------:R-:W-:Y:S01]  /*2510*/  ISETP.GT.AND P3, PT, R29, 0x38, PT ;  /* 0x000000381d00780c */ /* 0x000fe20003f64270 */
[----:B------:R-:W-:Y:S01]  /*2520*/  MUFU.TANH R59, R59 ;  /* 0x0000003b003b7308 */ /* 0x000fe20000002400 */
[----:B------:R-:W-:-:S07]  /*2530*/  FMNMX.FTZ R41, R74, R41, !PT ;  /* 0x000000294a297209 */ /* 0x000fce0007810000 */
[----:B------:R3:W-:Y:S08]  /*2540*/  MUFU.TANH R35, R70 ;  /* 0x0000004600237308 */ /* 0x0007f00000002400 */
[----:B------:R-:W1:Y:S01]  /*2550*/  MUFU.TANH R62, R62 ;  /* 0x0000003e003e7308 */ /* 0x000e620000002400 */
[----:B---3--:R-:W-:Y:S01]  /*2560*/  FSEL R70, R51, -INF , P2 ;  /* 0xff80000033467808 */ /* 0x008fe20001000000 */
[----:B------:R-:W-:Y:S01]  /*2570*/  FMUL.FTZ R51, R0, R69 ;  /* 0x0000004500337220 */ /* 0x000fe20000410000 */
[----:B------:R-:W-:-:S02]  /*2580*/  ISETP.GT.AND P2, PT, R29, 0x39, PT ;  /* 0x000000391d00780c */ /* 0x000fc40003f44270 */
[----:B------:R-:W-:Y:S02]  /*2590*/  FMNMX.FTZ R41, R70, R41, !PT ;  /* 0x0000002946297209 */ /* 0x000fe40007810000 */
[----:B--2---:R-:W-:Y:S01]  /*25a0*/  FSEL R30, R55, -INF , P2 ;  /* 0xff800000371e7808 */ /* 0x004fe20001000000 */
[----:B------:R2:W3:Y:S01]  /*25b0*/  MUFU.TANH R31, R66 ;  /* 0x00000042001f7308 */ /* 0x0004e20000002400 */
[----:B------:R-:W-:Y:S01]  /*25c0*/  ISETP.GT.AND P2, PT, R29, 0x41, PT ;  /* 0x000000411d00780c */ /* 0x000fe20003f44270 */
[----:B------:R-:W-:-:S06]  /*25d0*/  FMUL.FTZ R55, R0, R76 ;  /* 0x0000004c00377220 */ /* 0x000fcc0000410000 */
[----:B------:R5:W3:Y:S01]  /*25e0*/  MUFU.TANH R36, R63 ;  /* 0x0000003f00247308 */ /* 0x000ae20000002400 */
[----:B--2---:R-:W-:Y:S02]  /*25f0*/  FSEL R66, R54, -INF , P3 ;  /* 0xff80000036427808 */ /* 0x004fe40001800000 */
[C---:B------:R-:W-:Y:S02]  /*2600*/  ISETP.GT.AND P3, PT, R29.reuse, 0x40, PT ;  /* 0x000000401d00780c */ /* 0x040fe40003f64270 */
[----:B------:R-:W-:Y:S02]  /*2610*/  FMNMX.FTZ R41, R66, R41, !PT ;  /* 0x0000002942297209 */ /* 0x000fe40007810000 */
[----:B----4-:R-:W-:Y:S01]  /*2620*/  FSEL R32, R32, -INF , P3 ;  /* 0xff80000020207808 */ /* 0x010fe20001800000 */
[----:B------:R2:W4:Y:S01]  /*2630*/  MUFU.TANH R40, R67 ;  /* 0x0000004300287308 */ /* 0x0005220000002400 */
[----:B------:R-:W-:Y:S01]  /*2640*/  FMNMX.FTZ R41, R30, R41, !PT ;  /* 0x000000291e297209 */ /* 0x000fe20007810000 */
[----:B-----5:R-:W-:Y:S01]  /*2650*/  FMUL.FTZ R63, R0, R84 ;  /* 0x00000054003f7220 */ /* 0x020fe20000410000 */
[----:B------:R-:W-:-:S02]  /*2660*/  ISETP.GT.AND P3, PT, R29, 0x48, PT ;  /* 0x000000481d00780c */ /* 0x000fc40003f64270 */
[----:B------:R-:W-:Y:S02]  /*2670*/  FMNMX.FTZ R41, R32, R41, !PT ;  /* 0x0000002920297209 */ /* 0x000fe40007810000 */
[----:B-1----:R-:W-:Y:S01]  /*2680*/  FSEL R38, R62, -INF , P3 ;  /* 0xff8000003e267808 */ /* 0x002fe20001800000 */
[----:B------:R1:W-:Y:S01]  /*2690*/  MUFU.TANH R50, R34 ;  /* 0x0000002200327308 */ /* 0x0003e20000002400 */
[----:B------:R-:W-:Y:S02]  /*26a0*/  ISETP.GT.AND P3, PT, R29, 0x50, PT ;  /* 0x000000501d00780c */ /* 0x000fe40003f64270 */
[----:B--2---:R-:W-:Y:S02]  /*26b0*/  VIADDMNMX R67, R100, R33, R37, PT ;  /* 0x0000002164437246 */ /* 0x004fe40003800125 */
[----:B---3--:R-:W-:Y:S02]  /*26c0*/  FSEL R42, R31, -INF , P3 ;  /* 0xff8000001f2a7808 */ /* 0x008fe40001800000 */
[----:B------:R-:W-:Y:S01]  /*26d0*/  ISETP.GT.AND P3, PT, R29, 0x58, PT ;  /* 0x000000581d00780c */ /* 0x000fe20003f64270 */
[----:B------:R-:W2:Y:S01]  /*26e0*/  MUFU.TANH R44, R71 ;  /* 0x00000047002c7308 */ /* 0x000ea20000002400 */
[----:B-1----:R-:W-:Y:S01]  /*26f0*/  FSEL R34, R59, -INF , P2 ;  /* 0xff8000003b227808 */ /* 0x002fe20001000000 */
[----:B------:R-:W-:Y:S01]  /*2700*/  FMUL.FTZ R59, R0, R77 ;  /* 0x0000004d003b7220 */ /* 0x000fe20000410000 */
[----:B------:R-:W-:-:S02]  /*2710*/  ISETP.GT.AND P2, PT, R29, 0x49, PT ;  /* 0x000000491d00780c */ /* 0x000fc40003f44270 */
[----:B------:R-:W-:Y:S02]  /*2720*/  FMNMX.FTZ R41, R34, R41, !PT ;  /* 0x0000002922297209 */ /* 0x000fe40007810000 */
[----:B------:R-:W-:Y:S01]  /*2730*/  FSEL R36, R36, -INF , P2 ;  /* 0xff80000024247808 */ /* 0x000fe20001000000 */
[----:B------:R-:W1:Y:S01]  /*2740*/  MUFU.TANH R48, R75 ;  /* 0x0000004b00307308 */ /* 0x000e620000002400 */
[----:B------:R-:W-:Y:S02]  /*2750*/  FMNMX.FTZ R41, R38, R41, !PT ;  /* 0x0000002926297209 */ /* 0x000fe40007810000 */
[----:B------:R-:W-:Y:S02]  /*2760*/  ISETP.GT.AND P2, PT, R29, 0x51, PT ;  /* 0x000000511d00780c */ /* 0x000fe40003f44270 */
[----:B------:R-:W-:Y:S02]  /*2770*/  FMNMX.FTZ R41, R36, R41, !PT ;  /* 0x0000002924297209 */ /* 0x000fe40007810000 */
[----:B----4-:R-:W-:Y:S01]  /*2780*/  FSEL R40, R40, -INF , P2 ;  /* 0xff80000028287808 */ /* 0x010fe20001000000 */
[----:B------:R-:W3:Y:S01]  /*2790*/  MUFU.TANH R54, R78 ;  /* 0x0000004e00367308 */ /* 0x000ee20000002400 */
[----:B------:R-:W-:-:S02]  /*27a0*/  FMNMX.FTZ R41, R42, R41, !PT ;  /* 0x000000292a297209 */ /* 0x000fc40007810000 */
[----:B------:R-:W-:Y:S02]  /*27b0*/  ISETP.GT.AND P2, PT, R29, 0x59, PT ;  /* 0x000000591d00780c */ /* 0x000fe40003f44270 */
[----:B------:R-:W-:Y:S01]  /*27c0*/  FSEL R46, R35, -INF , P3 ;  /* 0xff800000232e7808 */ /* 0x000fe20001800000 */
[----:B------:R-:W-:Y:S01]  /*27d0*/  IMAD.U32 R35, RZ, RZ, UR6 ;  /* 0x00000006ff237e24 */ /* 0x000fe2000f8e00ff */
[----:B------:R-:W-:Y:S01]  /*27e0*/  FMNMX.FTZ R41, R40, R41, !PT ;  /* 0x0000002928297209 */ /* 0x000fe20007810000 */
[----:B------:R-:W4:Y:S01]  /*27f0*/  MUFU.TANH R52, R79 ;  /* 0x0000004f00347308 */ /* 0x000f220000002400 */
[----:B------:R-:W-:Y:S02]  /*2800*/  ISETP.GT.AND P3, PT, R29, 0x60, PT ;  /* 0x000000601d00780c */ /* 0x000fe40003f64270 */
[----:B--2---:R-:W-:Y:S02]  /*2810*/  FSEL R44, R44, -INF , P2 ;  /* 0xff8000002c2c7808 */ /* 0x004fe40001000000 */
[----:B------:R-:W-:-:S02]  /*2820*/  FMNMX.FTZ R41, R46, R41, !PT ;  /* 0x000000292e297209 */ /* 0x000fc40007810000 */
[C---:B------:R-:W-:Y:S01]  /*2830*/  ISETP.GT.AND P2, PT, R29.reuse, 0x61, PT ;  /* 0x000000611d00780c */ /* 0x040fe20003f44270 */
[----:B------:R-:W2:Y:S01]  /*2840*/  MUFU.TANH R58, R82 ;  /* 0x00000052003a7308 */ /* 0x000ea20000002400 */
[----:B------:R-:W-:Y:S02]  /*2850*/  FSEL R50, R50, -INF , P3 ;  /* 0xff80000032327808 */ /* 0x000fe40001800000 */
[----:B------:R-:W-:Y:S02]  /*2860*/  FMNMX.FTZ R41, R44, R41, !PT ;  /* 0x000000292c297209 */ /* 0x000fe40007810000 */
[----:B------:R-:W-:Y:S02]  /*2870*/  ISETP.GT.AND P3, PT, R29, 0x68, PT ;  /* 0x000000681d00780c */ /* 0x000fe40003f64270 */
[----:B-1----:R-:W-:Y:S01]  /*2880*/  FSEL R48, R48, -INF , P2 ;  /* 0xff80000030307808 */ /* 0x002fe20001000000 */
[----:B------:R-:W1:Y:S01]  /*2890*/  MUFU.TANH R56, R83 ;  /* 0x0000005300387308 */ /* 0x000e620000002400 */
[----:B------:R-:W-:-:S02]  /*28a0*/  FMNMX.FTZ R41, R50, R41, !PT ;  /* 0x0000002932297209 */ /* 0x000fc40007810000 */
[C---:B------:R-:W-:Y:S02]  /*28b0*/  ISETP.GT.AND P2, PT, R29.reuse, 0x69, PT ;  /* 0x000000691d00780c */ /* 0x040fe40003f44270 */
[----:B---3--:R-:W-:Y:S02]  /*28c0*/  FSEL R54, R54, -INF , P3 ;  /* 0xff80000036367808 */ /* 0x008fe40001800000 */
[----:B------:R-:W-:Y:S01]  /*28d0*/  FMNMX.FTZ R41, R48, R41, !PT ;  /* 0x0000002930297209 */ /* 0x000fe20007810000 */
[----:B------:R-:W3:Y:S01]  /*28e0*/  MUFU.TANH R62, R86 ;  /* 0x00000056003e7308 */ /* 0x000ee20000002400 */
[----:B------:R-:W-:Y:S02]  /*28f0*/  ISETP.GT.AND P3, PT, R29, 0x70, PT ;  /* 0x000000701d00780c */ /* 0x000fe40003f64270 */
[----:B----4-:R-:W-:Y:S02]  /*2900*/  FSEL R52, R52, -INF , P2 ;  /* 0xff80000034347808 */ /* 0x010fe40001000000 */
[----:B------:R-:W-:-:S02]  /*2910*/  FMNMX.FTZ R41, R54, R41, !PT ;  /* 0x0000002936297209 */ /* 0x000fc40007810000 */
[C---:B------:R-:W-:Y:S01]  /*2920*/  ISETP.GT.AND P2, PT, R29.reuse, 0x71, PT ;  /* 0x000000711d00780c */ /* 0x040fe20003f44270 */
[----:B------:R-:W4:Y:S01]  /*2930*/  MUFU.TANH R87, R87 ;  /* 0x0000005700577308 */ /* 0x000f220000002400 */
[----:B--2---:R-:W-:Y:S02]  /*2940*/  FSEL R58, R58, -INF , P3 ;  /* 0xff8000003a3a7808 */ /* 0x004fe40001800000 */
[----:B------:R-:W-:Y:S02]  /*2950*/  FMNMX.FTZ R41, R52, R41, !PT ;  /* 0x0000002934297209 */ /* 0x000fe40007810000 */
[C---:B------:R-:W-:Y:S02]  /*2960*/  ISETP.GT.AND P3, PT, R29.reuse, 0x78, PT ;  /* 0x000000781d00780c */ /* 0x040fe40003f64270 */
[----:B-1----:R-:W-:Y:S01]  /*2970*/  FSEL R56, R56, -INF , P2 ;  /* 0xff80000038387808 */ /* 0x002fe20001000000 */
[----:B------:R-:W-:Y:S01]  /*2980*/  MUFU.TANH R90, R90 ;  /* 0x0000005a005a7308 */ /* 0x000fe20000002400 */
[----:B------:R-:W-:Y:S01]  /*2990*/  FMNMX.FTZ R31, R58, R41, !PT ;  /* 0x000000293a1f7209 */ /* 0x000fe20007810000 */
[C---:B------:R-:W-:Y:S01]  /*29a0*/  FMUL.FTZ R41, R0.reuse, R61 ;  /* 0x0000003d00297220 */ /* 0x040fe20000410000 */
[----:B------:R-:W-:Y:S01]  /*29b0*/  ISETP.GT.AND P2, PT, R29, 0x79, PT ;  /* 0x000000791d00780c */ /* 0x000fe20003f44270 */
[----:B------:R-:W-:Y:S01]  /*29c0*/  FMUL.FTZ R61, R0, R81 ;  /* 0x00000051003d7220 */ /* 0x000fe20000410000 */
[----:B---3--:R-:W-:-:S02]  /*29d0*/  FSEL R62, R62, -INF , P3 ;  /* 0xff8000003e3e7808 */ /* 0x008fc40001800000 */
[----:B------:R-:W-:Y:S01]  /*29e0*/  FMNMX.FTZ R31, R56, R31, !PT ;  /* 0x0000001f381f7209 */ /* 0x000fe20007810000 */
[----:B------:R-:W1:Y:S01]  /*29f0*/  MUFU.TANH R20, R20 ;  /* 0x0000001400147308 */ /* 0x000e620000002400 */
[----:B----4-:R-:W-:Y:S02]  /*2a00*/  FSEL R60, R87, -INF , P2 ;  /* 0xff800000573c7808 */ /* 0x010fe40001000000 */
[----:B------:R-:W-:Y:S02]  /*2a10*/  FMNMX.FTZ R31, R62, R31, !PT ;  /* 0x0000001f3e1f7209 */ /* 0x000fe40007810000 */
[C---:B------:R-:W-:Y:S02]  /*2a20*/  ISETP.GT.AND P3, PT, R67.reuse, 0x1, PT ;  /* 0x000000014300780c */ /* 0x040fe40003f64270 */
[----:B------:R-:W-:Y:S01]  /*2a30*/  FMNMX.FTZ R31, R60, R31, !PT ;  /* 0x0000001f3c1f7209 */ /* 0x000fe20007810000 */
[----:B------:R-:W2:Y:S01]  /*2a40*/  MUFU.TANH R21, R21 ;  /* 0x0000001500157308 */ /* 0x000ea20000002400 */
[----:B------:R-:W-:-:S03]  /*2a50*/  ISETP.GT.AND P4, PT, R67, 0x8, PT ;  /* 0x000000084300780c */ /* 0x000fc60003f84270 */
[----:B------:R-:W3:Y:S04]  /*2a60*/  SHFL.BFLY PT, R64, R31, 0x2, 0x1f ;  /* 0x0c401f001f407f89 */ /* 0x000ee800000e0000 */
[----:B------:R-:W-:Y:S01]  /*2a70*/  MUFU.TANH R25, R25 ;  /* 0x0000001900197308 */ /* 0x000fe20000002400 */
[----:B-1----:R-:W-:Y:S02]  /*2a80*/  FSEL R37, R20, -INF , P3 ;  /* 0xff80000014257808 */ /* 0x002fe40001800000 */
[----:B------:R-:W-:-:S05]  /*2a90*/  ISETP.GT.AND P3, PT, R67, 0x10, PT ;  /* 0x000000104300780c */ /* 0x000fca0003f64270 */
[----:B------:R-:W1:Y:S01]  /*2aa0*/  MUFU.TANH R12, R12 ;  /* 0x0000000c000c7308 */ /* 0x000e620000002400 */
[----:B--2---:R-:W-:-:S07]  /*2ab0*/  FSEL R68, R21, -INF , P4 ;  /* 0xff80000015447808 */ /* 0x004fce0002000000 */
[----:B------:R-:W-:Y:S01]  /*2ac0*/  MUFU.TANH R14, R14 ;  /* 0x0000000e000e7308 */ /* 0x000fe20000002400 */
[----:B---3--:R-:W-:-:S07]  /*2ad0*/  FMNMX.FTZ R64, R31, R64, !PT ;  /* 0x000000401f407209 */ /* 0x008fce0007810000 */
[----:B------:R-:W2:Y:S01]  /*2ae0*/  MUFU.TANH R5, R5 ;  /* 0x0000000500057308 */ /* 0x000ea20000002400 */
[----:B------:R-:W3:Y:S01]  /*2af0*/  SHFL.BFLY PT, R29, R64, 0x1, 0x1f ;  /* 0x0c201f00401d7f89 */ /* 0x000ee200000e0000 */
[----:B-1----:R-:W-:Y:S02]  /*2b00*/  FSEL R78, R12, -INF , P3 ;  /* 0xff8000000c4e7808 */ /* 0x002fe40001800000 */
[----:B------:R-:W-:-:S04]  /*2b10*/  ISETP.GT.AND P3, PT, R67, 0x18, PT ;  /* 0x000000184300780c */ /* 0x000fc80003f64270 */
[----:B------:R-:W-:Y:S08]  /*2b20*/  MUFU.TANH R8, R8 ;  /* 0x0000000800087308 */ /* 0x000ff00000002400 */
[----:B------:R-:W1:Y:S01]  /*2b30*/  MUFU.TANH R4, R4 ;  /* 0x0000000400047308 */ /* 0x000e620000002400 */
[----:B--2---:R-:W-:Y:S02]  /*2b40*/  FSEL R80, R5, -INF , P3 ;  /* 0xff80000005507808 */ /* 0x004fe40001800000 */
[----:B------:R-:W-:-:S05]  /*2b50*/  ISETP.GT.AND P3, PT, R67, 0x20, PT ;  /* 0x000000204300780c */ /* 0x000fca0003f64270 */
[----:B------:R-:W2:Y:S01]  /*2b60*/  MUFU.TANH R7, R7 ;  /* 0x0000000700077308 */ /* 0x000ea20000002400 */
[----:B---3--:R-:W-:-:S04]  /*2b70*/  FMNMX.FTZ R72, R64, R29, !PT ;  /* 0x0000001d40487209 */ /* 0x008fc80007810000 */
[C---:B------:R-:W-:Y:S01]  /*2b80*/  FSETP.NEU.FTZ.AND P2, PT, R72.reuse, -INF , PT ;  /* 0xff8000004800780b */ /* 0x040fe20003f5d000 */
[----:B------:R-:W-:-:S02]  /*2b90*/  FFMA.FTZ R29, R72, R35, -8 ;  /* 0xc1000000481d7423 */ /* 0x000fc40000010023 */
[----:B------:R-:W3:Y:S01]  /*2ba0*/  MUFU.TANH R6, R6 ;  /* 0x0000000600067308 */ /* 0x000ee20000002400 */
[----:B-1----:R-:W-:Y:S02]  /*2bb0*/  FSEL R82, R4, -INF , P3 ;  /* 0xff80000004527808 */ /* 0x002fe40001800000 */
[----:B------:R-:W-:Y:S02]  /*2bc0*/  FSEL R29, R29, RZ, P2 ;  /* 0x000000ff1d1d7208 */ /* 0x000fe40001000000 */
[C---:B------:R-:W-:Y:S02]  /*2bd0*/  ISETP.GT.AND P2, PT, R67.reuse, RZ, PT ;  /* 0x000000ff4300720c */ /* 0x040fe40003f44270 */
[C---:B------:R-:W-:Y:S01]  /*2be0*/  ISETP.GT.AND P3, PT, R67.reuse, 0x28, PT ;  /* 0x000000284300780c */ /* 0x040fe20003f64270 */
[----:B------:R-:W1:Y:S01]  /*2bf0*/  MUFU.TANH R10, R10 ;  /* 0x0000000a000a7308 */ /* 0x000e620000002400 */
[----:B------:R-:W-:Y:S01]  /*2c00*/  FSEL R90, R90, -INF , P2 ;  /* 0xff8000005a5a7808 */ /* 0x000fe20001000000 */
[-CC-:B------:R-:W-:Y:S01]  /*2c10*/  FFMA.FTZ R4, R104, R35.reuse, -R29.reuse ;  /* 0x0000002368047223 */ /* 0x180fe2000001081d */
[----:B------:R-:W-:Y:S01]  /*2c20*/  ISETP.GT.AND P2, PT, R67, 0x9, PT ;  /* 0x000000094300780c */ /* 0x000fe20003f44270 */
[--C-:B------:R-:W-:Y:S01]  /*2c30*/  FFMA.FTZ R5, R106, R35, -R29.reuse ;  /* 0x000000236a057223 */ /* 0x100fe2000001081d */
[----:B------:R-:W-:Y:S01]  /*2c40*/  FMNMX.FTZ R21, R90, R37, !PT ;  /* 0x000000255a157209 */ /* 0x000fe20007810000 */
[--C-:B------:R-:W-:Y:S01]  /*2c50*/  FFMA.FTZ R12, R108, R35, -R29.reuse ;  /* 0x000000236c0c7223 */ /* 0x100fe2000001081d */
[----:B------:R-:W-:Y:S01]  /*2c60*/  FSEL R76, R25, -INF , P2 ;  /* 0xff800000194c7808 */ /* 0x000fe20001000000 */
[----:B------:R-:W4:Y:S01]  /*2c70*/  MUFU.TANH R9, R9 ;  /* 0x0000000900097308 */ /* 0x000f220000002400 */
[----:B------:R-:W-:Y:S01]  /*2c80*/  FMNMX.FTZ R21, R68, R21, !PT ;  /* 0x0000001544157209 */ /* 0x000fe20007810000 */
[-CC-:B------:R-:W-:Y:S01]  /*2c90*/  FFMA.FTZ R20, R110, R35.reuse, -R29.reuse ;  /* 0x000000236e147223 */ /* 0x180fe2000001081d */
[C---:B------:R-:W-:Y:S01]  /*2ca0*/  ISETP.GT.AND P2, PT, R67.reuse, 0x11, PT ;  /* 0x000000114300780c */ /* 0x040fe20003f44270 */
[--C-:B------:R-:W-:Y:S01]  /*2cb0*/  FFMA.FTZ R31, R112, R35, -R29.reuse ;  /* 0x00000023701f7223 */ /* 0x100fe2000001081d */
[----:B------:R-:W-:Y:S01]  /*2cc0*/  FMNMX.FTZ R21, R76, R21, !PT ;  /* 0x000000154c157209 */ /* 0x000fe20007810000 */
[--C-:B------:R-:W-:Y:S01]  /*2cd0*/  FFMA.FTZ R33, R114, R35, -R29.reuse ;  /* 0x0000002372217223 */ /* 0x100fe2000001081d */
[----:B------:R-:W-:Y:S01]  /*2ce0*/  FSEL R14, R14, -INF , P2 ;  /* 0xff8000000e0e7808 */ /* 0x000fe20001000000 */
[----:B------:R-:W5:Y:S01]  /*2cf0*/  MUFU.TANH R13, R13 ;  /* 0x0000000d000d7308 */ /* 0x000f620000002400 */
        /* <DEDUP_REMOVED lines=10> */
[----:B------:R-:W-:Y:S01]  /*2da0*/  ISETP.GT.AND P2, PT, R67, 0x21, PT ;  /* 0x000000214300780c */ /* 0x000fe20003f44270 */
[----:B------:R-:W-:Y:S01]  /*2db0*/  FFMA.FTZ R38, R38, R35, -R29 ;  /* 0x0000002326267223 */ /* 0x000fe2000001081d */
[----:B------:R-:W-:-:S02]  /*2dc0*/  FMNMX.FTZ R21, R8, R21, !PT ;  /* 0x0000001508157209 */ /* 0x000fc40007810000 */
[----:B--2---:R-:W-:Y:S01]  /*2dd0*/  FSEL R84, R7, -INF , P2 ;  /* 0xff80000007547808 */ /* 0x004fe20001000000 */
[----:B------:R-:W2:Y:S01]  /*2de0*/  MUFU.TANH R24, R24 ;  /* 0x0000001800187308 */ /* 0x000ea20000002400 */
[----:B------:R-:W-:Y:S01]  /*2df0*/  FMNMX.FTZ R21, R82, R21, !PT ;  /* 0x0000001552157209 */ /* 0x000fe20007810000 */
[-CC-:B------:R-:W-:Y:S01]  /*2e00*/  FFMA.FTZ R7, R102, R35.reuse, -R29.reuse ;  /* 0x0000002366077223 */ /* 0x180fe2000001081d */
[----:B------:R-:W-:Y:S02]  /*2e10*/  ISETP.GT.AND P2, PT, R67, 0x29, PT ;  /* 0x000000294300780c */ /* 0x000fe40003f44270 */
[----:B---3--:R-:W-:Y:S01]  /*2e20*/  FSEL R86, R6, -INF , P3 ;  /* 0xff80000006567808 */ /* 0x008fe20001800000 */
[----:B------:R-:W-:-:S01]  /*2e30*/  FFMA.FTZ R6, R98, R35, -R29 ;  /* 0x0000002362067223 */ /* 0x000fc2000001081d */
[----:B------:R-:W-:Y:S01]  /*2e40*/  FMNMX.FTZ R21, R84, R21, !PT ;  /* 0x0000001554157209 */ /* 0x000fe20007810000 */
[----:B------:R-:W3:Y:S01]  /*2e50*/  MUFU.TANH R15, R15 ;  /* 0x0000000f000f7308 */ /* 0x000ee20000002400 */
[----:B------:R-:W-:-:S02]  /*2e60*/  ISETP.GT.AND P3, PT, R67, 0x30, PT ;  /* 0x000000304300780c */ /* 0x000fc40003f64270 */
[----:B-1----:R-:W-:Y:S02]  /*2e70*/  FSEL R10, R10, -INF , P2 ;  /* 0xff8000000a0a7808 */ /* 0x002fe40001000000 */
[----:B------:R-:W-:Y:S02]  /*2e80*/  FMNMX.FTZ R21, R86, R21, !PT ;  /* 0x0000001556157209 */ /* 0x000fe40007810000 */
[----:B------:R-:W-:Y:S01]  /*2e90*/  ISETP.GT.AND P2, PT, R67, 0x31, PT ;  /* 0x000000314300780c */ /* 0x000fe20003f44270 */
[----:B------:R-:W1:Y:S01]  /*2ea0*/  MUFU.TANH R28, R28 ;  /* 0x0000001c001c7308 */ /* 0x000e620000002400 */
[----:B----4-:R-:W-:Y:S01]  /*2eb0*/  FSEL R100, R9, -INF , P3 ;  /* 0xff80000009647808 */ /* 0x010fe20001800000 */
[----:B------:R-:W-:Y:S01]  /*2ec0*/  FFMA.FTZ R9, R96, R35, -R29 ;  /* 0x0000002360097223 */ /* 0x000fe2000001081d */
[----:B------:R-:W-:Y:S02]  /*2ed0*/  FMNMX.FTZ R21, R10, R21, !PT ;  /* 0x000000150a157209 */ /* 0x000fe40007810000 */
[----:B------:R-:W-:-:S02]  /*2ee0*/  ISETP.GT.AND P3, PT, R67, 0x38, PT ;  /* 0x000000384300780c */ /* 0x000fc40003f64270 */
[----:B-----5:R-:W-:Y:S01]  /*2ef0*/  FSEL R98, R13, -INF , P2 ;  /* 0xff8000000d627808 */ /* 0x020fe20001000000 */
[----:B------:R-:W4:Y:S01]  /*2f00*/  MUFU.TANH R39, R39 ;  /* 0x0000002700277308 */ /* 0x000f220000002400 */
[----:B------:R-:W-:Y:S01]  /*2f10*/  FMNMX.FTZ R21, R100, R21, !PT ;  /* 0x0000001564157209 */ /* 0x000fe20007810000 */
[-CC-:B------:R-:W-:Y:S01]  /*2f20*/  FFMA.FTZ R13, R74, R35.reuse, -R29.reuse ;  /* 0x000000234a0d7223 */ /* 0x180fe2000001081d */
[----:B------:R-:W-:Y:S02]  /*2f30*/  ISETP.GT.AND P2, PT, R67, 0x39, PT ;  /* 0x000000394300780c */ /* 0x000fe40003f44270 */
[----:B------:R-:W-:Y:S01]  /*2f40*/  FSEL R102, R11, -INF , P3 ;  /* 0xff8000000b667808 */ /* 0x000fe20001800000 */
[----:B------:R-:W-:-:S01]  /*2f50*/  FFMA.FTZ R11, R94, R35, -R29 ;  /* 0x000000235e0b7223 */ /* 0x000fc2000001081d */
[----:B------:R-:W-:Y:S01]  /*2f60*/  FMNMX.FTZ R21, R98, R21, !PT ;  /* 0x0000001562157209 */ /* 0x000fe20007810000 */
[----:B------:R-:W5:Y:S01]  /*2f70*/  MUFU.TANH R41, R41 ;  /* 0x0000002900297308 */ /* 0x000f620000002400 */
[----:B------:R-:W-:-:S02]  /*2f80*/  ISETP.GT.AND P3, PT, R67, 0x40, PT ;  /* 0x000000404300780c */ /* 0x000fc40003f64270 */
[----:B--2---:R-:W-:Y:S01]  /*2f90*/  FSEL R96, R24, -INF , P2 ;  /* 0xff80000018607808 */ /* 0x004fe20001000000 */
[----:B------:R-:W-:-:S01]  /*2fa0*/  FFMA.FTZ R24, R92, R35, -R29 ;  /* 0x000000235c187223 */ /* 0x000fc2000001081d */
[----:B------:R-:W-:Y:S02]  /*2fb0*/  FMNMX.FTZ R21, R102, R21, !PT ;  /* 0x0000001566157209 */ /* 0x000fe40007810000 */
[----:B------:R-:W-:Y:S01]  /*2fc0*/  ISETP.GT.AND P2, PT, R67, 0x41, PT ;  /* 0x000000414300780c */ /* 0x000fe20003f44270 */
[----:B------:R-:W2:Y:S01]  /*2fd0*/  MUFU.TANH R43, R43 ;  /* 0x0000002b002b7308 */ /* 0x000ea20000002400 */
[----:B---3--:R-:W-:Y:S01]  /*2fe0*/  FSEL R104, R15, -INF , P3 ;  /* 0xff8000000f687808 */ /* 0x008fe20001800000 */
[----:B------:R-:W-:Y:S01]  /*2ff0*/  FFMA.FTZ R15, R66, R35, -R29 ;  /* 0x00000023420f7223 */ /* 0x000fe2000001081d */
[----:B------:R-:W-:Y:S02]  /*3000*/  FMNMX.FTZ R21, R96, R21, !PT ;  /* 0x0000001560157209 */ /* 0x000fe40007810000 */
[----:B------:R-:W-:-:S02]  /*3010*/  ISETP.GT.AND P3, PT, R67, 0x48, PT ;  /* 0x000000484300780c */ /* 0x000fc40003f64270 */
[----:B-1----:R-:W-:Y:S01]  /*3020*/  FSEL R28, R28, -INF , P2 ;  /* 0xff8000001c1c7808 */ /* 0x002fe20001000000 */
[----:B------:R-:W1:Y:S01]  /*3030*/  MUFU.TANH R47, R47 ;  /* 0x0000002f002f7308 */ /* 0x000e620000002400 */
[----:B------:R-:W-:Y:S02]  /*3040*/  FMNMX.FTZ R21, R104, R21, !PT ;  /* 0x0000001568157209 */ /* 0x000fe40007810000 */
[----:B------:R-:W-:Y:S02]  /*3050*/  ISETP.GT.AND P2, PT, R67, 0x49, PT ;  /* 0x000000494300780c */ /* 0x000fe40003f44270 */
[----:B----4-:R-:W-:Y:S01]  /*3060*/  FSEL R94, R39, -INF , P3 ;  /* 0xff800000275e7808 */ /* 0x010fe20001800000 */
[----:B------:R-:W-:Y:S01]  /*3070*/  FFMA.FTZ R39, R32, R35, -R29 ;  /* 0x0000002320277223 */ /* 0x000fe2000001081d */
[----:B------:R-:W-:Y:S01]  /*3080*/  FMNMX.FTZ R21, R28, R21, !PT ;  /* 0x000000151c157209 */ /* 0x000fe20007810000 */
[----:B------:R-:W3:Y:S01]  /*3090*/  MUFU.TANH R45, R45 ;  /* 0x0000002d002d7308 */ /* 0x000ee20000002400 */
[----:B------:R-:W-:-:S02]  /*30a0*/  ISETP.GT.AND P3, PT, R67, 0x50, PT ;  /* 0x000000504300780c */ /* 0x000fc40003f64270 */
[----:B-----5:R-:W-:Y:S01]  /*30b0*/  FSEL R106, R41, -INF , P2 ;  /* 0xff800000296a7808 */ /* 0x020fe20001000000 */
[----:B------:R-:W-:-:S01]  /*30c0*/  FFMA.FTZ R41, R36, R35, -R29 ;  /* 0x0000002324297223 */ /* 0x000fc2000001081d */
[----:B------:R-:W-:Y:S01]  /*30d0*/  FMNMX.FTZ R21, R94, R21, !PT ;  /* 0x000000155e157209 */ /* 0x000fe20007810000 */
[----:B------:R-:W-:-:S01]  /*30e0*/  FFMA.FTZ R36, R40, R35, -R29 ;  /* 0x0000002328247223 */ /* 0x000fc2000001081d */
[----:B------:R-:W-:Y:S01]  /*30f0*/  ISETP.GT.AND P2, PT, R67, 0x51, PT ;  /* 0x000000514300780c */ /* 0x000fe20003f44270 */
[----:B------:R-:W4:Y:S01]  /*3100*/  MUFU.TANH R51, R51 ;  /* 0x0000003300337308 */ /* 0x000f220000002400 */
[----:B--2---:R-:W-:Y:S02]  /*3110*/  FSEL R92, R43, -INF , P3 ;  /* 0xff8000002b5c7808 */ /* 0x004fe40001800000 */
[----:B------:R-:W-:Y:S02]  /*3120*/  FMNMX.FTZ R21, R106, R21, !PT ;  /* 0x000000156a157209 */ /* 0x000fe40007810000 */
[----:B------:R-:W-:-:S02]  /*3130*/  ISETP.GT.AND P3, PT, R67, 0x58, PT ;  /* 0x000000584300780c */ /* 0x000fc40003f64270 */
[----:B-1----:R-:W-:Y:S01]  /*3140*/  FSEL R74, R47, -INF , P2 ;  /* 0xff8000002f4a7808 */ /* 0x002fe20001000000 */
[----:B------:R-:W1:Y:S01]  /*3150*/  MUFU.TANH R49, R49 ;  /* 0x0000003100317308 */ /* 0x000e620000002400 */
[----:B------:R-:W-:Y:S01]  /*3160*/  FMNMX.FTZ R21, R92, R21, !PT ;  /* 0x000000155c157209 */ /* 0x000fe20007810000 */
[-CC-:B------:R-:W-:Y:S01]  /*3170*/  FFMA.FTZ R47, R58, R35.reuse, -R29.reuse ;  /* 0x000000233a2f7223 */ /* 0x180fe2000001081d */
[----:B------:R-:W-:Y:S02]  /*3180*/  ISETP.GT.AND P2, PT, R67, 0x59, PT ;  /* 0x000000594300780c */ /* 0x000fe40003f44270 */
[----:B---3--:R-:W-:Y:S01]  /*3190*/  FSEL R108, R45, -INF , P3 ;  /* 0xff8000002d6c7808 */ /* 0x008fe20001800000 */
[----:B------:R-:W-:-:S01]  /*31a0*/  FFMA.FTZ R45, R54, R35, -R29 ;  /* 0x00000023362d7223 */ /* 0x000fc2000001081d */
[----:B------:R-:W-:Y:S01]  /*31b0*/  FMNMX.FTZ R21, R74, R21, !PT ;  /* 0x000000154a157209 */ /* 0x000fe20007810000 */
[----:B------:R-:W2:Y:S01]  /*31c0*/  MUFU.TANH R53, R53 ;  /* 0x0000003500357308 */ /* 0x000ea20000002400 */
[----:B------:R-:W-:-:S02]  /*31d0*/  ISETP.GT.AND P3, PT, R67, 0x60, PT ;  /* 0x000000604300780c */ /* 0x000fc40003f64270 */
[----:B----4-:R-:W-:Y:S02]  /*31e0*/  FSEL R110, R51, -INF , P2 ;  /* 0xff800000336e7808 */ /* 0x010fe40001000000 */
[----:B------:R-:W-:Y:S02]  /*31f0*/  FMNMX.FTZ R21, R108, R21, !PT ;  /* 0x000000156c157209 */ /* 0x000fe40007810000 */
[----:B------:R-:W-:Y:S01]  /*3200*/  ISETP.GT.AND P2, PT, R67, 0x61, PT ;  /* 0x000000614300780c */ /* 0x000fe20003f44270 */
[----:B------:R-:W3:Y:S01]  /*3210*/  MUFU.TANH R55, R55 ;  /* 0x0000003700377308 */ /* 0x000ee20000002400 */
[----:B-1----:R-:W-:Y:S02]  /*3220*/  FSEL R112, R49, -INF , P3 ;  /* 0xff80000031707808 */ /* 0x002fe40001800000 */
[----:B------:R-:W-:Y:S02]  /*3230*/  FMNMX.FTZ R21, R110, R21, !PT ;  /* 0x000000156e157209 */ /* 0x000fe40007810000 */
[----:B------:R-:W-:-:S02]  /*3240*/  ISETP.GT.AND P3, PT, R67, 0x68, PT ;  /* 0x000000684300780c */ /* 0x000fc40003f64270 */
[----:B------:R-:W-:Y:S01]  /*3250*/  FMNMX.FTZ R21, R112, R21, !PT ;  /* 0x0000001570157209 */ /* 0x000fe20007810000 */
[----:B------:R-:W1:Y:S01]  /*3260*/  MUFU.TANH R59, R59 ;  /* 0x0000003b003b7308 */ /* 0x000e620000002400 */
[----:B--2---:R-:W-:Y:S02]  /*3270*/  FSEL R66, R53, -INF , P2 ;  /* 0xff80000035427808 */ /* 0x004fe40001000000 */
[----:B------:R-:W-:Y:S02]  /*3280*/  ISETP.GT.AND P2, PT, R67, 0x69, PT ;  /* 0x000000694300780c */ /* 0x000fe40003f44270 */
[----:B------:R-:W-:-:S03]  /*3290*/  FMNMX.FTZ R21, R66, R21, !PT ;  /* 0x0000001542157209 */ /* 0x000fc60007810000 */
[----:B------:R-:W2:Y:S01]  /*32a0*/  MUFU.TANH R57, R57 ;  /* 0x0000003900397308 */ /* 0x000ea20000002400 */
[----:B---3--:R-:W-:Y:S02]  /*32b0*/  FSEL R114, R55, -INF , P3 ;  /* 0xff80000037727808 */ /* 0x008fe40001800000 */
[----:B------:R-:W-:Y:S02]  /*32c0*/  ISETP.GT.AND P3, PT, R67, 0x70, PT ;  /* 0x000000704300780c */ /* 0x000fe40003f64270 */
[----:B------:R-:W-:-:S03]  /*32d0*/  FMNMX.FTZ R21, R114, R21, !PT ;  /* 0x0000001572157209 */ /* 0x000fc60007810000 */
[----:B------:R-:W3:Y:S01]  /*32e0*/  MUFU.TANH R61, R61 ;  /* 0x0000003d003d7308 */ /* 0x000ee20000002400 */
[----:B-1----:R-:W-:Y:S02]  /*32f0*/  FSEL R116, R59, -INF , P2 ;  /* 0xff8000003b747808 */ /* 0x002fe40001000000 */
[----:B------:R-:W-:Y:S02]  /*3300*/  ISETP.GT.AND P2, PT, R67, 0x71, PT ;  /* 0x000000714300780c */ /* 0x000fe40003f44270 */
[----:B------:R-:W-:-:S03]  /*3310*/  FMNMX.FTZ R25, R116, R21, !PT ;  /* 0x0000001574197209 */ /* 0x000fc60007810000 */
        /* <DEDUP_REMOVED lines=8> */
[----:B------:R3:W-:Y:S01]  /*33a0*/  MUFU.EX2 R21, R39 ;  /* 0x0000002700157308 */ /* 0x0007e20000000800 */
[----:B-1----:R-:W-:-:S04]  /*33b0*/  FSEL R120, R63, -INF , P3 ;  /* 0xff8000003f787808 */ /* 0x002fc80001800000 */
[----:B------:R-:W-:-:S03]  /*33c0*/  FMNMX.FTZ R25, R120, R25, !PT ;  /* 0x0000001978197209 */ /* 0x000fc60007810000 */
[----:B------:R-:W-:Y:S01]  /*33d0*/  MUFU.EX2 R31, R31 ;  /* 0x0000001f001f7308 */ /* 0x000fe20000000800 */
[----:B--2---:R-:W-:Y:S01]  /*33e0*/  FSEL R122, R65, -INF , P2 ;  /* 0xff800000417a7808 */ /* 0x004fe20001000000 */
[-CC-:B---3--:R-:W-:Y:S01]  /*33f0*/  FFMA.FTZ R39, R46, R35.reuse, -R29.reuse ;  /* 0x000000232e277223 */ /* 0x188fe2000001081d */
[----:B------:R-:W-:-:S02]  /*3400*/  FFMA.FTZ R46, R52, R35, -R29 ;  /* 0x00000023342e7223 */ /* 0x000fc4000001081d */
[----:B------:R-:W-:Y:S01]  /*3410*/  FMNMX.FTZ R43, R122, R25, !PT ;  /* 0x000000197a2b7209 */ /* 0x000fe20007810000 */
[----:B------:R-:W-:-:S01]  /*3420*/  FFMA.FTZ R25, R42, R35, -R29 ;  /* 0x000000232a197223 */ /* 0x000fc2000001081d */
[-CC-:B------:R-:W-:Y:S01]  /*3430*/  FFMA.FTZ R42, R44, R35.reuse, -R29.reuse ;  /* 0x000000232c2a7223 */ /* 0x180fe2000001081d */
[----:B------:R-:W-:-:S01]  /*3440*/  FFMA.FTZ R44, R48, R35, -R29 ;  /* 0x00000023302c7223 */ /* 0x000fc2000001081d */
[----:B------:R-:W-:Y:S01]  /*3450*/  FFMA.FTZ R48, R56, R35, -R29 ;  /* 0x0000002338307223 */ /* 0x000fe2000001081d */
[----:B------:R-:W1:Y:S01]  /*3460*/  SHFL.BFLY PT, R124, R43, 0x2, 0x1f ;  /* 0x0c401f002b7c7f89 */ /* 0x000e6200000e0000 */
[----:B------:R-:W2:Y:S08]  /*3470*/  MUFU.EX2 R64, R64 ;  /* 0x0000004000407308 */ /* 0x000eb00000000800 */
[----:B------:R-:W3:Y:S08]  /*3480*/  MUFU.EX2 R33, R33 ;  /* 0x0000002100217308 */ /* 0x000ef00000000800 */
[----:B------:R-:W4:Y:S01]  /*3490*/  MUFU.EX2 R20, R20 ;  /* 0x0000001400147308 */ /* 0x000f220000000800 */
[----:B--2---:R-:W-:-:S01]  /*34a0*/  FADD.FTZ R26, R31, R64 ;  /* 0x000000401f1a7221 */ /* 0x004fc20000010000 */
[----:B-1----:R-:W-:Y:S01]  /*34b0*/  FMNMX.FTZ R124, R43, R124, !PT ;  /* 0x0000007c2b7c7209 */ /* 0x002fe20007810000 */
[----:B------:R-:W-:-:S01]  /*34c0*/  FFMA.FTZ R43, R50, R35, -R29 ;  /* 0x00000023322b7223 */ /* 0x000fc2000001081d */
[----:B------:R-:W-:-:S04]  /*34d0*/  FFMA.FTZ R50, R60, R35, -R29 ;  /* 0x000000233c327223 */ /* 0x000fc8000001081d */
[----:B------:R-:W1:Y:S01]  /*34e0*/  MUFU.EX2 R12, R12 ;  /* 0x0000000c000c7308 */ /* 0x000e620000000800 */
[----:B---3--:R-:W-:-:S01]  /*34f0*/  FADD.FTZ R69, R33, R26 ;  /* 0x0000001a21457221 */ /* 0x008fc20000010000 */
[----:B------:R-:W2:Y:S03]  /*3500*/  SHFL.BFLY PT, R49, R124, 0x1, 0x1f ;  /* 0x0c201f007c317f89 */ /* 0x000ea600000e0000 */
[----:B----4-:R-:W-:-:S03]  /*3510*/  FADD.FTZ R69, R20, R69 ;  /* 0x0000004514457221 */ /* 0x010fc60000010000 */
[----:B------:R-:W3:Y:S01]  /*3520*/  MUFU.EX2 R5, R5 ;  /* 0x0000000500057308 */ /* 0x000ee20000000800 */
[----:B------:R-:W-:-:S04]  /*3530*/  F2FP.SATFINITE.E4M3.F32.PACK_AB_MERGE_C R149, R20, R33, RZ ;  /* 0x000000211495723e */ /* 0x000fc800048070ff */
[----:B------:R-:W-:-:S03]  /*3540*/  F2FP.SATFINITE.E4M3.F32.PACK_AB_MERGE_C R149, R64, R31, R149 ;  /* 0x0000001f4095723e */ /* 0x000fc60004807095 */
[----:B------:R-:W4:Y:S08]  /*3550*/  MUFU.EX2 R4, R4 ;  /* 0x0000000400047308 */ /* 0x000f300000000800 */
[----:B------:R-:W5:Y:S01]  /*3560*/  MUFU.EX2 R7, R7 ;  /* 0x0000000700077308 */ /* 0x000f620000000800 */
[----:B--2---:R-:W-:Y:S01]  /*3570*/  FMNMX.FTZ R40, R124, R49, !PT ;  /* 0x000000317c287209 */ /* 0x004fe20007810000 */
[----:B------:R-:W-:Y:S01]  /*3580*/  FFMA.FTZ R49, R62, R35, -R29 ;  /* 0x000000233e317223 */ /* 0x000fe2000001081d */
[----:B------:R-:W-:-:S02]  /*3590*/  IMAD.MOV.U32 R124, RZ, RZ, R135 ;  /* 0x000000ffff7c7224 */ /* 0x000fc400078e0087 */
[C---:B------:R-:W-:Y:S01]  /*35a0*/  FSETP.NEU.FTZ.AND P2, PT, R40.reuse, -INF , PT ;  /* 0xff8000002800780b */ /* 0x040fe20003f5d000 */
[----:B------:R-:W-:-:S02]  /*35b0*/  FFMA.FTZ R51, R40, R35, -8 ;  /* 0xc100000028337423 */ /* 0x000fc40000010023 */
[----:B------:R-:W2:Y:S03]  /*35c0*/  MUFU.EX2 R6, R6 ;  /* 0x0000000600067308 */ /* 0x000ea60000000800 */
[----:B------:R-:W-:-:S05]  /*35d0*/  FSEL R51, R51, RZ, P2 ;  /* 0x000000ff33337208 */ /* 0x000fca0001000000 */
        /* <DEDUP_REMOVED lines=8> */
[----:B------:R-:W-:Y:S01]  /*3660*/  MUFU.EX2 R29, R29 ;  /* 0x0000001d001d7308 */ /* 0x000fe20000000800 */
[----:B------:R-:W-:-:S01]  /*3670*/  FFMA.FTZ R63, R10, R35, -R51 ;  /* 0x000000230a3f7223 */ /* 0x000fc20000010833 */
[-CC-:B------:R-:W-:Y:S01]  /*3680*/  FFMA.FTZ R59, R8, R35.reuse, -R51.reuse ;  /* 0x00000023083b7223 */ /* 0x180fe20000010833 */
[----:B------:R-:W-:-:S01]  /*3690*/  FFMA.FTZ R8, R82, R35, -R51 ;  /* 0x0000002352087223 */ /* 0x000fc20000010833 */
[----:B------:R-:W-:Y:S01]  /*36a0*/  FFMA.FTZ R55, R84, R35, -R51 ;  /* 0x0000002354377223 */ /* 0x000fe20000010833 */
[----:B-1----:R-:W-:-:S01]  /*36b0*/  FADD.FTZ R76, R12, R69 ;  /* 0x000000450c4c7221 */ /* 0x002fc20000010000 */
[-CC-:B------:R-:W-:Y:S01]  /*36c0*/  FFMA.FTZ R60, R86, R35.reuse, -R51.reuse ;  /* 0x00000023563c7223 */ /* 0x180fe20000010833 */
[----:B------:R-:W-:-:S01]  /*36d0*/  FFMA.FTZ R26, R74, R35, -R51 ;  /* 0x000000234a1a7223 */ /* 0x000fc20000010833 */
[----:B------:R-:W1:Y:S01]  /*36e0*/  MUFU.EX2 R52, R52 ;  /* 0x0000003400347308 */ /* 0x000e620000000800 */
[----:B---3--:R-:W-:-:S01]  /*36f0*/  FADD.FTZ R69, R5, R76 ;  /* 0x0000004c05457221 */ /* 0x008fc20000010000 */
[-CC-:B------:R-:W-:Y:S01]  /*3700*/  FFMA.FTZ R57, R100, R35.reuse, -R51.reuse ;  /* 0x0000002364397223 */ /* 0x180fe20000010833 */
[----:B------:R-:W-:-:S01]  /*3710*/  FFMA.FTZ R58, R98, R35, -R51 ;  /* 0x00000023623a7223 */ /* 0x000fc20000010833 */
[----:B------:R-:W-:Y:S01]  /*3720*/  FFMA.FTZ R62, R102, R35, -R51 ;  /* 0x00000023663e7223 */ /* 0x000fe20000010833 */
[----:B----4-:R-:W-:-:S01]  /*3730*/  FADD.FTZ R76, R4, R69 ;  /* 0x00000045044c7221 */ /* 0x010fc20000010000 */
[-CC-:B------:R-:W-:Y:S01]  /*3740*/  FFMA.FTZ R67, R96, R35.reuse, -R51.reuse ;  /* 0x0000002360437223 */ /* 0x180fe20000010833 */
[----:B------:R-:W-:-:S01]  /*3750*/  FFMA.FTZ R61, R104, R35, -R51 ;  /* 0x00000023683d7223 */ /* 0x000fc20000010833 */
[----:B------:R-:W3:Y:S01]  /*3760*/  MUFU.EX2 R53, R53 ;  /* 0x0000003500357308 */ /* 0x000ee20000000800 */
[----:B-----5:R-:W-:-:S01]  /*3770*/  FADD.FTZ R71, R7, R76 ;  /* 0x0000004c07477221 */ /* 0x020fc20000010000 */
[-CC-:B------:R-:W-:Y:S01]  /*3780*/  FFMA.FTZ R28, R28, R35.reuse, -R51.reuse ;  /* 0x000000231c1c7223 */ /* 0x180fe20000010833 */
[----:B------:R-:W-:-:S01]  /*3790*/  FFMA.FTZ R65, R94, R35, -R51 ;  /* 0x000000235e417223 */ /* 0x000fc20000010833 */
[----:B------:R-:W-:Y:S01]  /*37a0*/  FFMA.FTZ R68, R106, R35, -R51 ;  /* 0x000000236a447223 */ /* 0x000fe20000010833 */
[----:B--2---:R-:W-:-:S01]  /*37b0*/  FADD.FTZ R76, R6, R71 ;  /* 0x00000047064c7221 */ /* 0x004fc20000010000 */
[----:B------:R-:W-:Y:S01]  /*37c0*/  F2FP.SATFINITE.E4M3.F32.PACK_AB_MERGE_C R151, R7, R4, RZ ;  /* 0x000000040797723e */ /* 0x000fe200048070ff */
[----:B------:R-:W-:-:S01]  /*37d0*/  FFMA.FTZ R3, R92, R35, -R51 ;  /* 0x000000235c037223 */ /* 0x000fc20000010833 */
[----:B------:R-:W2:Y:S01]  /*37e0*/  MUFU.EX2 R54, R54 ;  /* 0x0000003600367308 */ /* 0x000ea20000000800 */
[----:B-1----:R-:W-:-:S01]  /*37f0*/  FADD.FTZ R10, R29, R52 ;  /* 0x000000341d0a7221 */ /* 0x002fc20000010000 */
[----:B------:R-:W-:Y:S01]  /*3800*/  FADD.FTZ R76, R9, R76 ;  /* 0x0000004c094c7221 */ /* 0x000fe20000010000 */
[----:B------:R-:W-:-:S01]  /*3810*/  FFMA.FTZ R108, R108, R35, -R51 ;  /* 0x000000236c6c7223 */ /* 0x000fc20000010833 */
[-CC-:B------:R-:W-:Y:S01]  /*3820*/  FFMA.FTZ R110, R110, R35.reuse, -R51.reuse ;  /* 0x000000236e6e7223 */ /* 0x180fe20000010833 */
[----:B------:R-:W-:-:S01]  /*3830*/  FFMA.FTZ R66, R66, R35, -R51 ;  /* 0x0000002342427223 */ /* 0x000fc20000010833 */
[----:B------:R-:W-:Y:S01]  /*3840*/  F2FP.SATFINITE.E4M3.F32.PACK_AB_MERGE_C R151, R5, R12, R151 ;  /* 0x0000000c0597723e */ /* 0x000fe20004807097 */
[----:B------:R-:W-:-:S01]  /*3850*/  FFMA.FTZ R114, R114, R35, -R51 ;  /* 0x0000002372727223 */ /* 0x000fc20000010833 */
[----:B------:R-:W1:Y:S01]  /*3860*/  MUFU.EX2 R37, R37 ;  /* 0x0000002500257308 */ /* 0x000e620000000800 */
[----:B---3--:R-:W-:-:S01]  /*3870*/  FADD.FTZ R27, R53, R10 ;  /* 0x0000000a351b7221 */ /* 0x008fc20000010000 */
[-CC-:B------:R-:W-:Y:S01]  /*3880*/  FFMA.FTZ R116, R116, R35.reuse, -R51.reuse ;  /* 0x0000002374747223 */ /* 0x180fe20000010833 */
[----:B------:R-:W-:-:S01]  /*3890*/  FFMA.FTZ R118, R118, R35, -R51 ;  /* 0x0000002376767223 */ /* 0x000fc20000010833 */
[-CC-:B------:R-:W-:Y:S01]  /*38a0*/  FFMA.FTZ R32, R32, R35.reuse, -R51.reuse ;  /* 0x0000002320207223 */ /* 0x180fe20000010833 */
[----:B------:R-:W-:-:S01]  /*38b0*/  FFMA.FTZ R120, R120, R35, -R51 ;  /* 0x0000002378787223 */ /* 0x000fc20000010833 */
[----:B------:R-:W-:Y:S01]  /*38c0*/  SHF.R.S32.HI R78, RZ, 0x1f, R89 ;  /* 0x0000001fff4e7819 */ /* 0x000fe20000011459 */
[----:B------:R-:W-:Y:S01]  /*38d0*/  IMAD.MOV.U32 R106, RZ, RZ, R135 ;  /* 0x000000ffff6a7224 */ /* 0x000fe200078e0087 */
[----:B------:R-:W3:Y:S01]  /*38e0*/  MUFU.EX2 R14, R14 ;  /* 0x0000000e000e7308 */ /* 0x000ee20000000800 */
[----:B--2---:R-:W-:-:S01]  /*38f0*/  FADD.FTZ R10, R54, R27 ;  /* 0x0000001b360a7221 */ /* 0x004fc20000010000 */
[----:B------:R-:W-:Y:S01]  /*3900*/  F2FP.SATFINITE.E4M3.F32.PACK_AB_MERGE_C R53, R54, R53, RZ ;  /* 0x000000353635723e */ /* 0x000fe200048070ff */
[----:B------:R-:W-:-:S02]  /*3910*/  IMAD.MOV.U32 R104, RZ, RZ, R135 ;  /* 0x000000ffff687224 */ /* 0x000fc400078e0087 */
[----:B------:R-:W-:Y:S01]  /*3920*/  IMAD.MOV.U32 R102, RZ, RZ, R135 ;  /* 0x000000ffff667224 */ /* 0x000fe200078e0087 */
[----:B------:R-:W-:Y:S01]  /*3930*/  F2FP.SATFINITE.E4M3.F32.PACK_AB_MERGE_C R148, R52, R29, R53 ;  /* 0x0000001d3494723e */ /* 0x000fe20004807035 */
[----:B------:R-:W-:Y:S01]  /*3940*/  IMAD.MOV.U32 R100, RZ, RZ, R135 ;  /* 0x000000ffff647224 */ /* 0x000fe200078e0087 */
[----:B------:R-:W2:Y:S01]  /*3950*/  MUFU.EX2 R56, R56 ;  /* 0x0000003800387308 */ /* 0x000ea20000000800 */
[----:B-1----:R-:W-:-:S01]  /*3960*/  FADD.FTZ R27, R37, R10 ;  /* 0x0000000a251b7221 */ /* 0x002fc20000010000 */
[----:B------:R-:W-:Y:S01]  /*3970*/  LEA.HI R10, R78, R89, RZ, 0x7 ;  /* 0x000000594e0a7211 */ /* 0x000fe200078f38ff */
[--C-:B------:R-:W-:Y:S02]  /*3980*/  IMAD.MOV.U32 R98, RZ, RZ, R135.reuse ;  /* 0x000000ffff627224 */ /* 0x100fe400078e0087 */
[--C-:B------:R-:W-:Y:S02]  /*3990*/  IMAD.MOV.U32 R96, RZ, RZ, R135.reuse ;  /* 0x000000ffff607224 */ /* 0x100fe400078e0087 */
[----:B------:R-:W-:Y:S01]  /*39a0*/  IMAD.MOV.U32 R94, RZ, RZ, R135 ;  /* 0x000000ffff5e7224 */ /* 0x000fe200078e0087 */
[----:B------:R-:W1:Y:S01]  /*39b0*/  MUFU.EX2 R59, R59 ;  /* 0x0000003b003b7308 */ /* 0x000e620000000800 */
[----:B---3--:R-:W-:-:S01]  /*39c0*/  FADD.FTZ R27, R14, R27 ;  /* 0x0000001b0e1b7221 */ /* 0x008fc20000010000 */
[----:B------:R-:W-:-:S02]  /*39d0*/  IMAD.MOV.U32 R92, RZ, RZ, R135 ;  /* 0x000000ffff5c7224 */ /* 0x000fc400078e0087 */
[--C-:B------:R-:W-:Y:S02]  /*39e0*/  IMAD.MOV.U32 R90, RZ, RZ, R135.reuse ;  /* 0x000000ffff5a7224 */ /* 0x100fe400078e0087 */
[----:B------:R-:W-:Y:S02]  /*39f0*/  IMAD.MOV.U32 R89, RZ, RZ, R135 ;  /* 0x000000ffff597224 */ /* 0x000fe400078e0087 */
[----:B------:R-:W3:Y:S01]  /*3a00*/  MUFU.EX2 R8, R8 ;  /* 0x0000000800087308 */ /* 0x000ee20000000800 */
[----:B--2---:R-:W-:-:S01]  /*3a10*/  FADD.FTZ R74, R56, R27 ;  /* 0x0000001b384a7221 */ /* 0x004fc20000010000 */
[-CC-:B------:R-:W-:Y:S01]  /*3a20*/  FFMA.FTZ R27, R112, R35.reuse, -R51.reuse ;  /* 0x00000023701b7223 */ /* 0x180fe20000010833 */
[----:B------:R-:W-:-:S01]  /*3a30*/  FFMA.FTZ R51, R122, R35, -R51 ;  /* 0x000000237a337223 */ /* 0x000fc20000010833 */
[--C-:B------:R-:W-:Y:S02]  /*3a40*/  IMAD.MOV.U32 R122, RZ, RZ, R135.reuse ;  /* 0x000000ffff7a7224 */ /* 0x100fe400078e0087 */
[----:B------:R-:W-:-:S02]  /*3a50*/  IMAD.MOV.U32 R112, RZ, RZ, R135 ;  /* 0x000000ffff707224 */ /* 0x000fc400078e0087 */
[----:B------:R-:W2:Y:S01]  /*3a60*/  MUFU.EX2 R55, R55 ;  /* 0x0000003700377308 */ /* 0x000ea20000000800 */
[----:B-1----:R-:W-:-:S01]  /*3a70*/  FADD.FTZ R69, R59, R74 ;  /* 0x0000004a3b457221 */ /* 0x002fc20000010000 */
[----:B------:R-:W-:-:S04]  /*3a80*/  F2FP.SATFINITE.E4M3.F32.PACK_AB_MERGE_C R56, R59, R56, RZ ;  /* 0x000000383b38723e */ /* 0x000fc800048070ff */
[----:B------:R-:W-:Y:S02]  /*3a90*/  F2FP.SATFINITE.E4M3.F32.PACK_AB_MERGE_C R150, R14, R37, R56 ;  /* 0x000000250e96723e */ /* 0x000fe40004807038 */
        /* <DEDUP_REMOVED lines=12> */
[----:B------:R-:W2:Y:S01]  /*3b60*/  MUFU.EX2 R57, R57 ;  /* 0x0000003900397308 */ /* 0x000ea20000000800 */
[----:B-1----:R-:W-:-:S01]  /*3b70*/  FADD.FTZ R74, R63, R74 ;  /* 0x0000004a3f4a7221 */ /* 0x002fc20000010000 */
[----:B------:R-:W-:-:S04]  /*3b80*/  F2FP.SATFINITE.E4M3.F32.PACK_AB_MERGE_C R60, R63, R60, RZ ;  /* 0x0000003c3f3c723e */ /* 0x000fc800048070ff */
[----:B------:R-:W-:Y:S01]  /*3b90*/  F2FP.SATFINITE.E4M3.F32.PACK_AB_MERGE_C R144, R55, R8, R60 ;  /* 0x000000083790723e */ /* 0x000fe2000480703c */
[----:B------:R-:W-:Y:S01]  /*3ba0*/  VIADD R8, R88, 0xfffffffe ;  /* 0xfffffffe58087836 */ /* 0x000fe20000000000 */
[----:B------:R-:W1:Y:S01]  /*3bb0*/  MUFU.EX2 R70, R70 ;  /* 0x0000004600467308 */ /* 0x000e620000000800 */
[----:B---3--:R-:W-:-:S01]  /*3bc0*/  FADD.FTZ R73, R13, R76 ;  /* 0x0000004c0d497221 */ /* 0x008fc20000010000 */
[----:B------:R-:W-:-:S06]  /*3bd0*/  IMAD.MOV.U32 R88, RZ, RZ, R135 ;  /* 0x000000ffff587224 */ /* 0x000fcc00078e0087 */
        /* <DEDUP_REMOVED lines=11> */
[C---:B---3--:R-:W-:Y:S01]  /*3c90*/  F2FP.SATFINITE.E4M3.F32.PACK_AB_MERGE_C R147, R30.reuse, R15, RZ ;  /* 0x0000000f1e93723e */ /* 0x048fe200048070ff */
[----:B------:R-:W-:-:S03]  /*3ca0*/  FADD.FTZ R30, R30, R7 ;  /* 0x000000071e1e7221 */ /* 0x000fc60000010000 */
[----:B------:R-:W-:Y:S01]  /*3cb0*/  F2FP.SATFINITE.E4M3.F32.PACK_AB_MERGE_C R147, R70, R13, R147 ;  /* 0x0000000d4693723e */ /* 0x000fe20004807093 */
[----:B------:R-:W-:-:S02]  /*3cc0*/  FADD.FTZ R11, R21, R30 ;  /* 0x0000001e150b7221 */ /* 0x000fc40000010000 */
[----:B------:R-:W3:Y:S01]  /*3cd0*/  MUFU.EX2 R34, R34 ;  /* 0x0000002200227308 */ /* 0x000ee20000000800 */
[----:B--2---:R-:W-:-:S01]  /*3ce0*/  FADD.FTZ R4, R67, R4 ;  /* 0x0000000443047221 */ /* 0x004fc20000010000 */
[----:B------:R-:W-:-:S04]  /*3cf0*/  F2FP.SATFINITE.E4M3.F32.PACK_AB_MERGE_C R62, R67, R62, RZ ;  /* 0x0000003e433e723e */ /* 0x000fc800048070ff */
[----:B------:R-:W-:Y:S02]  /*3d00*/  F2FP.SATFINITE.E4M3.F32.PACK_AB_MERGE_C R146, R58, R57, R62 ;  /* 0x000000393a92723e */ /* 0x000fe4000480703e */
        /* <DEDUP_REMOVED lines=15> */
[C---:B-1----:R-:W-:Y:S01]  /*3e00*/  F2FP.SATFINITE.E4M3.F32.PACK_AB_MERGE_C R65, R68.reuse, R65, RZ ;  /* 0x000000414441723e */ /* 0x042fe200048070ff */
[----:B------:R-:W-:-:S03]  /*3e10*/  FADD.FTZ R68, R68, R11 ;  /* 0x0000000b44447221 */ /* 0x000fc60000010000 */
[----:B------:R-:W-:-:S03]  /*3e20*/  F2FP.SATFINITE.E4M3.F32.PACK_AB_MERGE_C R140, R28, R61, R65 ;  /* 0x0000003d1c8c723e */ /* 0x000fc60004807041 */
        /* <DEDUP_REMOVED lines=8> */
[----:B------:R3:W4:Y:S01]  /*3eb0*/  MUFU.EX2 R69, R110 ;  /* 0x0000006e00457308 */ /* 0x0007220000000800 */
[----:B--2---:R-:W-:-:S07]  /*3ec0*/  FADD.FTZ R11, R39, R4 ;  /* 0x00000004270b7221 */ /* 0x004fce0000010000 */
[----:B------:R-:W2:Y:S01]  /*3ed0*/  MUFU.EX2 R27, R27 ;  /* 0x0000001b001b7308 */ /* 0x000ea20000000800 */
[----:B-1----:R-:W-:-:S01]  /*3ee0*/  FADD.FTZ R4, R108, R9 ;  /* 0x000000096c047221 */ /* 0x002fc20000010000 */
[----:B---3--:R-:W-:-:S06]  /*3ef0*/  IMAD.MOV.U32 R110, RZ, RZ, R135 ;  /* 0x000000ffff6e7224 */ /* 0x008fcc00078e0087 */
[----:B------:R-:W1:Y:S01]  /*3f00*/  MUFU.EX2 R66, R66 ;  /* 0x0000004200427308 */ /* 0x000e620000000800 */
[----:B----4-:R-:W-:-:S01]  /*3f10*/  FADD.FTZ R4, R69, R4 ;  /* 0x0000000445047221 */ /* 0x010fc20000010000 */
[----:B------:R-:W-:-:S04]  /*3f20*/  F2FP.SATFINITE.E4M3.F32.PACK_AB_MERGE_C R108, R69, R108, RZ ;  /* 0x0000006c456c723e */ /* 0x000fc800048070ff */
[----:B------:R-:W-:Y:S01]  /*3f30*/  F2FP.SATFINITE.E4M3.F32.PACK_AB_MERGE_C R142, R26, R3, R108 ;  /* 0x000000031a8e723e */ /* 0x000fe2000480706c */
[----:B------:R-:W-:Y:S01]  /*3f40*/  IMAD.MOV.U32 R108, RZ, RZ, R135 ;  /* 0x000000ffff6c7224 */ /* 0x000fe200078e0087 */
[----:B------:R-:W3:Y:S01]  /*3f50*/  MUFU.EX2 R114, R114 ;  /* 0x0000007200727308 */ /* 0x000ee20000000800 */
[----:B--2---:R-:W-:-:S07]  /*3f60*/  FADD.FTZ R9, R27, R4 ;  /* 0x000000041b097221 */ /* 0x004fce0000010000 */
[----:B------:R2:W4:Y:S01]  /*3f70*/  MUFU.EX2 R7, R116 ;  /* 0x0000007400077308 */ /* 0x0005220000000800 */
[----:B-1----:R-:W-:-:S07]  /*3f80*/  FADD.FTZ R9, R66, R9 ;  /* 0x0000000942097221 */ /* 0x002fce0000010000 */
[----:B------:R-:W1:Y:S01]  /*3f90*/  MUFU.EX2 R42, R42 ;  /* 0x0000002a002a7308 */ /* 0x000e620000000800 */
[----:B---3--:R-:W-:-:S01]  /*3fa0*/  FADD.FTZ R4, R114, R9 ;  /* 0x0000000972047221 */ /* 0x008fc20000010000 */
[----:B--2---:R-:W-:-:S06]  /*3fb0*/  IMAD.MOV.U32 R116, RZ, RZ, R135 ;  /* 0x000000ffff747224 */ /* 0x004fcc00078e0087 */
[----:B------:R-:W2:Y:S01]  /*3fc0*/  MUFU.EX2 R118, R118 ;  /* 0x0000007600767308 */ /* 0x000ea20000000800 */
[C---:B----4-:R-:W-:Y:S01]  /*3fd0*/  F2FP.SATFINITE.E4M3.F32.PACK_AB_MERGE_C R114, R7.reuse, R114, RZ ;  /* 0x000000720772723e */ /* 0x050fe200048070ff */
[----:B------:R-:W-:-:S03]  /*3fe0*/  FADD.FTZ R7, R7, R4 ;  /* 0x0000000407077221 */ /* 0x000fc60000010000 */
[----:B------:R-:W-:Y:S01]  /*3ff0*/  F2FP.SATFINITE.E4M3.F32.PACK_AB_MERGE_C R136, R66, R27, R114 ;  /* 0x0000001b4288723e */ /* 0x000fe20004807072 */
[----:B------:R-:W-:Y:S02]  /*4000*/  IMAD.MOV.U32 R114, RZ, RZ, R135 ;  /* 0x000000ffff727224 */ /* 0x000fe400078e0087 */
[----:B------:R-:W-:Y:S01]  /*4010*/  MUFU.EX2 R45, R45 ;  /* 0x0000002d002d7308 */ /* 0x000fe20000000800 */
[C---:B-1----:R-:W-:Y:S01]  /*4020*/  F2FP.SATFINITE.E4M3.F32.PACK_AB_MERGE_C R39, R42.reuse, R39, RZ ;  /* 0x000000272a27723e */ /* 0x042fe200048070ff */
[----:B------:R-:W-:-:S03]  /*4030*/  FADD.FTZ R42, R42, R11 ;  /* 0x0000000b2a2a7221 */ /* 0x000fc60000010000 */
[----:B------:R-:W-:-:S03]  /*4040*/  F2FP.SATFINITE.E4M3.F32.PACK_AB_MERGE_C R143, R36, R25, R39 ;  /* 0x00000019248f723e */ /* 0x000fc60004807027 */
[----:B------:R-:W1:Y:S01]  /*4050*/  MUFU.EX2 R46, R46 ;  /* 0x0000002e002e7308 */ /* 0x000e620000000800 */
[----:B--2---:R-:W-:-:S07]  /*4060*/  FADD.FTZ R4, R118, R7 ;  /* 0x0000000776047221 */ /* 0x004fce0000010000 */
[----:B------:R-:W2:Y:S08]  /*4070*/  MUFU.EX2 R43, R43 ;  /* 0x0000002b002b7308 */ /* 0x000eb00000000800 */
[----:B------:R-:W3:Y:S01]  /*4080*/  MUFU.EX2 R5, R32 ;  /* 0x0000002000057308 */ /* 0x000ee20000000800 */
[----:B-1----:R-:W-:-:S07]  /*4090*/  F2FP.SATFINITE.E4M3.F32.PACK_AB_MERGE_C R6, R46, R45, RZ ;  /* 0x0000002d2e06723e */ /* 0x002fce00048070ff */
[----:B------:R-:W1:Y:S01]  /*40a0*/  MUFU.EX2 R44, R44 ;  /* 0x0000002c002c7308 */ /* 0x000e620000000800 */
[----:B--2---:R-:W-:-:S07]  /*40b0*/  FADD.FTZ R11, R43, R42 ;  /* 0x0000002a2b0b7221 */ /* 0x004fce0000010000 */
[----:B------:R-:W2:Y:S01]  /*40c0*/  MUFU.EX2 R120, R120 ;  /* 0x0000007800787308 */ /* 0x000ea20000000800 */
[----:B---3--:R-:W-:-:S07]  /*40d0*/  FADD.FTZ R7, R5, R4 ;  /* 0x0000000405077221 */ /* 0x008fce0000010000 */
[----:B------:R-:W-:Y:S01]  /*40e0*/  MUFU.EX2 R49, R49 ;  /* 0x0000003100317308 */ /* 0x000fe20000000800 */
[C---:B-1----:R-:W-:Y:S01]  /*40f0*/  F2FP.SATFINITE.E4M3.F32.PACK_AB_MERGE_C R137, R44.reuse, R43, R6 ;  /* 0x0000002b2c89723e */ /* 0x042fe20004807006 */
[----:B------:R-:W-:-:S04]  /*4100*/  FADD.FTZ R44, R44, R11 ;  /* 0x0000000b2c2c7221 */ /* 0x000fc80000010000 */
[----:B------:R-:W-:Y:S02]  /*4110*/  FADD.FTZ R45, R45, R44 ;  /* 0x0000002c2d2d7221 */ /* 0x000fe40000010000 */
[----:B------:R-:W1:Y:S01]  /*4120*/  MUFU.EX2 R50, R50 ;  /* 0x0000003200327308 */ /* 0x000e620000000800 */
[----:B--2---:R-:W-:-:S01]  /*4130*/  FADD.FTZ R4, R120, R7 ;  /* 0x0000000778047221 */ /* 0x004fc20000010000 */
[----:B------:R-:W-:Y:S01]  /*4140*/  SHF.R.S32.HI R7, RZ, 0x7, R10 ;  /* 0x00000007ff077819 */ /* 0x000fe2000001140a */
[----:B------:R-:W-:-:S03]  /*4150*/  FADD.FTZ R46, R46, R45 ;  /* 0x0000002d2e2e7221 */ /* 0x000fc60000010000 */
[----:B------:R-:W-:Y:S02]  /*4160*/  VIMNMX R7, RZ, R7, !PT ;  /* 0x00000007ff077248 */ /* 0x000fe40007fe0100 */
[----:B------:R-:W2:Y:S02]  /*4170*/  MUFU.EX2 R47, R47 ;  /* 0x0000002f002f7308 */ /* 0x000ea40000000800 */
[----:B------:R-:W-:-:S06]  /*4180*/  ISETP.GE.AND P2, PT, R8, R7, PT ;  /* 0x000000070800720c */ /* 0x000fcc0003f46270 */
[----:B------:R-:W3:Y:S01]  /*4190*/  MUFU.EX2 R48, R48 ;  /* 0x0000003000307308 */ /* 0x000ee20000000800 */
[----:B-1----:R-:W-:-:S07]  /*41a0*/  F2FP.SATFINITE.E4M3.F32.PACK_AB_MERGE_C R6, R50, R49, RZ ;  /* 0x000000313206723e */ /* 0x002fce00048070ff */
[----:B------:R-:W1:Y:S01]  /*41b0*/  MUFU.EX2 R51, R51 ;  /* 0x0000003300337308 */ /* 0x000e620000000800 */
[----:B--2---:R-:W-:-:S01]  /*41c0*/  FADD.FTZ R9, R47, R46 ;  /* 0x0000002e2f097221 */ /* 0x004fc20000010000 */
[----:B---3--:R-:W-:-:S03]  /*41d0*/  F2FP.SATFINITE.E4M3.F32.PACK_AB_MERGE_C R139, R48, R47, R6 ;  /* 0x0000002f308b723e */ /* 0x008fc60004807006 */
[----:B------:R-:W-:-:S04]  /*41e0*/  FADD.FTZ R48, R48, R9 ;  /* 0x0000000930307221 */ /* 0x000fc80000010000 */
[----:B------:R-:W-:Y:S01]  /*41f0*/  FADD.FTZ R3, R49, R48 ;  /* 0x0000003031037221 */ /* 0x000fe20000010000 */
[----:B-1----:R-:W-:-:S03]  /*4200*/  F2FP.SATFINITE.E4M3.F32.PACK_AB_MERGE_C R6, R51, R120, RZ ;  /* 0x000000783306723e */ /* 0x002fc600048070ff */
[----:B------:R-:W-:Y:S01]  /*4210*/  FADD.FTZ R3, R50, R3 ;  /* 0x0000000332037221 */ /* 0x000fe20000010000 */
[----:B------:R-:W-:-:S01]  /*4220*/  FADD.FTZ R4, R51, R4 ;  /* 0x0000000433047221 */ /* 0x000fc20000010000 */
[--C-:B------:R-:W-:Y:S01]  /*4230*/  IMAD.MOV.U32 R120, RZ, RZ, R135.reuse ;  /* 0x000000ffff787224 */ /* 0x100fe200078e0087 */
[----:B------:R-:W-:Y:S01]  /*4240*/  F2FP.SATFINITE.E4M3.F32.PACK_AB_MERGE_C R138, R5, R118, R6 ;  /* 0x00000076058a723e */ /* 0x000fe20004807006 */
[----:B------:R-:W-:Y:S01]  /*4250*/  IMAD.MOV.U32 R118, RZ, RZ, R135 ;  /* 0x000000ffff767224 */ /* 0x000fe200078e0087 */
[----:B------:R-:W-:Y:S06]  /*4260*/  @!P2 BRA `(.L_x_1536) ;  /* 0x0000002c0094a947 */ /* 0x000fec0003800000 */
[----:B------:R-:W-:Y:S01]  /*4270*/  IMAD.MOV.U32 R6, RZ, RZ, R72 ;  /* 0x000000ffff067224 */ /* 0x000fe200078e0048 */
[----:B------:R-:W-:Y:S01]  /*4280*/  CS2R R134, SRZ ;  /* 0x0000000000867805 */ /* 0x000fe2000001ff00 */
[----:B------:R-:W-:Y:S01]  /*4290*/  IMAD.MOV.U32 R5, RZ, RZ, R40 ;  /* 0x000000ffff057224 */ /* 0x000fe200078e0028 */
[----:B------:R-:W-:Y:S01]  /*42a0*/  CS2R R132, SRZ ;  /* 0x0000000000847805 */ /* 0x000fe2000001ff00 */
[----:B------:R-:W-:Y:S01]  /*42b0*/  IMAD.MOV.U32 R9, RZ, RZ, R2 ;  /* 0x000000ffff097224 */ /* 0x000fe200078e0002 */
        /* <DEDUP_REMOVED lines=22> */
[----:B------:R-:W-:Y:S01]  /*4420*/  UMOV UR17, UR38 ;  /* 0x0000002600117c82 */ /* 0x000fe20008000000 */
[----:B------:R-:W-:Y:S01]  /*4430*/  ULDC UR20, c[0x0][0x288] ;  /* 0x0000a20000147ab9 */ /* 0x000fe20000000800 */
[----:B------:R-:W-:Y:S01]  /*4440*/  ULDC UR21, c[0x0][0x404] ;  /* 0x0001010000157ab9 */ /* 0x000fe20000000800 */
[----:B------:R-:W-:-:S05]  /*4450*/  ULDC.64 UR18, c[0x0][0x3f8] ;  /* 0x0000fe0000127ab9 */ /* 0x000fca0000000a00 */
.L_x_1546:
[----:B------:R-:W-:-:S04]  /*4460*/  UISETP.NE.AND UP0, UPT, UR17, 0x1, UPT ;  /* 0x000000011100788c */ /* 0x000fc8000bf05270 */
[----:B------:R-:W-:-:S06]  /*4470*/  USEL UR6, URZ, 0x1, UP0 ;  /* 0x000000013f067887 */ /* 0x000fcc0008000000 */
[----:B------:R-:W-:Y:S01]  /*4480*/  LOP3.LUT R2, R9, UR6, RZ, 0x3c, !PT ;  /* 0x0000000609027c12 */ /* 0x000fe2000f8e3cff */
[----:B------:R-:W-:Y:S06]  /*4490*/  @!P1 BRA `(.L_x_1537) ;  /* 0x0000000000049947 */ /* 0x000fec0003800000 */
[----:B------:R-:W-:Y:S01]  /*44a0*/  BPT.TRAP 0x1 ;  /* 0x000000040000795c */ /* 0x000fe20000300000 */
.L_x_1537:
[----:B------:R-:W-:Y:S01]  /*44b0*/  UIADD3 UR38, UR17, 0x1, URZ ;  /* 0x0000000111267890 */ /* 0x000fe2000fffe03f */
[----:B------:R-:W-:-:S03]  /*44c0*/  SHF.L.U32 R10, R2, 0x1f, RZ ;  /* 0x0000001f020a7819 */ /* 0x000fc600000006ff */
[----:B------:R-:W-:-:S04]  /*44d0*/  UISETP.NE.AND UP0, UPT, UR38, 0x2, UPT ;  /* 0x000000022600788c */ /* 0x000fc8000bf05270 */
[----:B------:R-:W-:-:S04]  /*44e0*/  USEL UR38, UR38, URZ, UP0 ;  /* 0x0000003f26267287 */ /* 0x000fc80008000000 */
[----:B------:R-:W-:-:S09]  /*44f0*/  ULEA UR22, UR38, UR39, 0x3 ;  /* 0x0000002726167291 */ /* 0x000fd2000f8e183f */
[----:B------:R1:W2:Y:S01]  /*4500*/  SYNCS.PHASECHK.TRANS64.TRYWAIT P2, [UR22+0x19c30], R10 ;  /* 0x019c300aff0075a7 */ /* 0x0002a20008040156 */
[----:B------:R-:W-:Y:S05]  /*4510*/  @!P1 BRA `(.L_x_1538) ;  /* 0x0000000000049947 */ /* 0x000fea0003800000 */
[----:B------:R-:W-:Y:S01]  /*4520*/  BPT.TRAP 0x1 ;  /* 0x000000040000795c */ /* 0x000fe20000300000 */
.L_x_1538:
[----:B--2---:R-:W-:Y:S05]  /*4530*/  @P2 BRA `(.L_x_1539) ;  /* 0x0000000000082947 */ /* 0x004fea0003800000 */
[----:B------:R-:W2:Y:S02]  /*4540*/  SYNCS.PHASECHK.TRANS64.TRYWAIT P2, [UR22+0x19c30], R10 ;  /* 0x019c300aff0075a7 */ /* 0x000ea40008040156 */
[----:B--2---:R-:W-:Y:S05]  /*4550*/  @!P2 BRA `(.L_x_1540) ;  /* 0x000000a00034a947 */ /* 0x004fea0003800000 */
.L_x_1539:
        /* <DEDUP_REMOVED lines=17> */
.L_x_1541:
[----:B------:R-:W-:Y:S01]  /*4670*/  ULEA UR7, UR17, UR39, 0x3 ;  /* 0x0000002711077291 */ /* 0x000fe2000f8e183f */
[----:B------:R-:W-:-:S08]  /*4680*/  SHF.L.U32 R9, R9, 0x1f, RZ ;  /* 0x0000001f09097819 */ /* 0x000fd000000006ff */
[----:B------:R3:W4:Y:S01]  /*4690*/  SYNCS.PHASECHK.TRANS64.TRYWAIT P2, [UR7+0x19c50], R9 ;  /* 0x019c5009ff0075a7 */ /* 0x0007220008040147 */
[----:B------:R-:W-:Y:S05]  /*46a0*/  @!P1 BRA `(.L_x_1542) ;  /* 0x0000000000049947 */ /* 0x000fea0003800000 */
[----:B------:R-:W-:Y:S01]  /*46b0*/  BPT.TRAP 0x1 ;  /* 0x000000040000795c */ /* 0x000fe20000300000 */
.L_x_1542:
[----:B----4-:R-:W-:Y:S05]  /*46c0*/  @P2 BRA `(.L_x_1543) ;  /* 0x0000000000082947 */ /* 0x010fea0003800000 */
[----:B------:R-:W4:Y:S02]  /*46d0*/  SYNCS.PHASECHK.TRANS64.TRYWAIT P2, [UR7+0x19c50], R9 ;  /* 0x019c5009ff0075a7 */ /* 0x000f240008040147 */
[----:B----4-:R-:W-:Y:S05]  /*46e0*/  @!P2 BRA `(.L_x_1544) ;  /* 0x0000009c00e8a947 */ /* 0x010fea0003800000 */
.L_x_1543:
[----:B------:R-:W-:Y:S01]  /*46f0*/  UIADD3 UR6, UR39, 0x3000, URZ ;  /* 0x0000300027067890 */ /* 0x000fe2000fffe03f */
[----:B------:R-:W-:Y:S01]  /*4700*/  WARPGROUP.ARRIVE ;  /* 0x00000000000079c5 */ /* 0x000fe20000000000 */
[----:B------:R-:W-:Y:S01]  /*4710*/  UMOV UR11, 0x40000040 ;  /* 0x40000040000b7882 */ /* 0x000fe20000000000 */
[C---:B-1-3--:R-:W-:Y:S01]  /*4720*/  FMUL.FTZ R9, R0.reuse, R24 ;  /* 0x0000001800097220 */ /* 0x04afe20000410000 */
[----:B------:R-:W-:Y:S01]  /*4730*/  USHF.R.U32.HI UR6, URZ, 0x4, UR6 ;  /* 0x000000043f067899 */ /* 0x000fe20008011606 */
[C---:B------:R-:W-:Y:S01]  /*4740*/  FMUL.FTZ R24, R0.reuse, R33 ;  /* 0x0000002100187220 */ /* 0x040fe20000410000 */
[C---:B------:R-:W-:Y:S01]  /*4750*/  FMUL.FTZ R33, R0.reuse, R42 ;  /* 0x0000002a00217220 */ /* 0x040fe20000410000 */
[C---:B------:R-:W-:Y:S01]  /*4760*/  FMUL.FTZ R42, R0.reuse, R51 ;  /* 0x00000033002a7220 */ /* 0x040fe20000410000 */
[----:B------:R-:W-:Y:S01]  /*4770*/  ULOP3.LUT UR6, UR6, 0x3fff, URZ, 0xc0, !UPT ;  /* 0x00003fff06067892 */ /* 0x000fe2000f8ec03f */
[----:B------:R-:W1:Y:S01]  /*4780*/  LDC R51, c[0x0][0x2e0] ;  /* 0x0000b800ff337b82 */ /* 0x000e620000000800 */
[C---:B------:R-:W-:Y:S01]  /*4790*/  FMUL.FTZ R14, R0.reuse, R29 ;  /* 0x0000001d000e7220 */ /* 0x040fe20000410000 */
[C---:B------:R-:W-:Y:S01]  /*47a0*/  FMUL.FTZ R29, R0.reuse, R38 ;  /* 0x00000026001d7220 */ /* 0x040fe20000410000 */
[----:B------:R-:W-:Y:S01]  /*47b0*/  ULOP3.LUT UR6, UR6, 0x10000, URZ, 0xfc, !UPT ;  /* 0x0001000006067892 */ /* 0x000fe2000f8efc3f */
[C---:B------:R-:W-:Y:S01]  /*47c0*/  FMUL.FTZ R38, R0.reuse, R47 ;  /* 0x0000002f00267220 */ /* 0x040fe20000410000 */
[----:B------:R-:W-:Y:S01]  /*47d0*/  UISETP.NE.U32.AND UP0, UPT, UR18, URZ, UPT ;  /* 0x0000003f1200728c */ /* 0x000fe2000bf05070 */
[----:B------:R-:W-:Y:S01]  /*47e0*/  IMAD.MOV.U32 R47, RZ, RZ, -0x80 ;  /* 0xffffff80ff2f7424 */ /* 0x000fe200078e00ff */
[----:B------:R-:W-:Y:S01]  /*47f0*/  UIMAD UR6, UR17, 0x300, UR6 ;  /* 0x00000300110678a4 */ /* 0x000fe2000f8e0206 */
[----:B------:R-:W-:Y:S01]  /*4800*/  FMUL.FTZ R21, R0, R32 ;  /* 0x0000002000157220 */ /* 0x000fe20000410000 */
[----:B------:R-:W-:Y:S01]  /*4810*/  UISETP.NE.AND.EX UP0, UPT, UR19, URZ, UPT, UP0 ;  /* 0x0000003f1300728c */ /* 0x000fe2000bf05300 */
[----:B------:R-:W-:-:S02]  /*4820*/  IMAD R47, R8, R47, 0x1 ;  /* 0x00000001082f7424 */ /* 0x000fc400078e022f */
[C---:B------:R-:W-:Y:S01]  /*4830*/  FMUL.FTZ R32, R0.reuse, R41 ;  /* 0x0000002900207220 */ /* 0x040fe20000410000 */
[C---:B------:R-:W-:Y:S01]  /*4840*/  FMUL.FTZ R41, R0.reuse, R50 ;  /* 0x0000003200297220 */ /* 0x040fe20000410000 */
[C---:B--2---:R-:W-:Y:S01]  /*4850*/  FMUL.FTZ R10, R0.reuse, R25 ;  /* 0x00000019000a7220 */ /* 0x044fe20000410000 */
[----:B------:R-:W-:Y:S01]  /*4860*/  UMOV UR10, UR6 ;  /* 0x00000006000a7c82 */ /* 0x000fe20008000000 */
[----:B------:R-:W-:Y:S01]  /*4870*/  VIADD R50, R47, UR42 ;  /* 0x0000002a2f327c36 */ /* 0x000fe20008000000 */
[----:B------:R-:W-:Y:S01]  /*4880*/  QGMMA.64x96x32.F32.E4M3.E4M3 R88, R148, gdesc[UR8], R88, gsb0 ;  /* 0x0160000894587df3 */ /* 0x000fe20008000858 */
[----:B------:R-:W-:Y:S01]  /*4890*/  UIADD3 UR10, UR6, 0x2, URZ ;  /* 0x00000002060a7890 */ /* 0x000fe2000fffe03f */
[C---:B------:R-:W-:Y:S01]  /*48a0*/  FMUL.FTZ R25, R0.reuse, R34 ;  /* 0x0000002200197220 */ /* 0x040fe20000410000 */
[----:B------:R-:W-:Y:S01]  /*48b0*/  UMOV UR11, 0x40000040 ;  /* 0x40000040000b7882 */ /* 0x000fe20000000000 */
        /* <DEDUP_REMOVED lines=34> */
[----:B------:R-:W5:Y:S08]  /*4ae0*/  MUFU.TANH R21, R21 ;  /* 0x0000001500157308 */ /* 0x000f700000002400 */
[----:B------:R-:W5:Y:S08]  /*4af0*/  MUFU.TANH R24, R24 ;  /* 0x0000001800187308 */ /* 0x000f700000002400 */
[----:B------:R-:W5:Y:S08]  /*4b00*/  MUFU.TANH R27, R27 ;  /* 0x0000001b001b7308 */ /* 0x000f700000002400 */
[----:B------:R-:W5:Y:S08]  /*4b10*/  MUFU.TANH R28, R28 ;  /* 0x0000001c001c7308 */ /* 0x000f700000002400 */
[----:B------:R-:W5:Y:S08]  /*4b20*/  MUFU.TANH R31, R31 ;  /* 0x0000001f001f7308 */ /* 0x000f700000002400 */
[----:B------:R-:W5:Y:S08]  /*4b30*/  MUFU.TANH R32, R32 ;  /* 0x0000002000207308 */ /* 0x000f700000002400 */
[----:B------:R-:W5:Y:S08]  /*4b40*/  MUFU.TANH R35, R35 ;  /* 0x0000002300237308 */ /* 0x000f700000002400 */
[----:B------:R-:W5:Y:S08]  /*4b50*/  MUFU.TANH R36, R36 ;  /* 0x0000002400247308 */ /* 0x000f700000002400 */
[----:B------:R-:W5:Y:S01]  /*4b60*/  MUFU.TANH R39, R39 ;  /* 0x0000002700277308 */ /* 0x000f620000002400 */
[----:B------:R-:W-:-:S02]  /*4b70*/  WARPGROUP.DEPBAR.LE gsb0, 0x0 ;  /* 0x00008000000079c5 */ /* 0x000fc40000010000 */
[----:B------:R-:W-:-:S05]  /*4b80*/  WARPGROUP.ARRIVE ;  /* 0x00000000000079c5 */ /* 0x000fca0000000000 */
[----:B------:R-:W5:Y:S01]  /*4b90*/  MUFU.TANH R40, R40 ;  /* 0x0000002800287308 */ /* 0x000f620000002400 */
[----:B------:R-:W-:Y:S01]  /*4ba0*/  QGMMA.64x96x32.F32.E4M3.E4M3 R88, R144, gdesc[UR8], R88, gsb0 ;  /* 0x0160000890587df3 */ /* 0x000fe20008000858 */
[----:B------:R-:W-:-:S06]  /*4bb0*/  USEL UR10, UR21, 0x1, UP0 ;  /* 0x00000001150a7887 */ /* 0x000fcc0008000000 */
[----:B------:R-:W5:Y:S01]  /*4bc0*/  MUFU.TANH R43, R43 ;  /* 0x0000002b002b7308 */ /* 0x000f620000002400 */
[----:B------:R-:W-:Y:S01]  /*4bd0*/  UMOV UR11, 0x40000040 ;  /* 0x40000040000b7882 */ /* 0x000fe20000000000 */
[----:B-1----:R-:W-:Y:S01]  /*4be0*/  IMAD R51, R51, UR10, R50 ;  /* 0x0000000a33337c24 */ /* 0x002fe2000f8e0232 */
[----:B------:R-:W-:Y:S01]  /*4bf0*/  UIADD3 UR10, UR6, 0x4, URZ ;  /* 0x00000004060a7890 */ /* 0x000fe2000fffe03f */
[C---:B------:R-:W-:Y:S01]  /*4c00*/  FMUL.FTZ R50, R0.reuse, R59 ;  /* 0x0000003b00327220 */ /* 0x040fe20000410000 */
[C---:B------:R-:W-:Y:S01]  /*4c10*/  FMUL.FTZ R59, R0.reuse, R70 ;  /* 0x00000046003b7220 */ /* 0x040fe20000410000 */
[----:B------:R-:W-:Y:S02]  /*4c20*/  VIADD R52, R51, -UR20 ;  /* 0x8000001433347c36 */ /* 0x000fe40008000000 */
[----:B------:R-:W1:Y:S01]  /*4c30*/  MUFU.TANH R45, R45 ;  /* 0x0000002d002d7308 */ /* 0x000e620000002400 */
[----:B------:R-:W-:Y:S01]  /*4c40*/  FMUL.FTZ R70, R0, R82 ;  /* 0x0000005200467220 */ /* 0x000fe20000410000 */
[----:B------:R-:W-:Y:S01]  /*4c50*/  UIADD3 UR6, UR6, 0x6, URZ ;  /* 0x0000000606067890 */ /* 0x000fe2000fffe03f */
[----:B------:R-:W-:-:S02]  /*4c60*/  IMAD R51, R17, -0x2, R52 ;  /* 0xfffffffe11337824 */ /* 0x000fc400078e0234 */
[----:B------:R-:W-:Y:S02]  /*4c70*/  FMUL.FTZ R52, R0, R60 ;  /* 0x0000003c00347220 */ /* 0x000fe40000410000 */
[----:B------:R-:W-:Y:S01]  /*4c80*/  IMAD.IADD R51, R22, 0x1, R51 ;  /* 0x0000000116337824 */ /* 0x000fe200078e0233 */
[----:B------:R-:W1:Y:S04]  /*4c90*/  MUFU.TANH R48, R48 ;  /* 0x0000003000307308 */ /* 0x000e680000002400 */
[C---:B------:R-:W-:Y:S02]  /*4ca0*/  ISETP.GT.AND P2, PT, R51.reuse, RZ, PT ;  /* 0x000000ff3300720c */ /* 0x040fe40003f44270 */
[----:B------:R-:W-:Y:S02]  /*4cb0*/  ISETP.GT.AND P3, PT, R51, 0x1, PT ;  /* 0x000000013300780c */ /* 0x000fe40003f64270 */
[----:B--2---:R-:W-:Y:S01]  /*4cc0*/  FSEL R54, R9, -INF , P2 ;  /* 0xff80000009367808 */ /* 0x004fe20001000000 */
[----:B------:R-:W2:Y:S01]  /*4cd0*/  MUFU.TANH R49, R49 ;  /* 0x0000003100317308 */ /* 0x000ea20000002400 */
[----:B------:R-:W-:-:S02]  /*4ce0*/  ISETP.GT.AND P2, PT, R51, 0x8, PT ;  /* 0x000000083300780c */ /* 0x000fc40003f44270 */
[----:B---3--:R-:W-:Y:S02]  /*4cf0*/  FSEL R10, R10, -INF , P3 ;  /* 0xff8000000a0a7808 */ /* 0x008fe40001800000 */
[----:B------:R-:W-:Y:S02]  /*4d00*/  FMNMX.FTZ R53, R54, R5, !PT ;  /* 0x0000000536357209 */ /* 0x000fe40007810000 */
[----:B------:R-:W-:Y:S01]  /*4d10*/  ISETP.GT.AND P3, PT, R51, 0x9, PT ;  /* 0x000000093300780c */ /* 0x000fe20003f64270 */
[----:B------:R-:W3:Y:S01]  /*4d20*/  MUFU.TANH R52, R52 ;  /* 0x0000003400347308 */ /* 0x000ee20000002400 */
[----:B----4-:R-:W-:Y:S02]  /*4d30*/  FSEL R56, R13, -INF , P2 ;  /* 0xff8000000d387808 */ /* 0x010fe40001000000 */
[----:B------:R-:W-:Y:S02]  /*4d40*/  FMNMX.FTZ R53, R10, R53, !PT ;  /* 0x000000350a357209 */ /* 0x000fe40007810000 */
[----:B------:R-:W-:-:S02]  /*4d50*/  ISETP.GT.AND P2, PT, R51, 0x10, PT ;  /* 0x000000103300780c */ /* 0x000fc40003f44270 */
[----:B-----5:R-:W-:Y:S01]  /*4d60*/  FSEL R14, R14, -INF , P3 ;  /* 0xff8000000e0e7808 */ /* 0x020fe20001800000 */
[----:B------:R-:W-:Y:S01]  /*4d70*/  MUFU.TANH R13, R62 ;  /* 0x0000003e000d7308 */ /* 0x000fe20000002400 */
[----:B------:R-:W-:Y:S02]  /*4d80*/  FMNMX.FTZ R53, R56, R53, !PT ;  /* 0x0000003538357209 */ /* 0x000fe40007810000 */
[----:B------:R-:W-:Y:S02]  /*4d90*/  ISETP.GT.AND P3, PT, R51, 0x11, PT ;  /* 0x000000113300780c */ /* 0x000fe40003f64270 */
[----:B------:R-:W-:Y:S02]  /*4da0*/  FSEL R58, R21, -INF , P2 ;  /* 0xff800000153a7808 */ /* 0x000fe40001000000 */
[----:B------:R-:W-:Y:S01]  /*4db0*/  FMNMX.FTZ R53, R14, R53, !PT ;  /* 0x000000350e357209 */ /* 0x000fe20007810000 */
[----:B------:R-:W-:Y:S01]  /*4dc0*/  MUFU.TANH R21, R64 ;  /* 0x0000004000157308 */ /* 0x000fe20000002400 */
[----:B------:R-:W-:-:S02]  /*4dd0*/  ISETP.GT.AND P2, PT, R51, 0x18, PT ;  /* 0x000000183300780c */ /* 0x000fc40003f44270 */
[----:B------:R-:W-:Y:S02]  /*4de0*/  FSEL R24, R24, -INF , P3 ;  /* 0xff80000018187808 */ /* 0x000fe40001800000 */
[----:B------:R-:W-:Y:S02]  /*4df0*/  FMNMX.FTZ R53, R58, R53, !PT ;  /* 0x000000353a357209 */ /* 0x000fe40007810000 */
[----:B------:R-:W-:Y:S01]  /*4e00*/  ISETP.GT.AND P3, PT, R51, 0x19, PT ;  /* 0x000000193300780c */ /* 0x000fe20003f64270 */
[----:B------:R4:W5:Y:S01]  /*4e10*/  MUFU.TANH R9, R61 ;  /* 0x0000003d00097308 */ /* 0x0009620000002400 */
[----:B------:R-:W-:Y:S02]  /*4e20*/  FSEL R60, R27, -INF , P2 ;  /* 0xff8000001b3c7808 */ /* 0x000fe40001000000 */
[----:B------:R-:W-:Y:S02]  /*4e30*/  FMNMX.FTZ R53, R24, R53, !PT ;  /* 0x0000003518357209 */ /* 0x000fe40007810000 */
[----:B------:R-:W-:-:S02]  /*4e40*/  ISETP.GT.AND P2, PT, R51, 0x20, PT ;  /* 0x000000203300780c */ /* 0x000fc40003f44270 */
[----:B------:R-:W-:Y:S01]  /*4e50*/  FSEL R28, R28, -INF , P3 ;  /* 0xff8000001c1c7808 */ /* 0x000fe20001800000 */
[----:B------:R1:W5:Y:S01]  /*4e60*/  MUFU.TANH R27, R65 ;  /* 0x00000041001b7308 */ /* 0x0003620000002400 */
[----:B------:R-:W-:Y:S01]  /*4e70*/  FMNMX.FTZ R53, R60, R53, !PT ;  /* 0x000000353c357209 */ /* 0x000fe20007810000 */
[C---:B----4-:R-:W-:Y:S01]  /*4e80*/  FMUL.FTZ R61, R0.reuse, R71 ;  /* 0x00000047003d7220 */ /* 0x050fe20000410000 */
[----:B------:R-:W-:Y:S01]  /*4e90*/  ISETP.GT.AND P3, PT, R51, 0x21, PT ;  /* 0x000000213300780c */ /* 0x000fe20003f64270 */
[----:B------:R-:W-:Y:S01]  /*4ea0*/  FMUL.FTZ R71, R0, R83 ;  /* 0x0000005300477220 */ /* 0x000fe20000410000 */
[----:B------:R-:W-:Y:S02]  /*4eb0*/  FSEL R62, R31, -INF , P2 ;  /* 0xff8000001f3e7808 */ /* 0x000fe40001000000 */
[----:B------:R-:W-:Y:S01]  /*4ec0*/  FMNMX.FTZ R53, R28, R53, !PT ;  /* 0x000000351c357209 */ /* 0x000fe20007810000 */
[----:B------:R4:W5:Y:S01]  /*4ed0*/  MUFU.TANH R31, R68 ;  /* 0x00000044001f7308 */ /* 0x0009620000002400 */
[----:B------:R-:W-:Y:S01]  /*4ee0*/  ISETP.GT.AND P2, PT, R51, 0x28, PT ;  /* 0x000000283300780c */ /* 0x000fe20003f44270 */
[----:B-1----:R-:W-:Y:S01]  /*4ef0*/  FMUL.FTZ R65, R0, R75 ;  /* 0x0000004b00417220 */ /* 0x002fe20000410000 */
[----:B------:R-:W-:-:S02]  /*4f00*/  FSEL R32, R32, -INF , P3 ;  /* 0xff80000020207808 */ /* 0x000fc40001800000 */
[----:B------:R-:W-:Y:S02]  /*4f10*/  FMNMX.FTZ R53, R62, R53, !PT ;  /* 0x000000353e357209 */ /* 0x000fe40007810000 */
[----:B------:R-:W-:Y:S01]  /*4f20*/  ISETP.GT.AND P3, PT, R51, 0x29, PT ;  /* 0x000000293300780c */ /* 0x000fe20003f64270 */
[----:B------:R-:W-:Y:S01]  /*4f30*/  MUFU.TANH R11, R11 ;  /* 0x0000000b000b7308 */ /* 0x000fe20000002400 */
[----:B------:R-:W-:Y:S02]  /*4f40*/  FSEL R64, R35, -INF , P2 ;  /* 0xff80000023407808 */ /* 0x000fe40001000000 */
[----:B------:R-:W-:Y:S02]  /*4f50*/  FMNMX.FTZ R53, R32, R53, !PT ;  /* 0x0000003520357209 */ /* 0x000fe40007810000 */
[C---:B------:R-:W-:Y:S02]  /*4f60*/  ISETP.GT.AND P2, PT, R51.reuse, 0x30, PT ;  /* 0x000000303300780c */ /* 0x040fe40003f44270 */
[----:B------:R-:W-:Y:S01]  /*4f70*/  FSEL R36, R36, -INF , P3 ;  /* 0xff80000024247808 */ /* 0x000fe20001800000 */
[----:B------:R1:W5:Y:S01]  /*4f80*/  MUFU.TANH R35, R69 ;  /* 0x0000004500237308 */ /* 0x0003620000002400 */
[----:B------:R-:W-:Y:S01]  /*4f90*/  FMNMX.FTZ R55, R64, R53, !PT ;  /* 0x0000003540377209 */ /* 0x000fe20007810000 */
[----:B------:R-:W-:Y:S01]  /*4fa0*/  FMUL.FTZ R53, R0, R72 ;  /* 0x0000004800357220 */ /* 0x000fe20000410000 */
[----:B------:R-:W-:-:S02]  /*4fb0*/  ISETP.GT.AND P3, PT, R51, 0x31, PT ;  /* 0x000000313300780c */ /* 0x000fc40003f64270 */
[----:B----4-:R-:W-:Y:S02]  /*4fc0*/  FSEL R68, R39, -INF , P2 ;  /* 0xff80000027447808 */ /* 0x010fe40001000000 */
[----:B------:R-:W-:Y:S01]  /*4fd0*/  FMNMX.FTZ R55, R36, R55, !PT ;  /* 0x0000003724377209 */ /* 0x000fe20007810000 */
[----:B------:R4:W5:Y:S01]  /*4fe0*/  MUFU.TANH R39, R53 ;  /* 0x0000003500277308 */ /* 0x0009620000002400 */
[C---:B------:R-:W-:Y:S01]  /*4ff0*/  ISETP.GT.AND P2, PT, R51.reuse, 0x38, PT ;  /* 0x000000383300780c */ /* 0x040fe20003f44270 */
[----:B-1----:R-:W-:Y:S01]  /*5000*/  FMUL.FTZ R69, R0, R79 ;  /* 0x0000004f00457220 */ /* 0x002fe20000410000 */
[----:B------:R-:W-:Y:S01]  /*5010*/  FSEL R72, R40, -INF , P3 ;  /* 0xff80000028487808 */ /* 0x000fe20001800000 */
[----:B------:R-:W-:Y:S01]  /*5020*/  FMUL.FTZ R40, R0, R73 ;  /* 0x0000004900287220 */ /* 0x000fe20000410000 */
[----:B------:R-:W-:Y:S02]  /*5030*/  FMNMX.FTZ R55, R68, R55, !PT ;  /* 0x0000003744377209 */ /* 0x000fe40007810000 */
[----:B------:R-:W-:Y:S01]  /*5040*/  ISETP.GT.AND P3, PT, R51, 0x39, PT ;  /* 0x000000393300780c */ /* 0x000fe20003f64270 */
[----:B------:R-:W-:Y:S01]  /*5050*/  MUFU.TANH R12, R12 ;  /* 0x0000000c000c7308 */ /* 0x000fe20000002400 */
[----:B------:R-:W-:-:S02]  /*5060*/  WARPGROUP.DEPBAR.LE gsb0, 0x0 ;  /* 0x00008000000079c5 */ /* 0x000fc40000010000 */
[----:B------:R-:W-:Y:S01]  /*5070*/  FSEL R144, R43, -INF , P2 ;  /* 0xff8000002b907808 */ /* 0x000fe20001000000 */
[----:B------:R-:W-:Y:S01]  /*5080*/  FMUL.FTZ R43, R0, R76 ;  /* 0x0000004c002b7220 */ /* 0x000fe20000410000 */
[----:B------:R-:W-:Y:S01]  /*5090*/  FMNMX.FTZ R55, R72, R55, !PT ;  /* 0x0000003748377209 */ /* 0x000fe20007810000 */
[C---:B----4-:R-:W-:Y:S01]  /*50a0*/  FMUL.FTZ R53, R0.reuse, R81 ;  /* 0x0000005100357220 */ /* 0x050fe20000410000 */
[----:B------:R-:W-:Y:S01]  /*50b0*/  ISETP.GT.AND P2, PT, R51, 0x40, PT ;  /* 0x000000403300780c */ /* 0x000fe20003f44270 */
[----:B------:R-:W1:Y:S01]  /*50c0*/  MUFU.TANH R40, R40 ;  /* 0x0000002800287308 */ /* 0x000e620000002400 */
[----:B------:R-:W-:Y:S01]  /*50d0*/  FSEL R146, R45, -INF , P3 ;  /* 0xff8000002d927808 */ /* 0x000fe20001800000 */
[----:B------:R-:W-:Y:S01]  /*50e0*/  FMUL.FTZ R45, R0, R77 ;  /* 0x0000004d002d7220 */ /* 0x000fe20000410000 */
[----:B------:R-:W-:Y:S01]  /*50f0*/  FMNMX.FTZ R55, R144, R55, !PT ;  /* 0x0000003790377209 */ /* 0x000fe20007810000 */
[----:B------:R-:W-:Y:S01]  /*5100*/  WARPGROUP.ARRIVE ;  /* 0x00000000000079c5 */ /* 0x000fe20000000000 */
[----:B------:R-:W-:-:S02]  /*5110*/  ISETP.GT.AND P3, PT, R51, 0x41, PT ;  /* 0x000000413300780c */ /* 0x000fc40003f64270 */
[----:B------:R-:W-:Y:S01]  /*5120*/  FSEL R48, R48, -INF , P2 ;  /* 0xff80000030307808 */ /* 0x000fe20001000000 */
[----:B------:R-:W4:Y:S01]  /*5130*/  MUFU.TANH R43, R43 ;  /* 0x0000002b002b7308 */ /* 0x000f220000002400 */
[----:B------:R-:W-:Y:S01]  /*5140*/  FMNMX.FTZ R55, R146, R55, !PT ;  /* 0x0000003792377209 */ /* 0x000fe20007810000 */
[----:B------:R-:W-:Y:S01]  /*5150*/  QGMMA.64x96x32.F32.E4M3.E4M3 R88, R140, gdesc[UR8], R88, gsb0 ;  /* 0x016000088c587df3 */ /* 0x000fe20008000858 */
[----:B------:R-:W-:Y:S01]  /*5160*/  ISETP.GT.AND P2, PT, R51, 0x48, PT ;  /* 0x000000483300780c */ /* 0x000fe20003f44270 */
[----:B------:R-:W-:Y:S01]  /*5170*/  UMOV UR10, UR6 ;  /* 0x00000006000a7c82 */ /* 0x000fe20008000000 */
[----:B--2---:R-:W-:Y:S01]  /*5180*/  FSEL R76, R49, -INF , P3 ;  /* 0xff800000314c7808 */ /* 0x004fe20001800000 */
[----:B------:R-:W-:Y:S01]  /*5190*/  FMUL.FTZ R49, R0, R80 ;  /* 0x0000005000317220 */ /* 0x000fe20000410000 */
[----:B------:R-:W-:Y:S01]  /*51a0*/  FMNMX.FTZ R55, R48, R55, !PT ;  /* 0x0000003730377209 */ /* 0x000fe20007810000 */
[----:B------:R-:W2:Y:S01]  /*51b0*/  MUFU.TANH R45, R45 ;  /* 0x0000002d002d7308 */ /* 0x000ea20000002400 */
[----:B------:R-:W-:Y:S01]  /*51c0*/  ISETP.GT.AND P3, PT, R51, 0x49, PT ;  /* 0x000000493300780c */ /* 0x000fe20003f64270 */
[----:B------:R-:W-:Y:S01]  /*51d0*/  UMOV UR11, 0x40000040 ;  /* 0x40000040000b7882 */ /* 0x000fe20000000000 */
[----:B---3--:R-:W-:-:S02]  /*51e0*/  FSEL R52, R52, -INF , P2 ;  /* 0xff80000034347808 */ /* 0x008fc40001000000 */
[----:B------:R-:W-:Y:S02]  /*51f0*/  FMNMX.FTZ R55, R76, R55, !PT ;  /* 0x000000374c377209 */ /* 0x000fe40007810000 */
[----:B------:R-:W-:Y:S01]  /*5200*/  ISETP.GT.AND P2, PT, R51, 0x50, PT ;  /* 0x000000503300780c */ /* 0x000fe20003f44270 */
[----:B------:R-:W3:Y:S01]  /*5210*/  MUFU.TANH R49, R49 ;  /* 0x0000003100317308 */ /* 0x000ee20000002400 */
[----:B-----5:R-:W-:Y:S02]  /*5220*/  FSEL R148, R9, -INF , P3 ;  /* 0xff80000009947808 */ /* 0x020fe40001800000 */
[----:B------:R-:W-:Y:S02]  /*5230*/  FMNMX.FTZ R55, R52, R55, !PT ;  /* 0x0000003734377209 */ /* 0x000fe40007810000 */
[----:B------:R-:W-:Y:S02]  /*5240*/  ISETP.GT.AND P3, PT, R51, 0x51, PT ;  /* 0x000000513300780c */ /* 0x000fe40003f64270 */
[----:B------:R-:W-:Y:S01]  /*5250*/  FSEL R80, R21, -INF , P2 ;  /* 0xff80000015507808 */ /* 0x000fe20001000000 */
[----:B------:R-:W5:Y:S01]  /*5260*/  MUFU.TANH R53, R53 ;  /* 0x0000003500357308 */ /* 0x000f620000002400 */
[----:B------:R-:W-:-:S02]  /*5270*/  FMNMX.FTZ R55, R148, R55, !PT ;  /* 0x0000003794377209 */ /* 0x000fc40007810000 */
[----:B------:R-:W-:Y:S02]  /*5280*/  ISETP.GT.AND P2, PT, R51, 0x58, PT ;  /* 0x000000583300780c */ /* 0x000fe40003f44270 */
[----:B------:R-:W-:Y:S02]  /*5290*/  FSEL R150, R27, -INF , P3 ;  /* 0xff8000001b967808 */ /* 0x000fe40001800000 */
[----:B------:R-:W-:Y:S01]  /*52a0*/  FMNMX.FTZ R55, R80, R55, !PT ;  /* 0x0000003750377209 */ /* 0x000fe20007810000 */
[----:B------:R-:W-:Y:S01]  /*52b0*/  MUFU.TANH R15, R15 ;  /* 0x0000000f000f7308 */ /* 0x000fe20000002400 */
[----:B------:R-:W-:Y:S02]  /*52c0*/  ISETP.GT.AND P3, PT, R51, 0x59, PT ;  /* 0x000000593300780c */ /* 0x000fe40003f64270 */
[----:B------:R-:W-:Y:S02]  /*52d0*/  FSEL R31, R31, -INF , P2 ;  /* 0xff8000001f1f7808 */ /* 0x000fe40001000000 */
[----:B------:R-:W-:-:S02]  /*52e0*/  FMNMX.FTZ R55, R150, R55, !PT ;  /* 0x0000003796377209 */ /* 0x000fc40007810000 */
[----:B------:R-:W-:Y:S01]  /*52f0*/  ISETP.GT.AND P2, PT, R51, 0x60, PT ;  /* 0x000000603300780c */ /* 0x000fe20003f44270 */
[----:B------:R-:W-:Y:S01]  /*5300*/  MUFU.TANH R20, R20 ;  /* 0x0000001400147308 */ /* 0x000fe20000002400 */
[----:B------:R-:W-:Y:S01]  /*5310*/  FSEL R9, R35, -INF , P3 ;  /* 0xff80000023097808 */ /* 0x000fe20001800000 */
[----:B------:R-:W-:Y:S01]  /*5320*/  FMUL.FTZ R35, R0, R84 ;  /* 0x0000005400237220 */ /* 0x000fe20000410000 */
[----:B------:R-:W-:Y:S02]  /*5330*/  FMNMX.FTZ R55, R31, R55, !PT ;  /* 0x000000371f377209 */ /* 0x000fe40007810000 */
[----:B------:R-:W-:Y:S02]  /*5340*/  ISETP.GT.AND P3, PT, R51, 0x61, PT ;  /* 0x000000613300780c */ /* 0x000fe40003f64270 */
[----:B------:R-:W-:Y:S01]  /*5350*/  FSEL R84, R39, -INF , P2 ;  /* 0xff80000027547808 */ /* 0x000fe20001000000 */
[----:B------:R-:W5:Y:S01]  /*5360*/  MUFU.TANH R35, R35 ;  /* 0x0000002300237308 */ /* 0x000f620000002400 */
[----:B------:R-:W-:-:S02]  /*5370*/  FMNMX.FTZ R55, R9, R55, !PT ;  /* 0x0000003709377209 */ /* 0x000fc40007810000 */
[C---:B------:R-:W-:Y:S02]  /*5380*/  ISETP.GT.AND P2, PT, R51.reuse, 0x68, PT ;  /* 0x000000683300780c */ /* 0x040fe40003f44270 */
[----:B-1----:R-:W-:Y:S01]  /*5390*/  FSEL R21, R40, -INF , P3 ;  /* 0xff80000028157808 */ /* 0x002fe20001800000 */
[----:B------:R-:W-:Y:S01]  /*53a0*/  FMUL.FTZ R40, R0, R85 ;  /* 0x0000005500287220 */ /* 0x000fe20000410000 */
[----:B------:R-:W-:Y:S01]  /*53b0*/  FMNMX.FTZ R55, R84, R55, !PT ;  /* 0x0000003754377209 */ /* 0x000fe20007810000 */
[----:B------:R-:W-:Y:S01]  /*53c0*/  MUFU.TANH R25, R25 ;  /* 0x0000001900197308 */ /* 0x000fe20000002400 */
[----:B------:R-:W-:Y:S02]  /*53d0*/  ISETP.GT.AND P3, PT, R51, 0x69, PT ;  /* 0x000000693300780c */ /* 0x000fe40003f64270 */
[----:B----4-:R-:W-:Y:S02]  /*53e0*/  FSEL R27, R43, -INF , P2 ;  /* 0xff8000002b1b7808 */ /* 0x010fe40001000000 */
[----:B------:R-:W-:-:S02]  /*53f0*/  FMNMX.FTZ R55, R21, R55, !PT ;  /* 0x0000003715377209 */ /* 0x000fc40007810000 */
[----:B------:R-:W-:Y:S01]  /*5400*/  ISETP.GT.AND P2, PT, R51, 0x70, PT ;  /* 0x000000703300780c */ /* 0x000fe20003f44270 */
[----:B------:R-:W1:Y:S01]  /*5410*/  MUFU.TANH R40, R40 ;  /* 0x0000002800287308 */ /* 0x000e620000002400 */
[----:B--2---:R-:W-:Y:S02]  /*5420*/  FSEL R39, R45, -INF , P3 ;  /* 0xff8000002d277808 */ /* 0x004fe40001800000 */
[----:B------:R-:W-:Y:S02]  /*5430*/  FMNMX.FTZ R55, R27, R55, !PT ;  /* 0x000000371b377209 */ /* 0x000fe40007810000 */
[----:B------:R-:W-:Y:S02]  /*5440*/  ISETP.GT.AND P3, PT, R51, 0x71, PT ;  /* 0x000000713300780c */ /* 0x000fe40003f64270 */
[----:B---3--:R-:W-:Y:S01]  /*5450*/  FSEL R43, R49, -INF , P2 ;  /* 0xff800000312b7808 */ /* 0x008fe20001000000 */
[----:B------:R-:W2:Y:S01]  /*5460*/  MUFU.TANH R26, R26 ;  /* 0x0000001a001a7308 */ /* 0x000ea20000002400 */
[----:B------:R-:W-:-:S02]  /*5470*/  FMNMX.FTZ R55, R39, R55, !PT ;  /* 0x0000003727377209 */ /* 0x000fc40007810000 */
[----:B------:R-:W-:Y:S02]  /*5480*/  ISETP.GT.AND P2, PT, R51, 0x78, PT ;  /* 0x000000783300780c */ /* 0x000fe40003f44270 */
[----:B-----5:R-:W-:Y:S02]  /*5490*/  FSEL R45, R53, -INF , P3 ;  /* 0xff800000352d7808 */ /* 0x020fe40001800000 */
[----:B------:R-:W-:Y:S01]  /*54a0*/  FMNMX.FTZ R57, R43, R55, !PT ;  /* 0x000000372b397209 */ /* 0x000fe20007810000 */
[----:B------:R-:W-:Y:S01]  /*54b0*/  FMUL.FTZ R55, R0, R66 ;  /* 0x0000004200377220 */ /* 0x000fe20000410000 */
[----:B------:R-:W-:Y:S01]  /*54c0*/  ISETP.GT.AND P3, PT, R51, 0x79, PT ;  /* 0x000000793300780c */ /* 0x000fe20003f64270 */
[----:B------:R3:W-:Y:S01]  /*54d0*/  MUFU.TANH R49, R63 ;  /* 0x0000003f00317308 */ /* 0x0007e20000002400 */
[----:B------:R-:W-:Y:S02]  /*54e0*/  FSEL R53, R35, -INF , P2 ;  /* 0xff80000023357808 */ /* 0x000fe40001000000 */
[----:B------:R-:W-:-:S02]  /*54f0*/  FMNMX.FTZ R57, R45, R57, !PT ;  /* 0x000000392d397209 */ /* 0x000fc40007810000 */
[----:B-1----:R-:W-:Y:S02]  /*5500*/  FSEL R66, R40, -INF , P3 ;  /* 0xff80000028427808 */ /* 0x002fe40001800000 */
[----:B------:R-:W-:Y:S01]  /*5510*/  FMNMX.FTZ R35, R53, R57, !PT ;  /* 0x0000003935237209 */ /* 0x000fe20007810000 */
[C---:B------:R-:W-:Y:S01]  /*5520*/  FMUL.FTZ R57, R0.reuse, R67 ;  /* 0x0000004300397220 */ /* 0x040fe20000410000 */
[C---:B---3--:R-:W-:Y:S01]  /*5530*/  FMUL.FTZ R63, R0.reuse, R74 ;  /* 0x0000004a003f7220 */ /* 0x048fe20000410000 */
[----:B------:R-:W-:Y:S01]  /*5540*/  FMUL.FTZ R67, R0, R78 ;  /* 0x0000004e00437220 */ /* 0x000fe20000410000 */
[----:B------:R-:W-:Y:S01]  /*5550*/  FMNMX.FTZ R35, R66, R35, !PT ;  /* 0x0000002342237209 */ /* 0x000fe20007810000 */
[----:B------:R-:W1:Y:S04]  /*5560*/  MUFU.TANH R29, R29 ;  /* 0x0000001d001d7308 */ /* 0x000e680000002400 */
[----:B------:R-:W3:Y:S04]  /*5570*/  SHFL.BFLY PT, R40, R35, 0x2, 0x1f ;  /* 0x0c401f0023287f89 */ /* 0x000ee800000e0000 */
[----:B------:R-:W4:Y:S08]  /*5580*/  MUFU.TANH R30, R30 ;  /* 0x0000001e001e7308 */ /* 0x000f300000002400 */
[----:B------:R-:W5:Y:S01]  /*5590*/  MUFU.TANH R33, R33 ;  /* 0x0000002100217308 */ /* 0x000f620000002400 */
[----:B------:R-:W-:-:S02]  /*55a0*/  WARPGROUP.DEPBAR.LE gsb0, 0x0 ;  /* 0x00008000000079c5 */ /* 0x000fc40000010000 */
[----:B------:R-:W-:-:S05]  /*55b0*/  WARPGROUP.ARRIVE ;  /* 0x00000000000079c5 */ /* 0x000fca0000000000 */
[----:B------:R-:W5:Y:S01]  /*55c0*/  MUFU.TANH R34, R34 ;  /* 0x0000002200227308 */ /* 0x000f620000002400 */
[----:B------:R-:W-:Y:S01]  /*55d0*/  QGMMA.64x96x32.F32.E4M3.E4M3 R88, R136, gdesc[UR8], R88, gsb0 ;  /* 0x0160000888587df3 */ /* 0x000fe20008000858 */
[----:B---3--:R-:W-:Y:S02]  /*55e0*/  FMNMX.FTZ R74, R35, R40, !PT ;  /* 0x00000028234a7209 */ /* 0x008fe40007810000 */
[----:B------:R-:W3:Y:S04]  /*55f0*/  LDC R35, c[0x0][0x988] ;  /* 0x00026200ff237b82 */ /* 0x000ee80000000800 */
[----:B------:R-:W5:Y:S01]  /*5600*/  MUFU.TANH R37, R37 ;  /* 0x0000002500257308 */ /* 0x000f620000002400 */
[----:B------:R-:W2:Y:S07]  /*5610*/  SHFL.BFLY PT, R73, R74, 0x1, 0x1f ;  /* 0x0c201f004a497f89 */ /* 0x000eae00000e0000 */
[----:B------:R-:W5:Y:S08]  /*5620*/  MUFU.TANH R38, R38 ;  /* 0x0000002600267308 */ /* 0x000f700000002400 */
[----:B------:R-:W5:Y:S08]  /*5630*/  MUFU.TANH R41, R41 ;  /* 0x0000002900297308 */ /* 0x000f700000002400 */
[----:B------:R-:W5:Y:S01]  /*5640*/  MUFU.TANH R42, R42 ;  /* 0x0000002a002a7308 */ /* 0x000f620000002400 */
[----:B--2---:R-:W-:Y:S01]  /*5650*/  FMNMX.FTZ R40, R74, R73, !PT ;  /* 0x000000494a287209 */ /* 0x004fe20007810000 */
[C---:B------:R-:W-:Y:S01]  /*5660*/  FMUL.FTZ R73, R0.reuse, R86 ;  /* 0x0000005600497220 */ /* 0x040fe20000410000 */
[----:B------:R-:W-:-:S02]  /*5670*/  FMUL.FTZ R74, R0, R87 ;  /* 0x00000057004a7220 */ /* 0x000fc40000410000 */
[C---:B------:R-:W-:Y:S01]  /*5680*/  FSETP.NEU.FTZ.AND P2, PT, R40.reuse, -INF , PT ;  /* 0xff8000002800780b */ /* 0x040fe20003f5d000 */
[----:B---3--:R-:W-:-:S02]  /*5690*/  FFMA.FTZ R75, R40, R35, -8 ;  /* 0xc1000000284b7423 */ /* 0x008fc40000010023 */
[----:B------:R-:W2:Y:S03]  /*56a0*/  MUFU.TANH R44, R44 ;  /* 0x0000002c002c7308 */ /* 0x000ea60000002400 */
[----:B------:R-:W-:-:S05]  /*56b0*/  FSEL R75, R75, RZ, P2 ;  /* 0x000000ff4b4b7208 */ /* 0x000fca0001000000 */
[-CC-:B------:R-:W-:Y:S01]  /*56c0*/  FFMA.FTZ R77, R54, R35.reuse, -R75.reuse ;  /* 0x00000023364d7223 */ /* 0x180fe2000001084b */
[----:B------:R-:W-:Y:S02]  /*56d0*/  VIADD R54, R51, 0x8 ;  /* 0x0000000833367836 */ /* 0x000fe40000000000 */
[-CC-:B------:R-:W-:Y:S01]  /*56e0*/  FFMA.FTZ R78, R56, R35.reuse, -R75.reuse ;  /* 0x00000023384e7223 */ /* 0x180fe2000001084b */
[----:B------:R-:W3:Y:S01]  /*56f0*/  MUFU.TANH R46, R46 ;  /* 0x0000002e002e7308 */ /* 0x000ee20000002400 */
[----:B------:R-:W-:-:S01]  /*5700*/  FFMA.FTZ R10, R10, R35, -R75 ;  /* 0x000000230a0a7223 */ /* 0x000fc2000001084b */
[-CC-:B------:R-:W-:Y:S01]  /*5710*/  FFMA.FTZ R14, R14, R35.reuse, -R75.reuse ;  /* 0x000000230e0e7223 */ /* 0x180fe2000001084b */
[----:B------:R-:W-:Y:S01]  /*5720*/  ISETP.GT.AND P3, PT, R54, RZ, PT ;  /* 0x000000ff3600720c */ /* 0x000fe20003f64270 */
[-CC-:B------:R-:W-:Y:S01]  /*5730*/  FFMA.FTZ R24, R24, R35.reuse, -R75.reuse ;  /* 0x0000002318187223 */ /* 0x180fe2000001084b */
[----:B------:R-:W-:Y:S01]  /*5740*/  ISETP.GT.AND P4, PT, R54, 0x1, PT ;  /* 0x000000013600780c */ /* 0x000fe20003f84270 */
[-CC-:B------:R-:W-:Y:S01]  /*5750*/  FFMA.FTZ R28, R28, R35.reuse, -R75.reuse ;  /* 0x000000231c1c7223 */ /* 0x180fe2000001084b */
[----:B------:R-:W-:Y:S01]  /*5760*/  FSEL R11, R11, -INF , P3 ;  /* 0xff8000000b0b7808 */ /* 0x000fe20001800000 */
[----:B------:R1:W-:Y:S01]  /*5770*/  MUFU.EX2 R51, R78 ;  /* 0x0000004e00337308 */ /* 0x0003e20000000800 */
[----:B------:R-:W-:Y:S01]  /*5780*/  ISETP.GT.AND P3, PT, R54, 0x8, PT ;  /* 0x000000083600780c */ /* 0x000fe20003f64270 */
[-CC-:B------:R-:W-:Y:S01]  /*5790*/  FFMA.FTZ R32, R32, R35.reuse, -R75.reuse ;  /* 0x0000002320207223 */ /* 0x180fe2000001084b */
[----:B------:R-:W-:Y:S01]  /*57a0*/  FSEL R12, R12, -INF , P4 ;  /* 0xff8000000c0c7808 */ /* 0x000fe20002000000 */
[-CC-:B------:R-:W-:Y:S01]  /*57b0*/  FFMA.FTZ R36, R36, R35.reuse, -R75.reuse ;  /* 0x0000002324247223 */ /* 0x180fe2000001084b */
[----:B------:R-:W-:Y:S01]  /*57c0*/  FMNMX.FTZ R79, R11, R6, !PT ;  /* 0x000000060b4f7209 */ /* 0x000fe20007810000 */
[-CC-:B------:R-:W-:Y:S01]  /*57d0*/  FFMA.FTZ R146, R146, R35.reuse, -R75.reuse ;  /* 0x0000002392927223 */ /* 0x180fe2000001084b */
[----:B------:R-:W-:Y:S01]  /*57e0*/  ISETP.GT.AND P4, PT, R54, 0x9, PT ;  /* 0x000000093600780c */ /* 0x000fe20003f84270 */
[----:B------:R-:W3:Y:S01]  /*57f0*/  MUFU.TANH R47, R47 ;  /* 0x0000002f002f7308 */ /* 0x000ee20000002400 */
[----:B------:R-:W-:Y:S01]  /*5800*/  FSEL R56, R15, -INF , P3 ;  /* 0xff8000000f387808 */ /* 0x000fe20001800000 */
[--C-:B------:R-:W-:Y:S01]  /*5810*/  FFMA.FTZ R15, R58, R35, -R75.reuse ;  /* 0x000000233a0f7223 */ /* 0x100fe2000001084b */
[----:B------:R-:W-:Y:S01]  /*5820*/  FMNMX.FTZ R79, R12, R79, !PT ;  /* 0x0000004f0c4f7209 */ /* 0x000fe20007810000 */
[-CC-:B------:R-:W-:Y:S01]  /*5830*/  FFMA.FTZ R76, R76, R35.reuse, -R75.reuse ;  /* 0x000000234c4c7223 */ /* 0x180fe2000001084b */
[----:B------:R-:W-:Y:S01]  /*5840*/  ISETP.GT.AND P3, PT, R54, 0x10, PT ;  /* 0x000000103600780c */ /* 0x000fe20003f64270 */
[----:B------:R-:W-:Y:S01]  /*5850*/  FFMA.FTZ R31, R31, R35, -R75 ;  /* 0x000000231f1f7223 */ /* 0x000fe2000001084b */
[----:B------:R-:W-:Y:S01]  /*5860*/  FSEL R20, R20, -INF , P4 ;  /* 0xff80000014147808 */ /* 0x000fe20002000000 */
[----:B------:R-:W3:Y:S01]  /*5870*/  MUFU.TANH R50, R50 ;  /* 0x0000003200327308 */ /* 0x000ee20000002400 */
[----:B------:R-:W-:-:S02]  /*5880*/  FMNMX.FTZ R79, R56, R79, !PT ;  /* 0x0000004f384f7209 */ /* 0x000fc40007810000 */
[----:B------:R-:W-:Y:S02]  /*5890*/  ISETP.GT.AND P4, PT, R54, 0x11, PT ;  /* 0x000000113600780c */ /* 0x000fe40003f84270 */
[----:B------:R-:W-:Y:S01]  /*58a0*/  FSEL R58, R25, -INF , P3 ;  /* 0xff800000193a7808 */ /* 0x000fe20001800000 */
[----:B------:R-:W-:Y:S01]  /*58b0*/  FFMA.FTZ R25, R60, R35, -R75 ;  /* 0x000000233c197223 */ /* 0x000fe2000001084b */
[----:B------:R-:W-:Y:S01]  /*58c0*/  FMNMX.FTZ R79, R20, R79, !PT ;  /* 0x0000004f144f7209 */ /* 0x000fe20007810000 */
[----:B------:R-:W3:Y:S01]  /*58d0*/  MUFU.TANH R55, R55 ;  /* 0x0000003700377308 */ /* 0x000ee20000002400 */
[----:B------:R-:W-:Y:S02]  /*58e0*/  ISETP.GT.AND P3, PT, R54, 0x18, PT ;  /* 0x000000183600780c */ /* 0x000fe40003f64270 */
[----:B------:R-:W-:Y:S02]  /*58f0*/  FSEL R26, R26, -INF , P4 ;  /* 0xff8000001a1a7808 */ /* 0x000fe40002000000 */
[----:B------:R-:W-:-:S02]  /*5900*/  FMNMX.FTZ R79, R58, R79, !PT ;  /* 0x0000004f3a4f7209 */ /* 0x000fc40007810000 */
[----:B------:R-:W-:Y:S01]  /*5910*/  ISETP.GT.AND P4, PT, R54, 0x19, PT ;  /* 0x000000193600780c */ /* 0x000fe20003f84270 */
[----:B------:R-:W3:Y:S01]  /*5920*/  MUFU.TANH R57, R57 ;  /* 0x0000003900397308 */ /* 0x000ee20000002400 */
[----:B-1----:R-:W-:Y:S01]  /*5930*/  FSEL R78, R29, -INF , P3 ;  /* 0xff8000001d4e7808 */ /* 0x002fe20001800000 */
[----:B------:R-:W-:Y:S01]  /*5940*/  FFMA.FTZ R29, R62, R35, -R75 ;  /* 0x000000233e1d7223 */ /* 0x000fe2000001084b */
[----:B------:R-:W-:Y:S02]  /*5950*/  FMNMX.FTZ R79, R26, R79, !PT ;  /* 0x0000004f1a4f7209 */ /* 0x000fe40007810000 */
[----:B------:R-:W-:Y:S02]  /*5960*/  ISETP.GT.AND P3, PT, R54, 0x20, PT ;  /* 0x000000203600780c */ /* 0x000fe40003f64270 */
[----:B----4-:R-:W-:Y:S01]  /*5970*/  FSEL R30, R30, -INF , P4 ;  /* 0xff8000001e1e7808 */ /* 0x010fe20002000000 */
[----:B------:R-:W1:Y:S01]  /*5980*/  MUFU.TANH R59, R59 ;  /* 0x0000003b003b7308 */ /* 0x000e620000002400 */
[----:B------:R-:W-:-:S02]  /*5990*/  FMNMX.FTZ R79, R78, R79, !PT ;  /* 0x0000004f4e4f7209 */ /* 0x000fc40007810000 */
[----:B------:R-:W-:Y:S02]  /*59a0*/  ISETP.GT.AND P4, PT, R54, 0x21, PT ;  /* 0x000000213600780c */ /* 0x000fe40003f84270 */
[----:B-----5:R-:W-:Y:S01]  /*59b0*/  FSEL R60, R33, -INF , P3 ;  /* 0xff800000213c7808 */ /* 0x020fe20001800000 */
[----:B------:R-:W-:Y:S01]  /*59c0*/  FFMA.FTZ R33, R64, R35, -R75 ;  /* 0x0000002340217223 */ /* 0x000fe2000001084b */
[----:B------:R-:W-:Y:S01]  /*59d0*/  FMNMX.FTZ R79, R30, R79, !PT ;  /* 0x0000004f1e4f7209 */ /* 0x000fe20007810000 */
[----:B------:R-:W4:Y:S01]  /*59e0*/  MUFU.TANH R61, R61 ;  /* 0x0000003d003d7308 */ /* 0x000f220000002400 */
[----:B------:R-:W-:Y:S02]  /*59f0*/  ISETP.GT.AND P3, PT, R54, 0x28, PT ;  /* 0x000000283600780c */ /* 0x000fe40003f64270 */
[----:B------:R-:W-:Y:S02]  /*5a00*/  FSEL R34, R34, -INF , P4 ;  /* 0xff80000022227808 */ /* 0x000fe40002000000 */
[----:B------:R-:W-:Y:S01]  /*5a10*/  FMNMX.FTZ R79, R60, R79, !PT ;  /* 0x0000004f3c4f7209 */ /* 0x000fe20007810000 */
[----:B------:R-:W-:-:S02]  /*5a20*/  WARPGROUP.DEPBAR.LE gsb0, 0x0 ;  /* 0x00008000000079c5 */ /* 0x000fc40000010000 */
[----:B------:R-:W-:Y:S01]  /*5a30*/  ISETP.GT.AND P4, PT, R54, 0x29, PT ;  /* 0x000000293600780c */ /* 0x000fe20003f84270 */
[----:B------:R-:W5:Y:S01]  /*5a40*/  MUFU.TANH R63, R63 ;  /* 0x0000003f003f7308 */ /* 0x000f620000002400 */
[----:B------:R-:W-:Y:S01]  /*5a50*/  FSEL R82, R37, -INF , P3 ;  /* 0xff80000025527808 */ /* 0x000fe20001800000 */
[----:B------:R-:W-:Y:S01]  /*5a60*/  FFMA.FTZ R37, R72, R35, -R75 ;  /* 0x0000002348257223 */ /* 0x000fe2000001084b */
[----:B------:R-:W-:Y:S02]  /*5a70*/  FMNMX.FTZ R79, R34, R79, !PT ;  /* 0x0000004f224f7209 */ /* 0x000fe40007810000 */
[----:B------:R-:W-:Y:S02]  /*5a80*/  ISETP.GT.AND P3, PT, R54, 0x30, PT ;  /* 0x000000303600780c */ /* 0x000fe40003f64270 */
[----:B------:R-:W-:Y:S01]  /*5a90*/  FSEL R38, R38, -INF , P4 ;  /* 0xff80000026267808 */ /* 0x000fe20002000000 */
[----:B------:R-:W5:Y:S01]  /*5aa0*/  MUFU.TANH R65, R65 ;  /* 0x0000004100417308 */ /* 0x000f620000002400 */
[----:B------:R-:W-:-:S02]  /*5ab0*/  FMNMX.FTZ R79, R82, R79, !PT ;  /* 0x0000004f524f7209 */ /* 0x000fc40007810000 */
[----:B------:R-:W-:Y:S02]  /*5ac0*/  ISETP.GT.AND P4, PT, R54, 0x31, PT ;  /* 0x000000313600780c */ /* 0x000fe40003f84270 */
[----:B------:R-:W-:Y:S01]  /*5ad0*/  FSEL R62, R41, -INF , P3 ;  /* 0xff800000293e7808 */ /* 0x000fe20001800000 */
[----:B------:R-:W-:Y:S01]  /*5ae0*/  FFMA.FTZ R41, R144, R35, -R75 ;  /* 0x0000002390297223 */ /* 0x000fe2000001084b */
[----:B------:R-:W-:Y:S01]  /*5af0*/  FMNMX.FTZ R79, R38, R79, !PT ;  /* 0x0000004f264f7209 */ /* 0x000fe20007810000 */
[----:B------:R-:W5:Y:S01]  /*5b00*/  MUFU.TANH R67, R67 ;  /* 0x0000004300437308 */ /* 0x000f620000002400 */
[----:B------:R-:W-:Y:S02]  /*5b10*/  ISETP.GT.AND P3, PT, R54, 0x38, PT ;  /* 0x000000383600780c */ /* 0x000fe40003f64270 */
[----:B------:R-:W-:Y:S02]  /*5b20*/  FSEL R42, R42, -INF , P4 ;  /* 0xff8000002a2a7808 */ /* 0x000fe40002000000 */
[----:B------:R-:W-:-:S02]  /*5b30*/  FMNMX.FTZ R79, R62, R79, !PT ;  /* 0x0000004f3e4f7209 */ /* 0x000fc40007810000 */
[----:B------:R-:W-:Y:S01]  /*5b40*/  ISETP.GT.AND P4, PT, R54, 0x39, PT ;  /* 0x000000393600780c */ /* 0x000fe20003f84270 */
[----:B------:R-:W5:Y:S01]  /*5b50*/  MUFU.TANH R69, R69 ;  /* 0x0000004500457308 */ /* 0x000f620000002400 */
[----:B--2---:R-:W-:Y:S02]  /*5b60*/  FSEL R44, R44, -INF , P3 ;  /* 0xff8000002c2c7808 */ /* 0x004fe40001800000 */
[----:B------:R-:W-:Y:S02]  /*5b70*/  FMNMX.FTZ R79, R42, R79, !PT ;  /* 0x0000004f2a4f7209 */ /* 0x000fe40007810000 */
[----:B------:R-:W-:Y:S02]  /*5b80*/  ISETP.GT.AND P3, PT, R54, 0x40, PT ;  /* 0x000000403600780c */ /* 0x000fe40003f64270 */
[----:B---3--:R-:W-:Y:S01]  /*5b90*/  FSEL R46, R46, -INF , P4 ;  /* 0xff8000002e2e7808 */ /* 0x008fe20002000000 */
[----:B------:R-:W2:Y:S01]  /*5ba0*/  MUFU.TANH R70, R70 ;  /* 0x0000004600467308 */ /* 0x000ea20000002400 */
[----:B------:R-:W-:-:S02]  /*5bb0*/  FMNMX.FTZ R79, R44, R79, !PT ;  /* 0x0000004f2c4f7209 */ /* 0x000fc40007810000 */
[----:B------:R-:W-:Y:S02]  /*5bc0*/  ISETP.GT.AND P4, PT, R54, 0x41, PT ;  /* 0x000000413600780c */ /* 0x000fe40003f84270 */
[----:B------:R-:W-:Y:S02]  /*5bd0*/  FSEL R64, R47, -INF , P3 ;  /* 0xff8000002f407808 */ /* 0x000fe40001800000 */
[----:B------:R-:W-:Y:S01]  /*5be0*/  FMNMX.FTZ R79, R46, R79, !PT ;  /* 0x0000004f2e4f7209 */ /* 0x000fe20007810000 */
[----:B------:R-:W3:Y:S01]  /*5bf0*/  MUFU.TANH R71, R71 ;  /* 0x0000004700477308 */ /* 0x000ee20000002400 */
[----:B------:R-:W-:Y:S02]  /*5c00*/  ISETP.GT.AND P3, PT, R54, 0x48, PT ;  /* 0x000000483600780c */ /* 0x000fe40003f64270 */
[----:B------:R-:W-:Y:S02]  /*5c10*/  FSEL R50, R50, -INF , P4 ;  /* 0xff80000032327808 */ /* 0x000fe40002000000 */
[----:B------:R-:W-:-:S02]  /*5c20*/  FMNMX.FTZ R79, R64, R79, !PT ;  /* 0x0000004f404f7209 */ /* 0x000fc40007810000 */
[----:B------:R-:W-:Y:S01]  /*5c30*/  ISETP.GT.AND P4, PT, R54, 0x49, PT ;  /* 0x000000493600780c */ /* 0x000fe20003f84270 */
[----:B------:R-:W3:Y:S01]  /*5c40*/  MUFU.TANH R73, R73 ;  /* 0x0000004900497308 */ /* 0x000ee20000002400 */
[----:B------:R-:W-:Y:S01]  /*5c50*/  FSEL R86, R13, -INF , P3 ;  /* 0xff8000000d567808 */ /* 0x000fe20001800000 */
[----:B------:R-:W-:Y:S01]  /*5c60*/  FFMA.FTZ R13, R68, R35, -R75 ;  /* 0x00000023440d7223 */ /* 0x000fe2000001084b */
[----:B------:R-:W-:Y:S02]  /*5c70*/  FMNMX.FTZ R79, R50, R79, !PT ;  /* 0x0000004f324f7209 */ /* 0x000fe40007810000 */
[----:B------:R-:W-:Y:S02]  /*5c80*/  ISETP.GT.AND P3, PT, R54, 0x50, PT ;  /* 0x000000503600780c */ /* 0x000fe40003f64270 */
[----:B------:R-:W-:Y:S01]  /*5c90*/  FSEL R68, R49, -INF , P4 ;  /* 0xff80000031447808 */ /* 0x000fe20002000000 */
[----:B------:R-:W3:Y:S01]  /*5ca0*/  MUFU.TANH R74, R74 ;  /* 0x0000004a004a7308 */ /* 0x000ee20000002400 */
[----:B------:R-:W-:-:S02]  /*5cb0*/  FMNMX.FTZ R79, R86, R79, !PT ;  /* 0x0000004f564f7209 */ /* 0x000fc40007810000 */
[----:B------:R-:W-:Y:S02]  /*5cc0*/  ISETP.GT.AND P4, PT, R54, 0x51, PT ;  /* 0x000000513600780c */ /* 0x000fe40003f84270 */
[----:B------:R-:W-:Y:S02]  /*5cd0*/  FSEL R140, R55, -INF , P3 ;  /* 0xff800000378c7808 */ /* 0x000fe40001800000 */
[----:B------:R-:W-:Y:S01]  /*5ce0*/  FMNMX.FTZ R79, R68, R79, !PT ;  /* 0x0000004f444f7209 */ /* 0x000fe20007810000 */
[----:B------:R-:W-:Y:S01]  /*5cf0*/  MUFU.EX2 R77, R77 ;  /* 0x0000004d004d7308 */ /* 0x000fe20000000800 */
[----:B------:R-:W-:Y:S02]  /*5d00*/  ISETP.GT.AND P3, PT, R54, 0x58, PT ;  /* 0x000000583600780c */ /* 0x000fe40003f64270 */
[----:B------:R-:W-:Y:S02]  /*5d10*/  FSEL R142, R57, -INF , P4 ;  /* 0xff800000398e7808 */ /* 0x000fe40002000000 */
[----:B------:R-:W-:-:S02]  /*5d20*/  FMNMX.FTZ R79, R140, R79, !PT ;  /* 0x0000004f8c4f7209 */ /* 0x000fc40007810000 */
[----:B------:R-:W-:Y:S01]  /*5d30*/  ISETP.GT.AND P4, PT, R54, 0x59, PT ;  /* 0x000000593600780c */ /* 0x000fe20003f84270 */
[----:B------:R-:W-:Y:S01]  /*5d40*/  MUFU.EX2 R10, R10 ;  /* 0x0000000a000a7308 */ /* 0x000fe20000000800 */
[----:B-1----:R-:W-:Y:S02]  /*5d50*/  FSEL R59, R59, -INF , P3 ;  /* 0xff8000003b3b7808 */ /* 0x002fe40001800000 */
[----:B------:R-:W-:Y:S02]  /*5d60*/  FMNMX.FTZ R72, R142, R79, !PT ;  /* 0x0000004f8e487209 */ /* 0x000fe40007810000 */
[----:B------:R-:W-:Y:S02]  /*5d70*/  ISETP.GT.AND P3, PT, R54, 0x60, PT ;  /* 0x000000603600780c */ /* 0x000fe40003f64270 */
[----:B----4-:R-:W-:Y:S01]  /*5d80*/  FSEL R144, R61, -INF , P4 ;  /* 0xff8000003d907808 */ /* 0x010fe20002000000 */
[----:B------:R-:W-:Y:S01]  /*5d90*/  MUFU.EX2 R14, R14 ;  /* 0x0000000e000e7308 */ /* 0x000fe20000000800 */
[----:B------:R-:W-:-:S02]  /*5da0*/  FMNMX.FTZ R47, R59, R72, !PT ;  /* 0x000000483b2f7209 */ /* 0x000fc40007810000 */
[----:B------:R-:W-:Y:S02]  /*5db0*/  ISETP.GT.AND P4, PT, R54, 0x61, PT ;  /* 0x000000613600780c */ /* 0x000fe40003f84270 */
[----:B-----5:R-:W-:Y:S02]  /*5dc0*/  FSEL R63, R63, -INF , P3 ;  /* 0xff8000003f3f7808 */ /* 0x020fe40001800000 */
[----:B------:R-:W-:Y:S01]  /*5dd0*/  FMNMX.FTZ R72, R144, R47, !PT ;  /* 0x0000002f90487209 */ /* 0x000fe20007810000 */
[----:B------:R-:W-:-:S01]  /*5de0*/  FFMA.FTZ R47, R48, R35, -R75 ;  /* 0x00000023302f7223 */ /* 0x000fc2000001084b */
[----:B------:R-:W-:Y:S01]  /*5df0*/  ISETP.GT.AND P3, PT, R54, 0x68, PT ;  /* 0x000000683600780c */ /* 0x000fe20003f64270 */
[----:B------:R-:W-:Y:S01]  /*5e00*/  MUFU.EX2 R15, R15 ;  /* 0x0000000f000f7308 */ /* 0x000fe20000000800 */
[----:B------:R-:W-:Y:S02]  /*5e10*/  FSEL R65, R65, -INF , P4 ;  /* 0xff80000041417808 */ /* 0x000fe40002000000 */
[----:B------:R-:W-:-:S02]  /*5e20*/  FMNMX.FTZ R72, R63, R72, !PT ;  /* 0x000000483f487209 */ /* 0x000fc40007810000 */
[C---:B------:R-:W-:Y:S02]  /*5e30*/  ISETP.GT.AND P4, PT, R54.reuse, 0x69, PT ;  /* 0x000000693600780c */ /* 0x040fe40003f84270 */
[----:B------:R-:W-:Y:S01]  /*5e40*/  FSEL R67, R67, -INF , P3 ;  /* 0xff80000043437808 */ /* 0x000fe20001800000 */
[----:B------:R-:W-:Y:S01]  /*5e50*/  MUFU.EX2 R24, R24 ;  /* 0x0000001800187308 */ /* 0x000fe20000000800 */
[----:B------:R-:W-:Y:S02]  /*5e60*/  FMNMX.FTZ R72, R65, R72, !PT ;  /* 0x0000004841487209 */ /* 0x000fe40007810000 */
[C---:B------:R-:W-:Y:S02]  /*5e70*/  ISETP.GT.AND P3, PT, R54.reuse, 0x70, PT ;  /* 0x000000703600780c */ /* 0x040fe40003f64270 */
[----:B------:R-:W-:Y:S02]  /*5e80*/  FSEL R48, R69, -INF , P4 ;  /* 0xff80000045307808 */ /* 0x000fe40002000000 */
[----:B------:R-:W-:Y:S01]  /*5e90*/  FMNMX.FTZ R49, R67, R72, !PT ;  /* 0x0000004843317209 */ /* 0x000fe20007810000 */
[----:B------:R-:W-:Y:S01]  /*5ea0*/  MUFU.EX2 R25, R25 ;  /* 0x0000001900197308 */ /* 0x000fe20000000800 */
[----:B------:R-:W-:-:S02]  /*5eb0*/  ISETP.GT.AND P4, PT, R54, 0x71, PT ;  /* 0x000000713600780c */ /* 0x000fc40003f84270 */
[----:B--2---:R-:W-:Y:S02]  /*5ec0*/  FSEL R70, R70, -INF , P3 ;  /* 0xff80000046467808 */ /* 0x004fe40001800000 */
[----:B------:R-:W-:Y:S02]  /*5ed0*/  FMNMX.FTZ R49, R48, R49, !PT ;  /* 0x0000003130317209 */ /* 0x000fe40007810000 */
[----:B------:R-:W-:Y:S01]  /*5ee0*/  ISETP.GT.AND P3, PT, R54, 0x78, PT ;  /* 0x000000783600780c */ /* 0x000fe20003f64270 */
[----:B------:R-:W-:Y:S01]  /*5ef0*/  MUFU.EX2 R28, R28 ;  /* 0x0000001c001c7308 */ /* 0x000fe20000000800 */
[----:B---3--:R-:W-:Y:S02]  /*5f00*/  FSEL R71, R71, -INF , P4 ;  /* 0xff80000047477808 */ /* 0x008fe40002000000 */
[----:B------:R-:W-:Y:S01]  /*5f10*/  FMNMX.FTZ R72, R70, R49, !PT ;  /* 0x0000003146487209 */ /* 0x000fe20007810000 */
[----:B------:R-:W-:-:S01]  /*5f20*/  FFMA.FTZ R49, R52, R35, -R75 ;  /* 0x0000002334317223 */ /* 0x000fc2000001084b */
[----:B------:R-:W-:Y:S01]  /*5f30*/  ISETP.GT.AND P4, PT, R54, 0x79, PT ;  /* 0x000000793600780c */ /* 0x000fe20003f84270 */
[----:B------:R-:W-:-:S01]  /*5f40*/  FFMA.FTZ R52, R148, R35, -R75 ;  /* 0x0000002394347223 */ /* 0x000fc2000001084b */
[----:B------:R-:W-:Y:S01]  /*5f50*/  FSEL R54, R73, -INF , P3 ;  /* 0xff80000049367808 */ /* 0x000fe20001800000 */
[----:B------:R-:W-:-:S01]  /*5f60*/  FFMA.FTZ R148, R9, R35, -R75 ;  /* 0x0000002309947223 */ /* 0x000fc2000001084b */
[----:B------:R-:W-:Y:S01]  /*5f70*/  FMNMX.FTZ R55, R71, R72, !PT ;  /* 0x0000004847377209 */ /* 0x000fe20007810000 */
[----:B------:R-:W-:-:S01]  /*5f80*/  FFMA.FTZ R9, R84, R35, -R75 ;  /* 0x0000002354097223 */ /* 0x000fc2000001084b */
[----:B------:R-:W-:Y:S01]  /*5f90*/  FSEL R74, R74, -INF , P4 ;  /* 0xff8000004a4a7808 */ /* 0x000fe20002000000 */
        /* <DEDUP_REMOVED lines=9> */
[-CC-:B------:R-:W-:Y:S01]  /*6030*/  FFMA.FTZ R39, R45, R35.reuse, -R75.reuse ;  /* 0x000000232d277223 */ /* 0x180fe2000001084b */
[----:B------:R-:W1:Y:S01]  /*6040*/  SHFL.BFLY PT, R72, R57, 0x2, 0x1f ;  /* 0x0c401f0039487f89 */ /* 0x000e6200000e0000 */
[----:B------:R-:W-:Y:S01]  /*6050*/  FSEL R45, R40, RZ, P2 ;  /* 0x000000ff282d7208 */ /* 0x000fe20001000000 */
[----:B------:R-:W-:Y:S01]  /*6060*/  FFMA.FTZ R75, R66, R35, -R75 ;  /* 0x00000023424b7223 */ /* 0x000fe2000001084b */
[----:B------:R-:W-:Y:S03]  /*6070*/  MUFU.EX2 R29, R29 ;  /* 0x0000001d001d7308 */ /* 0x000fe60000000800 */
[----:B------:R-:W-:-:S04]  /*6080*/  FADD.FTZ R66, -R45, R5 ;  /* 0x000000052d427221 */ /* 0x000fc80000010100 */
[----:B------:R-:W-:Y:S01]  /*6090*/  FMUL.FTZ R66, R66, R35 ;  /* 0x0000002342427220 */ /* 0x000fe20000410000 */
[----:B------:R-:W-:Y:S08]  /*60a0*/  MUFU.EX2 R32, R32 ;  /* 0x0000002000207308 */ /* 0x000ff00000000800 */
[----:B------:R-:W2:Y:S01]  /*60b0*/  MUFU.EX2 R66, R66 ;  /* 0x0000004200427308 */ /* 0x000ea20000000800 */
[----:B-1----:R-:W-:-:S07]  /*60c0*/  FMNMX.FTZ R61, R57, R72, !PT ;  /* 0x00000048393d7209 */ /* 0x002fce0007810000 */
[----:B------:R-:W-:Y:S01]  /*60d0*/  MUFU.EX2 R33, R33 ;  /* 0x0000002100217308 */ /* 0x000fe20000000800 */
[----:B------:R-:W1:Y:S07]  /*60e0*/  SHFL.BFLY PT, R72, R61, 0x1, 0x1f ;  /* 0x0c201f003d487f89 */ /* 0x000e6e00000e0000 */
[----:B------:R-:W-:Y:S01]  /*60f0*/  MUFU.EX2 R36, R36 ;  /* 0x0000002400247308 */ /* 0x000fe20000000800 */
[----:B--2---:R-:W-:-:S04]  /*6100*/  FFMA.FTZ R83, R66, R4, R77 ;  /* 0x0000000442537223 */ /* 0x004fc8000001004d */
[----:B------:R-:W-:-:S03]  /*6110*/  FADD.FTZ R4, R10, R83 ;  /* 0x000000530a047221 */ /* 0x000fc60000010000 */
[----:B------:R2:W-:Y:S08]  /*6120*/  MUFU.EX2 R5, R75 ;  /* 0x0000004b00057308 */ /* 0x0005f00000000800 */
[----:B------:R-:W-:Y:S01]  /*6130*/  MUFU.EX2 R13, R13 ;  /* 0x0000000d000d7308 */ /* 0x000fe20000000800 */
[----:B-1----:R-:W-:-:S04]  /*6140*/  FMNMX.FTZ R72, R61, R72, !PT ;  /* 0x000000483d487209 */ /* 0x002fc80007810000 */
[C---:B------:R-:W-:Y:S01]  /*6150*/  FSETP.NEU.FTZ.AND P2, PT, R72.reuse, -INF , PT ;  /* 0xff8000004800780b */ /* 0x040fe20003f5d000 */
[----:B------:R-:W-:-:S02]  /*6160*/  FFMA.FTZ R53, R72, R35, -8 ;  /* 0xc100000048357423 */ /* 0x000fc40000010023 */
[----:B------:R-:W-:Y:S01]  /*6170*/  MUFU.EX2 R37, R37 ;  /* 0x0000002500257308 */ /* 0x000fe20000000800 */
[----:B------:R-:W-:Y:S02]  /*6180*/  FSEL R79, R72, RZ, P2 ;  /* 0x000000ff484f7208 */ /* 0x000fe40001000000 */
[----:B------:R-:W-:-:S03]  /*6190*/  FSEL R45, R53, RZ, P2 ;  /* 0x000000ff352d7208 */ /* 0x000fc60001000000 */
[----:B------:R-:W-:Y:S02]  /*61a0*/  FADD.FTZ R6, -R79, R6 ;  /* 0x000000064f067221 */ /* 0x000fe40000010100 */
[----:B------:R-:W-:Y:S01]  /*61b0*/  MUFU.EX2 R41, R41 ;  /* 0x0000002900297308 */ /* 0x000fe20000000800 */
[----:B------:R-:W-:-:S01]  /*61c0*/  FFMA.FTZ R11, R11, R35, -R45 ;  /* 0x000000230b0b7223 */ /* 0x000fc2000001082d */
[-CC-:B------:R-:W-:Y:S01]  /*61d0*/  FFMA.FTZ R12, R12, R35.reuse, -R45.reuse ;  /* 0x000000230c0c7223 */ /* 0x180fe2000001082d */
[-C--:B------:R-:W-:Y:S01]  /*61e0*/  FMUL.FTZ R6, R6, R35.reuse ;  /* 0x0000002306067220 */ /* 0x080fe20000410000 */
        /* <DEDUP_REMOVED lines=14> */
[-CC-:B--2---:R-:W-:Y:S01]  /*62d0*/  FFMA.FTZ R75, R42, R35.reuse, -R45.reuse ;  /* 0x000000232a4b7223 */ /* 0x184fe2000001082d */
[----:B------:R-:W-:-:S01]  /*62e0*/  FFMA.FTZ R42, R44, R35, -R45 ;  /* 0x000000232c2a7223 */ /* 0x000fc2000001082d */
[-CC-:B------:R-:W-:Y:S01]  /*62f0*/  FFMA.FTZ R79, R46, R35.reuse, -R45.reuse ;  /* 0x000000232e4f7223 */ /* 0x180fe2000001082d */
[----:B------:R-:W-:-:S01]  /*6300*/  FFMA.FTZ R44, R64, R35, -R45 ;  /* 0x00000023402c7223 */ /* 0x000fc2000001082d */
[-CC-:B------:R-:W-:Y:S01]  /*6310*/  FFMA.FTZ R46, R86, R35.reuse, -R45.reuse ;  /* 0x00000023562e7223 */ /* 0x180fe2000001082d */
[----:B------:R-:W-:-:S01]  /*6320*/  FFMA.FTZ R83, R68, R35, -R45 ;  /* 0x0000002344537223 */ /* 0x000fc2000001082d */
[----:B------:R-:W2:Y:S01]  /*6330*/  MUFU.EX2 R12, R12 ;  /* 0x0000000c000c7308 */ /* 0x000ea20000000800 */
[----:B------:R-:W-:-:S02]  /*6340*/  IMAD.U32 R68, RZ, RZ, UR22 ;  /* 0x00000016ff447e24 */ /* 0x000fc4000f8e00ff */
[----:B------:R-:W-:-:S05]  /*6350*/  FFMA.FTZ R54, R54, R35, -R45 ;  /* 0x0000002336367223 */ /* 0x000fca000001082d */
[----:B------:R-:W3:Y:S01]  /*6360*/  MUFU.EX2 R53, R53 ;  /* 0x0000003500357308 */ /* 0x000ee20000000800 */
[----:B-1----:R-:W-:-:S07]  /*6370*/  FFMA.FTZ R3, R6, R3, R11 ;  /* 0x0000000306037223 */ /* 0x002fce000001000b */
[----:B------:R-:W1:Y:S01]  /*6380*/  MUFU.EX2 R20, R20 ;  /* 0x0000001400147308 */ /* 0x000e620000000800 */
[----:B--2---:R-:W-:-:S01]  /*6390*/  FADD.FTZ R50, R12, R3 ;  /* 0x000000030c327221 */ /* 0x004fc20000010000 */
[----:B------:R-:W-:-:S04]  /*63a0*/  FADD.FTZ R3, R51, R4 ;  /* 0x0000000433037221 */ /* 0x000fc80000010000 */
[----:B------:R-:W-:Y:S02]  /*63b0*/  FADD.FTZ R4, R14, R3 ;  /* 0x000000030e047221 */ /* 0x000fe40000010000 */
[----:B------:R-:W2:Y:S01]  /*63c0*/  MUFU.EX2 R56, R56 ;  /* 0x0000003800387308 */ /* 0x000ea20000000800 */
[----:B---3--:R-:W-:-:S01]  /*63d0*/  FADD.FTZ R85, R53, R50 ;  /* 0x0000003235557221 */ /* 0x008fc20000010000 */
[----:B------:R-:W-:Y:S01]  /*63e0*/  FADD.FTZ R3, R15, R4 ;  /* 0x000000040f037221 */ /* 0x000fe20000010000 */
[----:B------:R-:W-:-:S03]  /*63f0*/  FFMA.FTZ R50, R140, R35, -R45 ;  /* 0x000000238c327223 */ /* 0x000fc6000001082d */
[----:B------:R-:W-:Y:S02]  /*6400*/  FADD.FTZ R58, R24, R3 ;  /* 0x00000003183a7221 */ /* 0x000fe40000010000 */
[----:B------:R-:W3:Y:S01]  /*6410*/  MUFU.EX2 R57, R57 ;  /* 0x0000003900397308 */ /* 0x000ee20000000800 */
[----:B-1----:R-:W-:-:S01]  /*6420*/  FADD.FTZ R85, R20, R85 ;  /* 0x0000005514557221 */ /* 0x002fc20000010000 */
[----:B------:R-:W-:Y:S01]  /*6430*/  FADD.FTZ R87, R25, R58 ;  /* 0x0000003a19577221 */ /* 0x000fe20000010000 */
[----:B------:R-:W-:-:S03]  /*6440*/  FFMA.FTZ R58, R59, R35, -R45 ;  /* 0x000000233b3a7223 */ /* 0x000fc6000001082d */
[----:B------:R-:W-:Y:S02]  /*6450*/  FADD.FTZ R60, R28, R87 ;  /* 0x000000571c3c7221 */ /* 0x000fe40000010000 */
[----:B------:R-:W1:Y:S01]  /*6460*/  MUFU.EX2 R26, R26 ;  /* 0x0000001a001a7308 */ /* 0x000e620000000800 */
[----:B--2---:R-:W-:-:S01]  /*6470*/  FADD.FTZ R4, R56, R85 ;  /* 0x0000005538047221 */ /* 0x004fc20000010000 */
[----:B------:R-:W-:Y:S01]  /*6480*/  FADD.FTZ R59, R29, R60 ;  /* 0x0000003c1d3b7221 */ /* 0x000fe20000010000 */
[----:B------:R-:W-:-:S03]  /*6490*/  FFMA.FTZ R85, R142, R35, -R45 ;  /* 0x000000238e557223 */ /* 0x000fc6000001082d */
[----:B------:R-:W-:Y:S01]  /*64a0*/  FADD.FTZ R60, R32, R59 ;  /* 0x0000003b203c7221 */ /* 0x000fe20000010000 */
[----:B------:R-:W-:-:S01]  /*64b0*/  FFMA.FTZ R59, R144, R35, -R45 ;  /* 0x00000023903b7223 */ /* 0x000fc2000001082d */
[----:B------:R-:W2:Y:S01]  /*64c0*/  MUFU.EX2 R61, R61 ;  /* 0x0000003d003d7308 */ /* 0x000ea20000000800 */
[----:B---3--:R-:W-:-:S01]  /*64d0*/  FADD.FTZ R3, R57, R4 ;  /* 0x0000000439037221 */ /* 0x008fc20000010000 */
[----:B------:R-:W-:Y:S01]  /*64e0*/  FADD.FTZ R87, R33, R60 ;  /* 0x0000003c21577221 */ /* 0x000fe20000010000 */
[----:B------:R-:W-:-:S01]  /*64f0*/  FFMA.FTZ R60, R63, R35, -R45 ;  /* 0x000000233f3c7223 */ /* 0x000fc2000001082d */
[----:B------:R-:W-:Y:S02]  /*6500*/  FFMA.FTZ R63, R65, R35, -R45 ;  /* 0x00000023413f7223 */ /* 0x000fe4000001082d */
[----:B------:R-:W-:-:S02]  /*6510*/  FADD.FTZ R62, R36, R87 ;  /* 0x00000057243e7221 */ /* 0x000fc40000010000 */
[----:B------:R-:W3:Y:S01]  /*6520*/  MUFU.EX2 R30, R30 ;  /* 0x0000001e001e7308 */ /* 0x000ee20000000800 */
[----:B-1----:R-:W-:-:S01]  /*6530*/  FADD.FTZ R4, R26, R3 ;  /* 0x000000031a047221 */ /* 0x002fc20000010000 */
[----:B------:R-:W-:-:S04]  /*6540*/  FADD.FTZ R62, R13, R62 ;  /* 0x0000003e0d3e7221 */ /* 0x000fc80000010000 */
[----:B------:R-:W-:Y:S02]  /*6550*/  FADD.FTZ R62, R37, R62 ;  /* 0x0000003e253e7221 */ /* 0x000fe40000010000 */
[----:B------:R-:W1:Y:S01]  /*6560*/  MUFU.EX2 R69, R69 ;  /* 0x0000004500457308 */ /* 0x000e620000000800 */
[----:B--2---:R-:W-:-:S01]  /*6570*/  FADD.FTZ R3, R61, R4 ;  /* 0x000000043d037221 */ /* 0x004fc20000010000 */
[----:B------:R-:W-:Y:S01]  /*6580*/  FADD.FTZ R65, R41, R62 ;  /* 0x0000003e29417221 */ /* 0x000fe20000010000 */
[----:B------:R-:W-:-:S05]  /*6590*/  FFMA.FTZ R62, R67, R35, -R45 ;  /* 0x00000023433e7223 */ /* 0x000fca000001082d */
        /* <DEDUP_REMOVED lines=24> */
[-CC-:B------:R-:W-:Y:S01]  /*6720*/  FFMA.FTZ R65, R48, R35.reuse, -R45.reuse ;  /* 0x0000002330417223 */ /* 0x180fe2000001082d */
        /* <DEDUP_REMOVED lines=17> */
[-CC-:B------:R-:W-:Y:S01]  /*6840*/  FFMA.FTZ R67, R71, R35.reuse, -R45.reuse ;  /* 0x0000002347437223 */ /* 0x180fe2000001082d */
[----:B------:R-:W-:-:S05]  /*6850*/  FFMA.FTZ R45, R74, R35, -R45 ;  /* 0x000000234a2d7223 */ /* 0x000fca000001082d */
        /* <DEDUP_REMOVED lines=14> */
[----:B------:R-:W-:-:S05]  /*6940*/  @!P0 VIADD R3, R68, 0x19c40 ;  /* 0x00019c4044038836 */ /* 0x000fca0000000000 */
[----:B------:R-:W-:Y:S01]  /*6950*/  @!P0 PRMT R3, RZ, 0x654, R3 ;  /* 0x00000654ff038816 */ /* 0x000fe20000000003 */
[----:B------:R-:W2:Y:S01]  /*6960*/  MUFU.EX2 R21, R21 ;  /* 0x0000001500157308 */ /* 0x000ea20000000800 */
[----:B---3--:R-:W-:-:S02]  /*6970*/  FADD.FTZ R64, R84, R71 ;  /* 0x0000004754407221 */ /* 0x008fc40000010000 */
[----:B------:R3:W-:Y:S05]  /*6980*/  @!P0 SYNCS.ARRIVE.TRANS64.RED.A1T0 RZ, [R3+URZ], RZ ;  /* 0x000000ff03ff89a7 */ /* 0x0007ea000810043f */
[----:B------:R-:W4:Y:S01]  /*6990*/  MUFU.EX2 R62, R62 ;  /* 0x0000003e003e7308 */ /* 0x000f220000000800 */
[----:B-1----:R-:W-:-:S07]  /*69a0*/  FADD.FTZ R71, R63, R4 ;  /* 0x000000043f477221 */ /* 0x002fce0000010000 */
[----:B------:R-:W1:Y:S01]  /*69b0*/  MUFU.EX2 R150, R150 ;  /* 0x0000009600967308 */ /* 0x000e620000000800 */
[----:B--2---:R-:W-:-:S07]  /*69c0*/  FADD.FTZ R87, R21, R64 ;  /* 0x0000004015577221 */ /* 0x004fce0000010000 */
[----:B------:R-:W3:Y:S01]  /*69d0*/  MUFU.EX2 R65, R65 ;  /* 0x0000004100417308 */ /* 0x000ee20000000800 */
[----:B----4-:R-:W-:-:S07]  /*69e0*/  FADD.FTZ R4, R62, R71 ;  /* 0x000000473e047221 */ /* 0x010fce0000010000 */
        /* <DEDUP_REMOVED lines=13> */
[----:B-1----:R-:W-:-:S04]  /*6ac0*/  FADD.FTZ R64, R43, R64 ;  /* 0x000000402b407221 */ /* 0x002fc80000010000 */
[----:B------:R-:W-:Y:S01]  /*6ad0*/  FADD.FTZ R4, R5, R64 ;  /* 0x0000004005047221 */ /* 0x000fe20000010000 */
[----:B---3--:R-:W-:-:S04]  /*6ae0*/  FADD.FTZ R68, R54, R3 ;  /* 0x0000000336447221 */ /* 0x008fc80000010000 */
[----:B--2---:R-:W-:Y:S01]  /*6af0*/  FADD.FTZ R3, R45, R68 ;  /* 0x000000442d037221 */ /* 0x004fe20000010000 */
[----:B------:R-:W-:Y:S06]  /*6b00*/  @!P1 BRA `(.L_x_1545) ;  /* 0x0000000000049947 */ /* 0x000fec0003800000 */
[----:B------:R-:W-:Y:S01]  /*6b10*/  BPT.TRAP 0x1 ;  /* 0x000000040000795c */ /* 0x000fe20000300000 */
.L_x_1545:
[----:B------:R-:W-:Y:S01]  /*6b20*/  UIADD3 UR6, UR7, 0x19c60, URZ ;  /* 0x00019c6007067890 */ /* 0x000fe2000fffe03f */
[----:B------:R-:W-:Y:S01]  /*6b30*/  ISETP.GT.AND P2, PT, R8, R7, PT ;  /* 0x000000070800720c */ /* 0x000fe20003f44270 */
[----:B------:R-:W-:Y:S01]  /*6b40*/  UMOV UR17, UR38 ;  /* 0x0000002600117c82 */ /* 0x000fe20008000000 */
[----:B------:R-:W-:Y:S01]  /*6b50*/  F2FP.SATFINITE.E4M3.F32.PACK_AB_MERGE_C R25, R28, R25, RZ ;  /* 0x000000191c19723e */ /* 0x000fe200048070ff */
[----:B------:R-:W-:Y:S01]  /*6b60*/  UPRMT UR6, UR48, 0x654, UR6 ;  /* 0x0000065430067896 */ /* 0x000fe20008000006 */
[----:B------:R-:W-:Y:S01]  /*6b70*/  F2FP.SATFINITE.E4M3.F32.PACK_AB_MERGE_C R21, R150, R21, RZ ;  /* 0x000000159615723e */ /* 0x000fe200048070ff */
[-C--:B------:R-:W-:Y:S01]  /*6b80*/  FMUL.FTZ R90, R90, R6.reuse ;  /* 0x000000065a5a7220 */ /* 0x080fe20000410000 */
        /* <DEDUP_REMOVED lines=83> */
.L_x_1536:
[----:B------:R-:W-:-:S13]  /*70c0*/  ISETP.GE.AND P2, PT, R8, RZ, PT ;  /* 0x000000ff0800720c */ /* 0x000fda0003f46270 */
[----:B------:R-:W-:Y:S05]  /*70d0*/  @!P2 BRA `(.L_x_1547) ;  /* 0x0000002000e0a947 */ /* 0x000fea0003800000 */
[----:B------:R-:W-:Y:S01]  /*70e0*/  IMAD.MOV.U32 R6, RZ, RZ, R72 ;  /* 0x000000ffff067224 */ /* 0x000fe200078e0048 */
[----:B------:R-:W-:Y:S01]  /*70f0*/  UMOV UR17, UR38 ;  /* 0x0000002600117c82 */ /* 0x000fe20008000000 */
[----:B------:R-:W-:Y:S02]  /*7100*/  IMAD.MOV.U32 R5, RZ, RZ, R40 ;  /* 0x000000ffff057224 */ /* 0x000fe400078e0028 */
[----:B------:R-:W-:-:S07]  /*7110*/  IMAD.MOV.U32 R7, RZ, RZ, R2 ;  /* 0x000000ffff077224 */ /* 0x000fce00078e0002 */
.L_x_1557:
[----:B------:R-:W-:-:S04]  /*7120*/  UIADD3 UR6, UR17, 0x1, URZ ;  /* 0x0000000111067890 */ /* 0x000fc8000fffe03f */
[----:B------:R-:W-:-:S04]  /*7130*/  UISETP.NE.AND UP0, UPT, UR6, 0x2, UPT ;  /* 0x000000020600788c */ /* 0x000fc8000bf05270 */
[----:B------:R-:W-:Y:S02]  /*7140*/  USEL UR7, URZ, 0x1, UP0 ;  /* 0x000000013f077887 */ /* 0x000fe40008000000 */
[----:B------:R-:W-:-:S04]  /*7150*/  USEL UR38, UR6, URZ, UP0 ;  /* 0x0000003f06267287 */ /* 0x000fc80008000000 */
[----:B------:R-:W-:Y:S01]  /*7160*/  LOP3.LUT R2, R7, UR7, RZ, 0x3c, !PT ;  /* 0x0000000707027c12 */ /* 0x000fe2000f8e3cff */
[----:B------:R-:W-:Y:S07]  /*7170*/  @!P1 BRA `(.L_x_1548) ;  /* 0x0000000000049947 */ /* 0x000fee0003800000 */
[----:B------:R-:W-:Y:S01]  /*7180*/  BPT.TRAP 0x1 ;  /* 0x000000040000795c */ /* 0x000fe20000300000 */
.L_x_1548:
[----:B------:R-:W-:Y:S01]  /*7190*/  ULEA UR6, UR38, UR39, 0x3 ;  /* 0x0000002726067291 */ /* 0x000fe2000f8e183f */
[----:B------:R-:W-:-:S08]  /*71a0*/  SHF.L.U32 R9, R2, 0x1f, RZ ;  /* 0x0000001f02097819 */ /* 0x000fd000000006ff */
[----:B------:R1:W2:Y:S01]  /*71b0*/  SYNCS.PHASECHK.TRANS64.TRYWAIT P2, [UR6+0x19c30], R9 ;  /* 0x019c3009ff0075a7 */ /* 0x0002a20008040146 */
[----:B------:R-:W-:Y:S05]  /*71c0*/  @!P1 BRA `(.L_x_1549) ;  /* 0x0000000000049947 */ /* 0x000fea0003800000 */
[----:B------:R-:W-:Y:S01]  /*71d0*/  BPT.TRAP 0x1 ;  /* 0x000000040000795c */ /* 0x000fe20000300000 */
.L_x_1549:
[----:B--2---:R-:W-:Y:S05]  /*71e0*/  @P2 BRA `(.L_x_1550) ;  /* 0x0000000000082947 */ /* 0x004fea0003800000 */
[----:B------:R-:W2:Y:S02]  /*71f0*/  SYNCS.PHASECHK.TRANS64.TRYWAIT P2, [UR6+0x19c30], R9 ;  /* 0x019c3009ff0075a7 */ /* 0x000ea40008040146 */
[----:B--2---:R-:W-:Y:S05]  /*7200*/  @!P2 BRA `(.L_x_1551) ;  /* 0x000000740038a947 */ /* 0x004fea0003800000 */
.L_x_1550:
        /* <DEDUP_REMOVED lines=17> */
.L_x_1552:
[----:B------:R-:W-:Y:S01]  /*7320*/  ULEA UR7, UR17, UR39, 0x3 ;  /* 0x0000002711077291 */ /* 0x000fe2000f8e183f */
[----:B------:R-:W-:-:S08]  /*7330*/  SHF.L.U32 R7, R7, 0x1f, RZ ;  /* 0x0000001f07077819 */ /* 0x000fd000000006ff */
[----:B------:R3:W4:Y:S01]  /*7340*/  SYNCS.PHASECHK.TRANS64.TRYWAIT P2, [UR7+0x19c50], R7 ;  /* 0x019c5007ff0075a7 */ /* 0x0007220008040147 */
[----:B------:R-:W-:Y:S05]  /*7350*/  @!P1 BRA `(.L_x_1553) ;  /* 0x0000000000049947 */ /* 0x000fea0003800000 */
[----:B------:R-:W-:Y:S01]  /*7360*/  BPT.TRAP 0x1 ;  /* 0x000000040000795c */ /* 0x000fe20000300000 */
.L_x_1553:
[----:B----4-:R-:W-:Y:S05]  /*7370*/  @P2 BRA `(.L_x_1554) ;  /* 0x0000000000082947 */ /* 0x010fea0003800000 */
[----:B------:R-:W4:Y:S02]  /*7380*/  SYNCS.PHASECHK.TRANS64.TRYWAIT P2, [UR7+0x19c50], R7 ;  /* 0x019c5007ff0075a7 */ /* 0x000f240008040147 */
[----:B----4-:R-:W-:Y:S05]  /*7390*/  @!P2 BRA `(.L_x_1555) ;  /* 0x0000007000eca947 */ /* 0x010fea0003800000 */
.L_x_1554:
[----:B------:R-:W-:Y:S01]  /*73a0*/  UIADD3 UR6, UR39, 0x3000, URZ ;  /* 0x0000300027067890 */ /* 0x000fe2000fffe03f */
[----:B------:R-:W-:Y:S01]  /*73b0*/  WARPGROUP.ARRIVE ;  /* 0x00000000000079c5 */ /* 0x000fe20000000000 */
[----:B------:R-:W-:Y:S01]  /*73c0*/  UMOV UR11, 0x40000040 ;  /* 0x40000040000b7882 */ /* 0x000fe20000000000 */
[C---:B--2---:R-:W-:Y:S01]  /*73d0*/  FMUL.FTZ R10, R0.reuse, R24 ;  /* 0x00000018000a7220 */ /* 0x044fe20000410000 */
[----:B------:R-:W-:Y:S01]  /*73e0*/  USHF.R.U32.HI UR6, URZ, 0x4, UR6 ;  /* 0x000000043f067899 */ /* 0x000fe20008011606 */
[C---:B---3--:R-:W-:Y:S01]  /*73f0*/  FMUL.FTZ R7, R0.reuse, R25 ;  /* 0x0000001900077220 */ /* 0x048fe20000410000 */
[C---:B-1----:R-:W-:Y:S01]  /*7400*/  FMUL.FTZ R9, R0.reuse, R26 ;  /* 0x0000001a00097220 */ /* 0x042fe20000410000 */
[C---:B------:R-:W-:Y:S01]  /*7410*/  FMUL.FTZ R11, R0.reuse, R27 ;  /* 0x0000001b000b7220 */ /* 0x040fe20000410000 */
[----:B------:R-:W-:Y:S01]  /*7420*/  ULOP3.LUT UR6, UR6, 0x3fff, URZ, 0xc0, !UPT ;  /* 0x00003fff06067892 */ /* 0x000fe2000f8ec03f */
[----:B------:R-:W1:Y:S01]  /*7430*/  MUFU.TANH R10, R10 ;  /* 0x0000000a000a7308 */ /* 0x000e620000002400 */
[C---:B------:R-:W-:Y:S01]  /*7440*/  FMUL.FTZ R12, R0.reuse, R28 ;  /* 0x0000001c000c7220 */ /* 0x040fe20000410000 */
[C---:B------:R-:W-:Y:S01]  /*7450*/  FMUL.FTZ R14, R0.reuse, R30 ;  /* 0x0000001e000e7220 */ /* 0x040fe20000410000 */
[----:B------:R-:W-:Y:S01]  /*7460*/  ULOP3.LUT UR6, UR6, 0x10000, URZ, 0xfc, !UPT ;  /* 0x0001000006067892 */ /* 0x000fe2000f8efc3f */
[C---:B------:R-:W-:Y:S01]  /*7470*/  FMUL.FTZ R13, R0.reuse, R29 ;  /* 0x0000001d000d7220 */ /* 0x040fe20000410000 */
[C---:B------:R-:W-:Y:S01]  /*7480*/  FMUL.FTZ R15, R0.reuse, R31 ;  /* 0x0000001f000f7220 */ /* 0x040fe20000410000 */
[C---:B------:R-:W-:Y:S01]  /*7490*/  FMUL.FTZ R20, R0.reuse, R32 ;  /* 0x0000002000147220 */ /* 0x040fe20000410000 */
[----:B------:R-:W-:Y:S01]  /*74a0*/  UIMAD UR6, UR17, 0x300, UR6 ;  /* 0x00000300110678a4 */ /* 0x000fe2000f8e0206 */
[----:B------:R-:W2:Y:S01]  /*74b0*/  MUFU.TANH R7, R7 ;  /* 0x0000000700077308 */ /* 0x000ea20000002400 */
        /* <DEDUP_REMOVED lines=25> */
[----:B---3--:R-:W-:Y:S01]  /*7650*/  FMNMX.FTZ R40, R9, R6, !PT ;  /* 0x0000000609287209 */ /* 0x008fe20007810000 */
[C---:B------:R-:W-:Y:S01]  /*7660*/  FMUL.FTZ R50, R0.reuse, R50 ;  /* 0x0000003200327220 */ /* 0x040fe20000410000 */
[C---:B------:R-:W-:Y:S01]  /*7670*/  FMUL.FTZ R48, R0.reuse, R49 ;  /* 0x0000003100307220 */ /* 0x040fe20000410000 */
[C---:B------:R-:W-:Y:S01]  /*7680*/  FMUL.FTZ R52, R0.reuse, R52 ;  /* 0x0000003400347220 */ /* 0x040fe20000410000 */
[C---:B------:R-:W-:Y:S01]  /*7690*/  FMUL.FTZ R54, R0.reuse, R54 ;  /* 0x0000003600367220 */ /* 0x040fe20000410000 */
[C---:B------:R-:W-:Y:S01]  /*76a0*/  FMUL.FTZ R43, R0.reuse, R63 ;  /* 0x0000003f002b7220 */ /* 0x040fe20000410000 */
[C---:B------:R-:W-:Y:S01]  /*76b0*/  FMUL.FTZ R33, R0.reuse, R55 ;  /* 0x0000003700217220 */ /* 0x040fe20000410000 */
[----:B------:R-:W-:Y:S01]  /*76c0*/  MUFU.TANH R14, R14 ;  /* 0x0000000e000e7308 */ /* 0x000fe20000002400 */
        /* <DEDUP_REMOVED lines=13> */
[----:B------:R-:W-:Y:S01]  /*77a0*/  UIADD3 UR10, UR6, 0x2, URZ ;  /* 0x00000002060a7890 */ /* 0x000fe2000fffe03f */
[C---:B------:R-:W-:Y:S01]  /*77b0*/  FMUL.FTZ R70, R0.reuse, R70 ;  /* 0x0000004600467220 */ /* 0x040fe20000410000 */
[----:B------:R-:W-:Y:S01]  /*77c0*/  MUFU.TANH R15, R15 ;  /* 0x0000000f000f7308 */ /* 0x000fe20000002400 */
[C---:B------:R-:W-:Y:S01]  /*77d0*/  FMUL.FTZ R49, R0.reuse, R69 ;  /* 0x0000004500317220 */ /* 0x040fe20000410000 */
[----:B------:R-:W-:Y:S01]  /*77e0*/  UMOV UR11, 0x40000040 ;  /* 0x40000040000b7882 */ /* 0x000fe20000000000 */
        /* <DEDUP_REMOVED lines=10> */
[----:B------:R-:W-:-:S03]  /*7890*/  FMUL.FTZ R86, R0, R86 ;  /* 0x0000005600567220 */ /* 0x000fc60000410000 */
[----:B------:R-:W-:Y:S08]  /*78a0*/  MUFU.TANH R24, R24 ;  /* 0x0000001800187308 */ /* 0x000ff00000002400 */
[----:B------:R-:W1:Y:S01]  /*78b0*/  MUFU.TANH R21, R21 ;  /* 0x0000001500157308 */ /* 0x000e620000002400 */
[----:B--2---:R-:W-:-:S07]  /*78c0*/  FMNMX.FTZ R40, R20, R35, !PT ;  /* 0x0000002314287209 */ /* 0x004fce0007810000 */
[----:B------:R-:W-:Y:S08]  /*78d0*/  MUFU.TANH R25, R25 ;  /* 0x0000001900197308 */ /* 0x000ff00000002400 */
[----:B------:R-:W2:Y:S01]  /*78e0*/  MUFU.TANH R26, R26 ;  /* 0x0000001a001a7308 */ /* 0x000ea20000002400 */
[----:B-1----:R-:W-:-:S07]  /*78f0*/  FMNMX.FTZ R35, R21, R40, !PT ;  /* 0x0000002815237209 */ /* 0x002fce0007810000 */
[----:B------:R-:W-:Y:S08]  /*7900*/  MUFU.TANH R28, R28 ;  /* 0x0000001c001c7308 */ /* 0x000ff00000002400 */
[----:B------:R-:W1:Y:S01]  /*7910*/  MUFU.TANH R27, R27 ;  /* 0x0000001b001b7308 */ /* 0x000e620000002400 */
[----:B--2---:R-:W-:-:S07]  /*7920*/  FMNMX.FTZ R40, R26, R35, !PT ;  /* 0x000000231a287209 */ /* 0x004fce0007810000 */
[----:B------:R-:W-:Y:S01]  /*7930*/  MUFU.TANH R29, R29 ;  /* 0x0000001d001d7308 */ /* 0x000fe20000002400 */
[----:B------:R-:W-:Y:S02]  /*7940*/  WARPGROUP.DEPBAR.LE gsb0, 0x0 ;  /* 0x00008000000079c5 */ /* 0x000fe40000010000 */
[C---:B------:R-:W-:Y:S01]  /*7950*/  FMUL.FTZ R150, R0.reuse, R53 ;  /* 0x0000003500967220 */ /* 0x040fe20000410000 */
[----:B------:R-:W-:Y:S01]  /*7960*/  FMUL.FTZ R53, R0, R72 ;  /* 0x0000004800357220 */ /* 0x000fe20000410000 */
[----:B------:R-:W-:-:S03]  /*7970*/  FMNMX.FTZ R72, R14, R59, !PT ;  /* 0x0000003b0e487209 */ /* 0x000fc60007810000 */
[----:B------:R-:W2:Y:S01]  /*7980*/  MUFU.TANH R30, R30 ;  /* 0x0000001e001e7308 */ /* 0x000ea20000002400 */
[----:B-1----:R-:W-:Y:S01]  /*7990*/  FMNMX.FTZ R35, R27, R40, !PT ;  /* 0x000000281b237209 */ /* 0x002fe20007810000 */
[C---:B------:R-:W-:Y:S01]  /*79a0*/  FMUL.FTZ R148, R0.reuse, R51 ;  /* 0x0000003300947220 */ /* 0x040fe20000410000 */
[----:B------:R-:W-:Y:S01]  /*79b0*/  FMNMX.FTZ R59, R15, R72, !PT ;  /* 0x000000480f3b7209 */ /* 0x000fe20007810000 */
[----:B------:R-:W-:Y:S01]  /*79c0*/  WARPGROUP.ARRIVE ;  /* 0x00000000000079c5 */ /* 0x000fe20000000000 */
[----:B------:R-:W-:Y:S02]  /*79d0*/  FMUL.FTZ R51, R0, R71 ;  /* 0x0000004700337220 */ /* 0x000fe40000410000 */
[----:B------:R-:W-:Y:S01]  /*79e0*/  FMNMX.FTZ R72, R24, R59, !PT ;  /* 0x0000003b18487209 */ /* 0x000fe20007810000 */
[----:B------:R-:W1:Y:S01]  /*79f0*/  MUFU.TANH R32, R32 ;  /* 0x0000002000207308 */ /* 0x000e620000002400 */
[----:B------:R-:W-:Y:S01]  /*7a00*/  FMUL.FTZ R59, R0, R77 ;  /* 0x0000004d003b7220 */ /* 0x000fe20000410000 */
[----:B------:R-:W-:Y:S01]  /*7a10*/  QGMMA.64x96x32.F32.E4M3.E4M3 R88, R144, gdesc[UR8], R88, gsb0 ;  /* 0x0160000890587df3 */ /* 0x000fe20008000858 */
[----:B------:R-:W-:Y:S01]  /*7a20*/  FMNMX.FTZ R61, R25, R72, !PT ;  /* 0x00000048193d7209 */ /* 0x000fe20007810000 */
[----:B------:R-:W-:Y:S01]  /*7a30*/  UIADD3 UR10, UR6, 0x4, URZ ;  /* 0x00000004060a7890 */ /* 0x000fe2000fffe03f */
[----:B------:R-:W-:-:S02]  /*7a40*/  UMOV UR11, 0x40000040 ;  /* 0x40000040000b7882 */ /* 0x000fc40000000000 */
[----:B------:R-:W-:Y:S01]  /*7a50*/  FMNMX.FTZ R72, R28, R61, !PT ;  /* 0x0000003d1c487209 */ /* 0x000fe20007810000 */
[----:B------:R-:W3:Y:S01]  /*7a60*/  MUFU.TANH R31, R31 ;  /* 0x0000001f001f7308 */ /* 0x000ee20000002400 */
[----:B--2---:R-:W-:Y:S01]  /*7a70*/  FMNMX.FTZ R40, R30, R35, !PT ;  /* 0x000000231e287209 */ /* 0x004fe20007810000 */
[----:B------:R-:W-:Y:S01]  /*7a80*/  UIADD3 UR6, UR6, 0x6, URZ ;  /* 0x0000000606067890 */ /* 0x000fe2000fffe03f */
[----:B------:R-:W-:-:S05]  /*7a90*/  FMNMX.FTZ R61, R29, R72, !PT ;  /* 0x000000481d3d7209 */ /* 0x000fca0007810000 */
        /* <DEDUP_REMOVED lines=28> */
[----:B------:R-:W-:Y:S02]  /*7c60*/  WARPGROUP.DEPBAR.LE gsb0, 0x0 ;  /* 0x00008000000079c5 */ /* 0x000fe40000010000 */
[----:B------:R-:W-:-:S04]  /*7c70*/  WARPGROUP.ARRIVE ;  /* 0x00000000000079c5 */ /* 0x000fc80000000000 */
[----:B------:R-:W1:Y:S01]  /*7c80*/  MUFU.TANH R56, R56 ;  /* 0x0000003800387308 */ /* 0x000e620000002400 */
[----:B---3--:R-:W-:Y:S01]  /*7c90*/  FMNMX.FTZ R35, R150, R35, !PT ;  /* 0x0000002396237209 */ /* 0x008fe20007810000 */
[----:B------:R-:W-:Y:S01]  /*7ca0*/  QGMMA.64x96x32.F32.E4M3.E4M3 R88, R140, gdesc[UR8], R88, gsb0 ;  /* 0x016000088c587df3 */ /* 0x000fe20008000858 */
[----:B------:R-:W-:Y:S01]  /*7cb0*/  UMOV UR10, UR6 ;  /* 0x00000006000a7c82 */ /* 0x000fe20008000000 */
[----:B------:R-:W-:-:S04]  /*7cc0*/  UMOV UR11, 0x40000040 ;  /* 0x40000040000b7882 */ /* 0x000fc80000000000 */
        /* <DEDUP_REMOVED lines=34> */
[----:B------:R-:W-:Y:S01]  /*7ef0*/  FMUL.FTZ R69, R0, R87 ;  /* 0x0000005700457220 */ /* 0x000fe20000410000 */
[----:B------:R-:W-:Y:S05]  /*7f00*/  QGMMA.64x96x32.F32.E4M3.E4M3 R88, R136, gdesc[UR8], R88, gsb0 ;  /* 0x0160000888587df3 */ /* 0x000fea0008000858 */
        /* <DEDUP_REMOVED lines=28> */
[----:B------:R-:W-:-:S06]  /*80d0*/  WARPGROUP.DEPBAR.LE gsb0, 0x0 ;  /* 0x00008000000079c5 */ /* 0x000fcc0000010000 */
[----:B------:R-:W1:Y:S01]  /*80e0*/  MUFU.TANH R67, R67 ;  /* 0x0000004300437308 */ /* 0x000e620000002400 */
[----:B---3--:R-:W-:Y:S02]  /*80f0*/  FMNMX.FTZ R40, R84, R35, !PT ;  /* 0x0000002354287209 */ /* 0x008fe40007810000 */
[----:B------:R-:W3:Y:S05]  /*8100*/  LDC R35, c[0x0][0x988] ;  /* 0x00026200ff237b82 */ /* 0x000eea0000000800 */
[----:B------:R-:W4:Y:S01]  /*8110*/  MUFU.TANH R69, R69 ;  /* 0x0000004500457308 */ /* 0x000f220000002400 */
[----:B--2---:R-:W-:Y:S02]  /*8120*/  FMNMX.FTZ R72, R86, R71, !PT ;  /* 0x0000004756487209 */ /* 0x004fe40007810000 */
[----:B-1----:R-:W-:-:S05]  /*8130*/  FMNMX.FTZ R71, R67, R40, !PT ;  /* 0x0000002843477209 */ /* 0x002fca0007810000 */
[----:B------:R-:W1:Y:S01]  /*8140*/  SHFL.BFLY PT, R40, R71, 0x2, 0x1f ;  /* 0x0c401f0047287f89 */ /* 0x000e6200000e0000 */
[----:B----4-:R-:W-:-:S05]  /*8150*/  FMNMX.FTZ R73, R69, R72, !PT ;  /* 0x0000004845497209 */ /* 0x010fca0007810000 */
[----:B------:R-:W2:Y:S01]  /*8160*/  SHFL.BFLY PT, R72, R73, 0x2, 0x1f ;  /* 0x0c401f0049487f89 */ /* 0x000ea200000e0000 */
[----:B-1----:R-:W-:-:S05]  /*8170*/  FMNMX.FTZ R75, R71, R40, !PT ;  /* 0x00000028474b7209 */ /* 0x002fca0007810000 */
[----:B------:R-:W1:Y:S01]  /*8180*/  SHFL.BFLY PT, R40, R75, 0x1, 0x1f ;  /* 0x0c201f004b287f89 */ /* 0x000e6200000e0000 */
[----:B--2---:R-:W-:-:S05]  /*8190*/  FMNMX.FTZ R77, R73, R72, !PT ;  /* 0x00000048494d7209 */ /* 0x004fca0007810000 */
[----:B------:R-:W2:Y:S01]  /*81a0*/  SHFL.BFLY PT, R72, R77, 0x1, 0x1f ;  /* 0x0c201f004d487f89 */ /* 0x000ea200000e0000 */
[----:B-1----:R-:W-:-:S05]  /*81b0*/  FMNMX.FTZ R40, R75, R40, !PT ;  /* 0x000000284b287209 */ /* 0x002fca0007810000 */
[----:B------:R-:W-:Y:S01]  /*81c0*/  FADD.FTZ R144, -R40, R5 ;  /* 0x0000000528907221 */ /* 0x000fe20000010100 */
[----:B--2---:R-:W-:-:S03]  /*81d0*/  FMNMX.FTZ R72, R77, R72, !PT ;  /* 0x000000484d487209 */ /* 0x004fc60007810000 */
[-C--:B---3--:R-:W-:Y:S01]  /*81e0*/  FMUL.FTZ R5, R144, R35.reuse ;  /* 0x0000002390057220 */ /* 0x088fe20000410000 */
[----:B------:R-:W-:-:S01]  /*81f0*/  FFMA.FTZ R144, R40, R35, -8 ;  /* 0xc100000028907423 */ /* 0x000fc20000010023 */
[----:B------:R-:W-:-:S03]  /*8200*/  FADD.FTZ R6, -R72, R6 ;  /* 0x0000000648067221 */ /* 0x000fc60000010100 */
        /* <DEDUP_REMOVED lines=8> */
[-C--:B------:R-:W-:Y:S01]  /*8290*/  FFMA.FTZ R84, R72, R35.reuse, -8 ;  /* 0xc100000048547423 */ /* 0x080fe20000010023 */
[----:B------:R-:W-:-:S01]  /*82a0*/  FFMA.FTZ R38, R46, R35, -R144 ;  /* 0x000000232e267223 */ /* 0x000fc20000010890 */
[-CC-:B------:R-:W-:Y:S01]  /*82b0*/  FFMA.FTZ R46, R52, R35.reuse, -R144.reuse ;  /* 0x00000023342e7223 */ /* 0x180fe20000010890 */
[----:B------:R-:W-:-:S01]  /*82c0*/  FFMA.FTZ R10, R10, R35, -R144 ;  /* 0x000000230a0a7223 */ /* 0x000fc20000010890 */
[-CC-:B------:R-:W-:Y:S01]  /*82d0*/  FFMA.FTZ R52, R60, R35.reuse, -R144.reuse ;  /* 0x000000233c347223 */ /* 0x180fe20000010890 */
[-C--:B------:R-:W-:Y:S01]  /*82e0*/  FMUL.FTZ R6, R6, R35.reuse ;  /* 0x0000002306067220 */ /* 0x080fe20000410000 */
[-C--:B------:R-:W-:Y:S01]  /*82f0*/  FFMA.FTZ R60, R68, R35.reuse, -R144 ;  /* 0x00000023443c7223 */ /* 0x080fe20000010890 */
        /* <DEDUP_REMOVED lines=46> */
[----:B-1----:R-:W-:-:S01]  /*85e0*/  FFMA.FTZ R4, R5, R4, R10 ;  /* 0x0000000405047223 */ /* 0x002fc2000001000a */
[-CC-:B------:R-:W-:Y:S01]  /*85f0*/  FFMA.FTZ R61, R61, R35.reuse, -R84.reuse ;  /* 0x000000233d3d7223 */ /* 0x180fe20000010854 */
[----:B------:R-:W-:-:S01]  /*8600*/  FFMA.FTZ R65, R65, R35, -R84 ;  /* 0x0000002341417223 */ /* 0x000fc20000010854 */
[----:B------:R-:W-:-:S04]  /*8610*/  FFMA.FTZ R69, R69, R35, -R84 ;  /* 0x0000002345457223 */ /* 0x000fc80000010854 */
[----:B------:R-:W1:Y:S08]  /*8620*/  MUFU.EX2 R7, R7 ;  /* 0x0000000700077308 */ /* 0x000e700000000800 */
        /* <DEDUP_REMOVED lines=11> */
[----:B---3--:R-:W-:-:S01]  /*86e0*/  FADD.FTZ R79, R13, R58 ;  /* 0x0000003a0d4f7221 */ /* 0x008fc20000010000 */
[----:B------:R-:W-:-:S06]  /*86f0*/  FFMA.FTZ R58, R66, R35, -R84 ;  /* 0x00000023423a7223 */ /* 0x000fcc0000010854 */
        /* <DEDUP_REMOVED lines=16> */
[----:B------:R-:W-:-:S06]  /*8800*/  FFMA.FTZ R62, R70, R35, -R84 ;  /* 0x00000023463e7223 */ /* 0x000fcc0000010854 */
        /* <DEDUP_REMOVED lines=35> */
[----:B------:R-:W-:-:S06]  /*8a40*/  FFMA.FTZ R70, R78, R35, -R84 ;  /* 0x000000234e467223 */ /* 0x000fcc0000010854 */
        /* <DEDUP_REMOVED lines=27> */
[----:B------:R-:W-:-:S05]  /*8c00*/  IMAD.U32 R3, RZ, RZ, UR38 ;  /* 0x00000026ff037e24 */ /* 0x000fca000f8e00ff */
[----:B------:R-:W-:Y:S01]  /*8c10*/  @!P0 LEA R3, R3, UR39, 0x3 ;  /* 0x0000002703038c11 */ /* 0x000fe2000f8e18ff */
[----:B------:R-:W1:Y:S01]  /*8c20*/  MUFU.EX2 R51, R51 ;  /* 0x0000003300337308 */ /* 0x000e620000000800 */
[----:B---3--:R-:W-:-:S03]  /*8c30*/  FADD.FTZ R78, R62, R79 ;  /* 0x0000004f3e4e7221 */ /* 0x008fc60000010000 */
[----:B------:R-:W-:-:S04]  /*8c40*/  @!P0 VIADD R3, R3, 0x19c40 ;  /* 0x00019c4003038836 */ /* 0x000fc80000000000 */
[----:B------:R-:W3:Y:S01]  /*8c50*/  MUFU.EX2 R53, R53 ;  /* 0x0000003500357308 */ /* 0x000ee20000000800 */
[----:B--2---:R-:W-:-:S01]  /*8c60*/  FADD.FTZ R4, R49, R4 ;  /* 0x0000000431047221 */ /* 0x004fc20000010000 */
[----:B------:R-:W-:-:S04]  /*8c70*/  @!P0 PRMT R3, RZ, 0x654, R3 ;  /* 0x00000654ff038816 */ /* 0x000fc80000000003 */
[----:B------:R2:W-:Y:S02]  /*8c80*/  @!P0 SYNCS.ARRIVE.TRANS64.RED.A1T0 RZ, [R3+URZ], RZ ;  /* 0x000000ff03ff89a7 */ /* 0x0005e4000810043f */
[----:B------:R-:W4:Y:S01]  /*8c90*/  MUFU.EX2 R66, R66 ;  /* 0x0000004200427308 */ /* 0x000f220000000800 */
[----:B-1----:R-:W-:-:S01]  /*8ca0*/  FADD.FTZ R79, R51, R78 ;  /* 0x0000004e334f7221 */ /* 0x002fc20000010000 */
[----:B------:R-:W-:-:S06]  /*8cb0*/  FFMA.FTZ R78, R86, R35, -R84 ;  /* 0x00000023564e7223 */ /* 0x000fcc0000010854 */
[----:B------:R-:W1:Y:S01]  /*8cc0*/  MUFU.EX2 R64, R64 ;  /* 0x0000004000407308 */ /* 0x000e620000000800 */
[----:B---3--:R-:W-:-:S07]  /*8cd0*/  FADD.FTZ R81, R53, R4 ;  /* 0x0000000435517221 */ /* 0x008fce0000010000 */
[----:B------:R-:W3:Y:S01]  /*8ce0*/  MUFU.EX2 R57, R57 ;  /* 0x0000003900397308 */ /* 0x000ee20000000800 */
[----:B----4-:R-:W-:-:S07]  /*8cf0*/  FADD.FTZ R4, R66, R79 ;  /* 0x0000004f42047221 */ /* 0x010fce0000010000 */
[----:B------:R-:W4:Y:S01]  /*8d00*/  MUFU.EX2 R55, R55 ;  /* 0x0000003700377308 */ /* 0x000f220000000800 */
[----:B-1----:R-:W-:-:S07]  /*8d10*/  FADD.FTZ R82, R64, R81 ;  /* 0x0000005140527221 */ /* 0x002fce0000010000 */
[----:B------:R-:W1:Y:S01]  /*8d20*/  MUFU.EX2 R70, R70 ;  /* 0x0000004600467308 */ /* 0x000e620000000800 */
[----:B---3--:R-:W-:-:S07]  /*8d30*/  FADD.FTZ R79, R57, R4 ;  /* 0x00000004394f7221 */ /* 0x008fce0000010000 */
        /* <DEDUP_REMOVED lines=20> */
[----:B-1----:R-:W-:-:S03]  /*8e80*/  FADD.FTZ R4, R80, R79 ;  /* 0x0000004f50047221 */ /* 0x002fc60000010000 */
[----:B---3--:R-:W-:Y:S01]  /*8e90*/  FADD.FTZ R3, R69, R82 ;  /* 0x0000005245037221 */ /* 0x008fe20000010000 */
[----:B------:R-:W-:Y:S06]  /*8ea0*/  @!P1 BRA `(.L_x_1556) ;  /* 0x0000000000049947 */ /* 0x000fec0003800000 */
[----:B------:R-:W-:Y:S01]  /*8eb0*/  BPT.TRAP 0x1 ;  /* 0x000000040000795c */ /* 0x000fe20000300000 */
.L_x_1556:
[----:B------:R-:W-:Y:S01]  /*8ec0*/  UIADD3 UR6, UR7, 0x19c60, URZ ;  /* 0x00019c6007067890 */ /* 0x000fe2000fffe03f */
[----:B------:R-:W-:Y:S01]  /*8ed0*/  ISETP.GT.AND P2, PT, R8, RZ, PT ;  /* 0x000000ff0800720c */ /* 0x000fe20003f44270 */
[----:B------:R-:W-:Y:S01]  /*8ee0*/  UMOV UR17, UR38 ;  /* 0x0000002600117c82 */ /* 0x000fe20008000000 */
[----:B------:R-:W-:Y:S01]  /*8ef0*/  F2FP.SATFINITE.E4M3.F32.PACK_AB_MERGE_C R12, R13, R12, RZ ;  /* 0x0000000c0d0c723e */ /* 0x000fe200048070ff */
[----:B------:R-:W-:Y:S01]  /*8f00*/  UPRMT UR6, UR48, 0x654, UR6 ;  /* 0x0000065430067896 */ /* 0x000fe20008000006 */
        /* <DEDUP_REMOVED lines=9> */
[----:B------:R-:W-:Y:S01]  /*8fa0*/  SYNCS.ARRIVE.TRANS64.RED.A1T0 RZ, [UR6], RZ ;  /* 0x000000ffffff79a7 */ /* 0x000fe20008100406 */
        /* <DEDUP_REMOVED lines=73> */
[----:B------:R-:W-:Y:S01]  /*9440*/  F2FP.SATFINITE.E4M3.F32.PACK_AB_MERGE_C R139, R65, R74, R69 ;  /* 0x0000004a418b723e */ /* 0x000fe20004807045 */
[----:B------:R-:W-:Y:S06]  /*9450*/  @P2 BRA `(.L_x_1557) ;  /* 0xffffffdc00302947 */ /* 0x000fec000383ffff */
.L_x_1547:
[----:B------:R-:W-:Y:S06]  /*9460*/  BAR.ARV 0x8, 0x1a0 ;  /* 0x0206800000007b1d */ /* 0x000fec0000002000 */
[----:B------:R-:W-:Y:S05]  /*9470*/  @!P1 BRA `(.L_x_1558) ;  /* 0x0000000000049947 */ /* 0x000fea0003800000 */
[----:B------:R-:W-:Y:S01]  /*9480*/  BPT.TRAP 0x1 ;  /* 0x000000040000795c */ /* 0x000fe20000300000 */
.L_x_1558:
[----:B------:R-:W-:Y:S01]  /*9490*/  ULEA UR5, UR38, UR39, 0x3 ;  /* 0x0000002726057291 */ /* 0x000fe2000f8e183f */
[----:B------:R-:W-:-:S08]  /*94a0*/  SHF.L.U32 R0, R2, 0x1f, RZ ;  /* 0x0000001f02007819 */ /* 0x000fd000000006ff */
[----:B------:R1:W2:Y:S01]  /*94b0*/  SYNCS.PHASECHK.TRANS64.TRYWAIT P2, [UR5+0x19c50], R0 ;  /* 0x019c5000ff0075a7 */ /* 0x0002a20008040145 */
[----:B------:R-:W-:Y:S05]  /*94c0*/  @!P1 BRA `(.L_x_1559) ;  /* 0x0000000000049947 */ /* 0x000fea0003800000 */
[----:B------:R-:W-:Y:S01]  /*94d0*/  BPT.TRAP 0x1 ;  /* 0x000000040000795c */ /* 0x000fe20000300000 */
.L_x_1559:
[----:B------:R-:W3:Y:S02]  /*94e0*/  LDC.64 R8, c[0x0][0x9a0] ;  /* 0x00026800ff087b82 */ /* 0x000ee40000000a00 */
[----:B---3--:R-:W-:-:S04]  /*94f0*/  ISETP.NE.U32.AND P0, PT, R8, RZ, PT ;  /* 0x000000ff0800720c */ /* 0x008fc80003f05070 */
[----:B------:R-:W-:-:S13]  /*9500*/  ISETP.NE.AND.EX P0, PT, R9, RZ, PT, P0 ;  /* 0x000000ff0900720c */ /* 0x000fda0003f05300 */
[----:B------:R-:W3:Y:S08]  /*9510*/  @P0 LDC.64 R6, c[0x0][0x9c8] ;  /* 0x00027200ff060b82 */ /* 0x000ef00000000a00 */
[----:B------:R-:W4:Y:S01]  /*9520*/  @P0 LDC.64 R10, c[0x0][0x9d0] ;  /* 0x00027400ff0a0b82 */ /* 0x000f220000000a00 */
[----:B--2---:R-:W-:Y:S05]  /*9530*/  @P2 BRA `(.L_x_1560) ;  /* 0x0000000000082947 */ /* 0x004fea0003800000 */
[----:B------:R-:W2:Y:S02]  /*9540*/  SYNCS.PHASECHK.TRANS64.TRYWAIT P2, [UR5+0x19c50], R0 ;  /* 0x019c5000ff0075a7 */ /* 0x000ea40008040145 */
[----:B--2---:R-:W-:Y:S05]  /*9550*/  @!P2 BRA `(.L_x_1561) ;  /* 0x000000500094a947 */ /* 0x004fea0003800000 */
.L_x_1560:
[----:B------:R-:W-:Y:S01]  /*9560*/  UIADD3 UR39, UR39, 0x3000, URZ ;  /* 0x0000300027277890 */ /* 0x000fe2000fffe03f */
[----:B------:R-:W-:Y:S01]  /*9570*/  WARPGROUP.ARRIVE ;  /* 0x00000000000079c5 */ /* 0x000fe20000000000 */
[----:B------:R-:W-:Y:S01]  /*9580*/  UMOV UR7, 0x40000040 ;  /* 0x4000004000077882 */ /* 0x000fe20000000000 */
[----:B--2---:R-:W-:Y:S01]  /*9590*/  IMAD.U32 R5, RZ, RZ, UR44 ;  /* 0x0000002cff057e24 */ /* 0x004fe2000f8e00ff */
[----:B------:R-:W-:Y:S01]  /*95a0*/  USHF.R.U32.HI UR39, URZ, 0x4, UR39 ;  /* 0x000000043f277899 */ /* 0x000fe20008011627 */
[----:B------:R-:W-:-:S03]  /*95b0*/  @P0 SHF.R.S32.HI R13, RZ, 0x1f, R23 ;  /* 0x0000001fff0d0819 */ /* 0x000fc60000011417 */
[----:B------:R-:W-:Y:S01]  /*95c0*/  ULOP3.LUT UR39, UR39, 0x3fff, URZ, 0xc0, !UPT ;  /* 0x00003fff27277892 */ /* 0x000fe2000f8ec03f */
[----:B------:R-:W-:-:S03]  /*95d0*/  @P0 SHF.R.S32.HI R5, RZ, 0x1f, R5 ;  /* 0x0000001fff050819 */ /* 0x000fc60000011405 */
[----:B------:R-:W-:Y:S02]  /*95e0*/  ULOP3.LUT UR4, UR39, 0x10000, URZ, 0xfc, !UPT ;  /* 0x0001000027047892 */ /* 0x000fe4000f8efc3f */
[----:B-1-3--:R-:W-:Y:S02]  /*95f0*/  @P0 IMAD R0, R5, R6, RZ ;  /* 0x0000000605000224 */ /* 0x00afe400078e02ff */
[----:B------:R-:W-:Y:S02]  /*9600*/  UIMAD UR4, UR38, 0x300, UR4 ;  /* 0x00000300260478a4 */ /* 0x000fe4000f8e0204 */
[----:B------:R-:W-:Y:S02]  /*9610*/  @P0 IMAD R5, R7, UR44, R0 ;  /* 0x0000002c07050c24 */ /* 0x000fe4000f8e0200 */
[----:B------:R-:W-:-:S03]  /*9620*/  @P0 IMAD.WIDE.U32 R6, R6, UR44, RZ ;  /* 0x0000002c06060c25 */ /* 0x000fc6000f8e00ff */
[----:B------:R-:W-:Y:S01]  /*9630*/  UMOV UR6, UR4 ;  /* 0x0000000400067c82 */ /* 0x000fe20008000000 */
[-C--:B----4-:R-:W-:Y:S01]  /*9640*/  @P0 IMAD R0, R13, R10.reuse, RZ ;  /* 0x0000000a0d000224 */ /* 0x090fe200078e02ff */
[----:B------:R-:W-:Y:S01]  /*9650*/  QGMMA.64x96x32.F32.E4M3.E4M3 R88, R148, gdesc[UR4], R88, gsb0 ;  /* 0x0160000494587df3 */ /* 0x000fe20008000858 */
[----:B------:R-:W-:Y:S02]  /*9660*/  @P0 IMAD.IADD R7, R7, 0x1, R5 ;  /* 0x0000000107070824 */ /* 0x000fe400078e0205 */
[C---:B------:R-:W-:Y:S02]  /*9670*/  @P0 IMAD R5, R23.reuse, R11, R0 ;  /* 0x0000000b17050224 */ /* 0x040fe400078e0200 */
[----:B------:R-:W-:-:S04]  /*9680*/  @P0 IMAD.WIDE.U32 R6, R23, R10, R6 ;  /* 0x0000000a17060225 */ /* 0x000fc800078e0006 */
[----:B------:R-:W-:Y:S01]  /*9690*/  @P0 IMAD.IADD R0, R7, 0x1, R5 ;  /* 0x0000000107000824 */ /* 0x000fe200078e0205 */
[----:B------:R-:W-:Y:S01]  /*96a0*/  @P0 LEA R8, P2, R6, R8, 0x2 ;  /* 0x0000000806080211 */ /* 0x000fe200078410ff */
[----:B------:R-:W-:-:S03]  /*96b0*/  IMAD.MOV.U32 R5, RZ, RZ, 0x3f800000 ;  /* 0x3f800000ff057424 */ /* 0x000fc600078e00ff */
[----:B------:R-:W-:-:S05]  /*96c0*/  @P0 LEA.HI.X R9, R6, R9, R0, 0x2, P2 ;  /* 0x0000000906090211 */ /* 0x000fca00010f1400 */
[----:B------:R1:W2:Y:S01]  /*96d0*/  @P0 LDG.E R5, desc[UR46][R8.64] ;  /* 0x0000002e08050981 */ /* 0x0002a2000c1e1900 */
[----:B------:R-:W-:Y:S01]  /*96e0*/  UIADD3 UR6, UR4, 0x2, URZ ;  /* 0x0000000204067890 */ /* 0x000fe2000fffe03f */
[----:B------:R-:W-:Y:S01]  /*96f0*/  UMOV UR7, 0x40000040 ;  /* 0x4000004000077882 */ /* 0x000fe20000000000 */
[----:B------:R-:W-:Y:S02]  /*9700*/  WARPGROUP.DEPBAR.LE gsb0, 0x0 ;  /* 0x00008000000079c5 */ /* 0x000fe40000010000 */
[----:B------:R-:W-:-:S06]  /*9710*/  WARPGROUP.ARRIVE ;  /* 0x00000000000079c5 */ /* 0x000fcc0000000000 */
[----:B------:R-:W-:Y:S01]  /*9720*/  QGMMA.64x96x32.F32.E4M3.E4M3 R88, R144, gdesc[UR4], R88, gsb0 ;  /* 0x0160000490587df3 */ /* 0x000fe20008000858 */
[----:B------:R-:W-:Y:S01]  /*9730*/  UIADD3 UR6, UR4, 0x4, URZ ;  /* 0x0000000404067890 */ /* 0x000fe2000fffe03f */
[----:B------:R-:W-:Y:S01]  /*9740*/  UMOV UR7, 0x40000040 ;  /* 0x4000004000077882 */ /* 0x000fe20000000000 */
[----:B------:R-:W3:Y:S01]  /*9750*/  SHFL.BFLY PT, R7, R4, 0x2, 0x1f ;  /* 0x0c401f0004077f89 */ /* 0x000ee200000e0000 */
[----:B------:R-:W-:-:S03]  /*9760*/  UIADD3 UR4, UR4, 0x6, URZ ;  /* 0x0000000604047890 */ /* 0x000fc6000fffe03f */
[----:B------:R-:W4:Y:S01]  /*9770*/  SHFL.BFLY PT, R6, R3, 0x2, 0x1f ;  /* 0x0c401f0003067f89 */ /* 0x000f2200000e0000 */
[----:B------:R-:W-:Y:S02]  /*9780*/  WARPGROUP.DEPBAR.LE gsb0, 0x0 ;  /* 0x00008000000079c5 */ /* 0x000fe40000010000 */
[----:B------:R-:W-:-:S06]  /*9790*/  WARPGROUP.ARRIVE ;  /* 0x00000000000079c5 */ /* 0x000fcc0000000000 */
[----:B------:R-:W-:Y:S01]  /*97a0*/  QGMMA.64x96x32.F32.E4M3.E4M3 R88, R140, gdesc[UR4], R88, gsb0 ;  /* 0x016000048c587df3 */ /* 0x000fe20008000858 */
[----:B------:R-:W-:Y:S01]  /*97b0*/  UMOV UR6, UR4 ;  /* 0x0000000400067c82 */ /* 0x000fe20008000000 */
[----:B------:R-:W-:Y:S01]  /*97c0*/  UMOV UR7, 0x40000040 ;  /* 0x4000004000077882 */ /* 0x000fe20000000000 */
[----:B---3--:R-:W-:-:S01]  /*97d0*/  FADD.FTZ R7, R7, R4 ;  /* 0x0000000407077221 */ /* 0x008fc20000010000 */
[----:B----4-:R-:W-:-:S04]  /*97e0*/  FADD.FTZ R6, R6, R3 ;  /* 0x0000000306067221 */ /* 0x010fc80000010000 */
[----:B------:R-:W3:Y:S04]  /*97f0*/  SHFL.BFLY PT, R0, R7, 0x1, 0x1f ;  /* 0x0c201f0007007f89 */ /* 0x000ee800000e0000 */
[----:B-1----:R-:W1:Y:S01]  /*9800*/  SHFL.BFLY PT, R9, R6, 0x1, 0x1f ;  /* 0x0c201f0006097f89 */ /* 0x002e6200000e0000 */
[----:B------:R-:W-:Y:S02]  /*9810*/  IMAD.MOV.U32 R4, RZ, RZ, RZ ;  /* 0x000000ffff047224 */ /* 0x000fe400078e00ff */
[----:B---3--:R-:W-:Y:S01]  /*9820*/  FADD.FTZ R10, R7, R0 ;  /* 0x00000000070a7221 */ /* 0x008fe20000010000 */
[----:B-1----:R-:W-:-:S04]  /*9830*/  FADD.FTZ R11, R6, R9 ;  /* 0x00000009060b7221 */ /* 0x002fc80000010000 */
[C---:B------:R-:W-:Y:S01]  /*9840*/  FSETP.NE.FTZ.AND P0, PT, R10.reuse, RZ, PT ;  /* 0x000000ff0a00720b */ /* 0x040fe20003f15000 */
[----:B------:R-:W-:Y:S01]  /*9850*/  FMUL.FTZ R12, R10, 0.00390625 ;  /* 0x3b8000000a0c7820 */ /* 0x000fe20000410000 */
[----:B------:R-:W-:-:S04]  /*9860*/  FMUL.FTZ R13, R11, 0.00390625 ;  /* 0x3b8000000b0d7820 */ /* 0x000fc80000410000 */
        /* <DEDUP_REMOVED lines=9> */
[----:B------:R-:W3:Y:S08]  /*9900*/  @P3 MUFU.LG2 R9, R13 ;  /* 0x0000000d00093308 */ /* 0x000ef00000000c00 */
[----:B------:R-:W4:Y:S01]  /*9910*/  @P0 MUFU.RCP R6, R11 ;  /* 0x0000000b00060308 */ /* 0x000f220000001000 */
[C---:B------:R-:W-:Y:S01]  /*9920*/  @P2 FMUL.FTZ R7, R35.reuse, 0.69314718246459960938 ;  /* 0x3f31721823072820 */ /* 0x040fe20000410000 */
[----:B------:R-:W-:Y:S01]  /*9930*/  @P3 FMUL.FTZ R14, R35, 0.69314718246459960938 ;  /* 0x3f317218230e3820 */ /* 0x000fe20000410000 */
[----:B-1----:R-:W-:Y:S01]  /*9940*/  @P2 FMUL.FTZ R8, R8, 0.69314718246459960938 ;  /* 0x3f31721808082820 */ /* 0x002fe20000410000 */
[----:B------:R-:W-:-:S02]  /*9950*/  IMAD.MOV.U32 R3, RZ, RZ, -0x800000 ;  /* 0xff800000ff037424 */ /* 0x000fc400078e00ff */
[----:B--2---:R-:W-:Y:S01]  /*9960*/  FMUL.FTZ R4, R4, R5 ;  /* 0x0000000504047220 */ /* 0x004fe20000410000 */
[----:B------:R-:W-:Y:S02]  /*9970*/  IMAD.MOV.U32 R0, RZ, RZ, -0x800000 ;  /* 0xff800000ff007424 */ /* 0x000fe400078e00ff */
[----:B---3--:R-:W-:Y:S01]  /*9980*/  @P3 FMUL.FTZ R9, R9, 0.69314718246459960938 ;  /* 0x3f31721809093820 */ /* 0x008fe20000410000 */
[----:B------:R-:W-:-:S03]  /*9990*/  @P2 FFMA.FTZ R3, R7, R40, R8 ;  /* 0x0000002807032223 */ /* 0x000fc60000010008 */
[----:B------:R-:W-:Y:S01]  /*99a0*/  @P3 FFMA.FTZ R0, R14, R72, R9 ;  /* 0x000000480e003223 */ /* 0x000fe20000010009 */
[----:B----4-:R-:W-:Y:S01]  /*99b0*/  FMUL.FTZ R5, R6, R5 ;  /* 0x0000000506057220 */ /* 0x010fe20000410000 */
[----:B------:R-:W-:Y:S02]  /*99c0*/  WARPGROUP.DEPBAR.LE gsb0, 0x0 ;  /* 0x00008000000079c5 */ /* 0x000fe40000010000 */
[----:B------:R-:W-:Y:S05]  /*99d0*/  @!P1 BRA `(.L_x_1562) ;  /* 0x0000000000049947 */ /* 0x000fea0003800000 */
[----:B------:R-:W-:Y:S01]  /*99e0*/  BPT.TRAP 0x1 ;  /* 0x000000040000795c */ /* 0x000fe20000300000 */
.L_x_1562:
        /* <DEDUP_REMOVED lines=55> */
[----:B------:R-:W-:Y:S01]  /*9d60*/  VIADD R156, R156, 0x1 ;  /* 0x000000019c9c7836 */ /* 0x000fe20000000000 */
[----:B------:R-:W-:Y:S01]  /*9d70*/  LOP3.LUT R2, R2, UR4, RZ, 0x3c, !PT ;  /* 0x0000000402027c12 */ /* 0x000fe2000f8e3cff */
[----:B------:R-:W-:-:S12]  /*9d80*/  USEL UR38, UR38, URZ, UP0 ;  /* 0x0000003f26267287 */ /* 0x000fd80008000000 */
.L_x_1529:
        /* <DEDUP_REMOVED lines=29> */
[----:B------:R-:W-:Y:S01]  /*9f60*/  F2FP.BF16.F32.PACK_AB R46, R45, R46 ;  /* 0x0000002e2d2e723e */ /* 0x000fe200000010ff */
[----:B------:R-:W-:Y:S01]  /*9f70*/  USHF.R.S32.HI UR5, URZ, 0x1f, UR43 ;  /* 0x0000001f3f057899 */ /* 0x000fe2000801142b */
[----:B------:R-:W-:Y:S01]  /*9f80*/  LOP3.LUT R4, R4, 0xc, RZ, 0xc0, !PT ;  /* 0x0000000c04047812 */ /* 0x000fe200078ec0ff */
[----:B------:R-:W1:Y:S03]  /*9f90*/  LDC.64 R70, c[0x0][0xb78] ;  /* 0x0002de00ff467b82 */ /* 0x000e660000000a00 */
[----:B------:R-:W-:-:S05]  /*9fa0*/  IADD3 R4, P0, R4, UR6, RZ ;  /* 0x0000000604047c10 */ /* 0x000fca000ff1e0ff */
[----:B------:R-:W-:Y:S01]  /*9fb0*/  IMAD.X R5, RZ, RZ, UR7, P0 ;  /* 0x00000007ff057e24 */ /* 0x000fe200080e06ff */
[----:B------:R-:W-:Y:S01]  /*9fc0*/  IADD3 R15, P6, R18, 0x20, RZ ;  /* 0x00000020120f7810 */ /* 0x000fe20007fde0ff */
[----:B------:R-:W-:Y:S01]  /*9fd0*/  VIADD R51, R22, UR42 ;  /* 0x0000002a16337c36 */ /* 0x000fe20008000000 */
[----:B------:R-:W-:Y:S01]  /*9fe0*/  IADD3 R13, P3, R18, 0x3000, RZ ;  /* 0x00003000120d7810 */ /* 0x000fe20007f7e0ff */
[----:B------:R-:W-:Y:S02]  /*9ff0*/  ULDC.64 UR6, c[0x0][0xb70] ;  /* 0x0002dc0000067ab9 */ /* 0x000fe40000000a00 */
[----:B------:R2:W3:Y:S01]  /*a000*/  LDG.E.CONSTANT R5, desc[UR46][R4.64] ;  /* 0x0000002e04057981 */ /* 0x0004e2000c1e9900 */
[----:B------:R-:W-:Y:S01]  /*a010*/  VIADD R7, R51, 0x8 ;  /* 0x0000000833077836 */ /* 0x000fe20000000000 */
[----:B------:R-:W-:Y:S01]  /*a020*/  LOP3.LUT R12, R13, 0x180, RZ, 0xc0, !PT ;  /* 0x000001800d0c7812 */ /* 0x000fe200078ec0ff */
[----:B------:R-:W-:Y:S01]  /*a030*/  UIMAD UR5, UR5, UR6, URZ ;  /* 0x00000006050572a4 */ /* 0x000fe2000f8e023f */
[----:B------:R-:W-:Y:S01]  /*a040*/  F2FP.BF16.F32.PACK_AB R44, R43, R44 ;  /* 0x0000002c2b2c723e */ /* 0x000fe200000010ff */
[----:B------:R-:W-:Y:S01]  /*a050*/  UIMAD.WIDE.U32 UR8, UR43, UR6, URZ ;  /* 0x000000062b0872a5 */ /* 0x000fe2000f8e003f */
[----:B------:R-:W-:Y:S01]  /*a060*/  ISETP.GE.OR P2, PT, R7, UR10, P1 ;  /* 0x0000000a07007c0c */ /* 0x000fe20008f46670 */
[----:B------:R-:W-:Y:S01]  /*a070*/  UIMAD UR5, UR43, UR7, UR5 ;  /* 0x000000072b0572a4 */ /* 0x000fe2000f8e0205 */
[----:B------:R-:W-:-:S02]  /*a080*/  SHF.R.U64 R12, R12, 0x3, RZ ;  /* 0x000000030c0c7819 */ /* 0x000fc400000012ff */
[----:B--2---:R-:W-:Y:S01]  /*a090*/  LOP3.LUT P0, R4, R59, 0x3, RZ, 0xc0, !PT ;  /* 0x000000033b047812 */ /* 0x004fe2000780c0ff */
[----:B------:R-:W-:Y:S01]  /*a0a0*/  UIADD3 UR5, UR9, UR5, URZ ;  /* 0x0000000509057290 */ /* 0x000fe2000fffe03f */
[----:B------:R-:W-:Y:S01]  /*a0b0*/  F2FP.BF16.F32.PACK_AB R38, R37, R38 ;  /* 0x000000262526723e */ /* 0x000fe200000010ff */
[----:B------:R-:W-:Y:S01]  /*a0c0*/  VIADD R59, R59, 0xffffff80 ;  /* 0xffffff803b3b7836 */ /* 0x000fe20000000000 */
[----:B------:R-:W-:Y:S01]  /*a0d0*/  ISETP.EQ.OR P0, PT, R4, 0x3, !P0 ;  /* 0x000000030400780c */ /* 0x000fe20004702670 */
[----:B------:R-:W-:Y:S01]  /*a0e0*/  ULDC.64 UR6, c[0x0][0xb40] ;  /* 0x0002d00000067ab9 */ /* 0x000fe20000000a00 */
[----:B------:R-:W-:Y:S02]  /*a0f0*/  F2FP.BF16.F32.PACK_AB R33, R33, R34 ;  /* 0x000000222121723e */ /* 0x000fe400000010ff */
[----:B------:R-:W-:Y:S02]  /*a100*/  SEL R62, R21, R14, P0 ;  /* 0x0000000e153e7207 */ /* 0x000fe40000000000 */
[----:B------:R-:W-:-:S02]  /*a110*/  SEL R64, R14, R21, P0 ;  /* 0x000000150e407207 */ /* 0x000fc40000000000 */
[----:B------:R-:W-:Y:S02]  /*a120*/  LOP3.LUT R14, R15, 0x180, RZ, 0xc0, !PT ;  /* 0x000001800f0e7812 */ /* 0x000fe400078ec0ff */
[----:B------:R-:W-:Y:S02]  /*a130*/  SEL R66, R9, R6, P0 ;  /* 0x0000000609427207 */ /* 0x000fe40000000000 */
[----:B------:R-:W-:Y:S02]  /*a140*/  SHF.R.U64 R14, R14, 0x3, RZ ;  /* 0x000000030e0e7819 */ /* 0x000fe400000012ff */
[----:B------:R-:W-:Y:S02]  /*a150*/  SEL R68, R6, R9, P0 ;  /* 0x0000000906447207 */ /* 0x000fe40000000000 */
[----:B------:R-:W-:Y:S02]  /*a160*/  IADD3 R9, P5, R18, 0x6000, RZ ;  /* 0x0000600012097810 */ /* 0x000fe40007fbe0ff */
[----:B------:R-:W-:-:S02]  /*a170*/  SEL R42, R11, R8, P0 ;  /* 0x000000080b2a7207 */ /* 0x000fc40000000000 */
[----:B------:R-:W-:Y:S02]  /*a180*/  SEL R48, R8, R11, P0 ;  /* 0x0000000b08307207 */ /* 0x000fe40000000000 */
[----:B------:R-:W-:Y:S01]  /*a190*/  LOP3.LUT R14, R14, R15, RZ, 0x3c, !PT ;  /* 0x0000000f0e0e7212 */ /* 0x000fe200078e3cff */
[----:B------:R-:W-:Y:S01]  /*a1a0*/  IMAD.X R15, RZ, RZ, R19, P6 ;  /* 0x000000ffff0f7224 */ /* 0x000fe200030e0613 */
[----:B------:R-:W-:Y:S02]  /*a1b0*/  LOP3.LUT R8, R9, 0x180, RZ, 0xc0, !PT ;  /* 0x0000018009087812 */ /* 0x000fe400078ec0ff */
[C---:B------:R-:W-:Y:S02]  /*a1c0*/  IADD3 R7, P6, R18.reuse, 0x6020, RZ ;  /* 0x0000602012077810 */ /* 0x040fe40007fde0ff */
[----:B------:R-:W-:Y:S02]  /*a1d0*/  IADD3 R11, P4, R18, 0x3020, RZ ;  /* 0x00003020120b7810 */ /* 0x000fe40007f9e0ff */
[----:B------:R-:W-:-:S02]  /*a1e0*/  SHF.R.U64 R8, R8, 0x3, RZ ;  /* 0x0000000308087819 */ /* 0x000fc400000012ff */
[----:B------:R-:W-:Y:S02]  /*a1f0*/  LOP3.LUT R6, R7, 0x180, RZ, 0xc0, !PT ;  /* 0x0000018007067812 */ /* 0x000fe400078ec0ff */
[----:B------:R-:W-:Y:S02]  /*a200*/  LOP3.LUT R10, R11, 0x180, RZ, 0xc0, !PT ;  /* 0x000001800b0a7812 */ /* 0x000fe400078ec0ff */
[----:B------:R-:W-:Y:S01]  /*a210*/  LOP3.LUT R8, R8, R9, RZ, 0x3c, !PT ;  /* 0x0000000908087212 */ /* 0x000fe200078e3cff */
[----:B------:R-:W-:Y:S01]  /*a220*/  IMAD.X R9, RZ, RZ, R19, P5 ;  /* 0x000000ffff097224 */ /* 0x000fe200028e0613 */
[----:B------:R-:W-:Y:S02]  /*a230*/  SHF.R.U64 R6, R6, 0x3, RZ ;  /* 0x0000000306067819 */ /* 0x000fe400000012ff */
[----:B------:R-:W-:Y:S02]  /*a240*/  SHF.R.U64 R10, R10, 0x3, RZ ;  /* 0x000000030a0a7819 */ /* 0x000fe400000012ff */
[----:B------:R-:W-:-:S02]  /*a250*/  SEL R58, R39, R36, P0 ;  /* 0x00000024273a7207 */ /* 0x000fc40000000000 */
[----:B------:R-:W-:Y:S02]  /*a260*/  SEL R36, R36, R39, P0 ;  /* 0x0000002724247207 */ /* 0x000fe40000000000 */
[----:B------:R-:W-:Y:S01]  /*a270*/  LOP3.LUT R6, R6, R7, RZ, 0x3c, !PT ;  /* 0x0000000706067212 */ /* 0x000fe200078e3cff */
[----:B------:R-:W-:Y:S01]  /*a280*/  IMAD.X R7, RZ, RZ, R19, P6 ;  /* 0x000000ffff077224 */ /* 0x000fe200030e0613 */
[----:B------:R-:W-:Y:S02]  /*a290*/  SEL R4, R57, R54, P0 ;  /* 0x0000003639047207 */ /* 0x000fe40000000000 */
[----:B------:R-:W-:Y:S02]  /*a2a0*/  MOV R39, R8 ;  /* 0x0000000800277202 */ /* 0x000fe40000000f00 */
[----:B------:R-:W-:Y:S02]  /*a2b0*/  F2FP.BF16.F32.PACK_AB R30, R29, R30 ;  /* 0x0000001e1d1e723e */ /* 0x000fe400000010ff */
[----:B------:R-:W-:-:S02]  /*a2c0*/  SEL R54, R54, R57, P0 ;  /* 0x0000003936367207 */ /* 0x000fc40000000000 */
[----:B------:R-:W-:Y:S01]  /*a2d0*/  LOP3.LUT R10, R10, R11, RZ, 0x3c, !PT ;  /* 0x0000000b0a0a7212 */ /* 0x000fe200078e3cff */
[--C-:B------:R-:W-:Y:S01]  /*a2e0*/  IMAD.X R11, RZ, RZ, R19.reuse, P4 ;  /* 0x000000ffff0b7224 */ /* 0x100fe200020e0613 */
[----:B------:R-:W-:Y:S02]  /*a2f0*/  F2FP.BF16.F32.PACK_AB R25, R25, R26 ;  /* 0x0000001a1919723e */ /* 0x000fe400000010ff */
[----:B------:R-:W-:Y:S02]  /*a300*/  SEL R24, R49, R46, P0 ;  /* 0x0000002e31187207 */ /* 0x000fe40000000000 */
[----:B------:R-:W-:Y:S02]  /*a310*/  SEL R50, R55, R52, P0 ;  /* 0x0000003437327207 */ /* 0x000fe40000000000 */
[----:B------:R-:W-:Y:S01]  /*a320*/  LOP3.LUT R12, R12, R13, RZ, 0x3c, !PT ;  /* 0x0000000d0c0c7212 */ /* 0x000fe200078e3cff */
[----:B------:R-:W-:Y:S01]  /*a330*/  IMAD.X R13, RZ, RZ, R19, P3 ;  /* 0x000000ffff0d7224 */ /* 0x000fe200018e0613 */
[----:B------:R-:W-:-:S02]  /*a340*/  LOP3.LUT R21, R18, 0x180, RZ, 0xc0, !PT ;  /* 0x0000018012157812 */ /* 0x000fc400078ec0ff */
[----:B------:R-:W-:Y:S02]  /*a350*/  SEL R46, R46, R49, P0 ;  /* 0x000000312e2e7207 */ /* 0x000fe40000000000 */
[----:B------:R-:W-:Y:S02]  /*a360*/  SEL R26, R41, R38, P0 ;  /* 0x00000026291a7207 */ /* 0x000fe40000000000 */
[----:B------:R-:W-:Y:S02]  /*a370*/  SEL R52, R52, R55, P0 ;  /* 0x0000003734347207 */ /* 0x000fe40000000000 */
[----:B------:R-:W-:Y:S02]  /*a380*/  SEL R56, R47, R44, P0 ;  /* 0x0000002c2f387207 */ /* 0x000fe40000000000 */
[----:B------:R-:W-:Y:S02]  /*a390*/  F2FP.BF16.F32.PACK_AB R31, R31, R32 ;  /* 0x000000201f1f723e */ /* 0x000fe400000010ff */
[----:B------:R-:W-:-:S02]  /*a3a0*/  F2FP.BF16.F32.PACK_AB R28, R27, R28 ;  /* 0x0000001c1b1c723e */ /* 0x000fc400000010ff */
[----:B------:R-:W-:Y:S02]  /*a3b0*/  SEL R38, R38, R41, P0 ;  /* 0x0000002926267207 */ /* 0x000fe40000000000 */
[----:B------:R-:W-:Y:S02]  /*a3c0*/  SEL R44, R44, R47, P0 ;  /* 0x0000002f2c2c7207 */ /* 0x000fe40000000000 */
[----:B------:R-:W-:Y:S02]  /*a3d0*/  SEL R32, R33, R30, P0 ;  /* 0x0000001e21207207 */ /* 0x000fe40000000000 */
[----:B------:R-:W-:Y:S02]  /*a3e0*/  MOV R37, R6 ;  /* 0x0000000600257202 */ /* 0x000fe40000000f00 */
[----:B------:R-:W-:Y:S02]  /*a3f0*/  SEL R30, R30, R33, P0 ;  /* 0x000000211e1e7207 */ /* 0x000fe40000000000 */
[----:B------:R-:W-:-:S02]  /*a400*/  SEL R34, R25, R20, P0 ;  /* 0x0000001419227207 */ /* 0x000fc40000000000 */
[----:B------:R-:W-:Y:S02]  /*a410*/  SHF.R.U64 R21, R21, 0x3, RZ ;  /* 0x0000000315157819 */ /* 0x000fe400000012ff */
[----:B------:R-:W-:Y:S02]  /*a420*/  SEL R40, R20, R25, P0 ;  /* 0x0000001914287207 */ /* 0x000fe40000000000 */
[----:B------:R-:W-:Y:S02]  /*a430*/  MOV R47, R14 ;  /* 0x0000000e002f7202 */ /* 0x000fe40000000f00 */
[----:B------:R-:W-:Y:S02]  /*a440*/  MOV R45, R10 ;  /* 0x0000000a002d7202 */ /* 0x000fe40000000f00 */
[----:B------:R-:W-:Y:S02]  /*a450*/  SEL R60, R31, R28, P0 ;  /* 0x0000001c1f3c7207 */ /* 0x000fe40000000000 */
[----:B------:R-:W-:-:S02]  /*a460*/  MOV R41, R12 ;  /* 0x0000000c00297202 */ /* 0x000fc40000000f00 */
[----:B------:R-:W-:Y:S02]  /*a470*/  SEL R28, R28, R31, P0 ;  /* 0x0000001f1c1c7207 */ /* 0x000fe40000000000 */
[----:B------:R-:W-:Y:S01]  /*a480*/  LOP3.LUT R20, R21, R18, RZ, 0x3c, !PT ;  /* 0x0000001215147212 */ /* 0x000fe200078e3cff */
[----:B------:R-:W-:Y:S01]  /*a490*/  IMAD.MOV.U32 R21, RZ, RZ, R19 ;  /* 0x000000ffff157224 */ /* 0x000fe200078e0013 */
[----:B------:R-:W-:Y:S02]  /*a4a0*/  SHF.R.S32.HI R53, RZ, 0x1f, R59 ;  /* 0x0000001fff357819 */ /* 0x000fe4000001143b */
[----:B------:R-:W-:Y:S02]  /*a4b0*/  ISETP.GE.OR P1, PT, R51, UR10, P1 ;  /* 0x0000000a33007c0c */ /* 0x000fe40008f26670 */
[----:B------:R-:W-:Y:S01]  /*a4c0*/  MOV R49, R20 ;  /* 0x0000001400317202 */ /* 0x000fe20000000f00 */
[----:B------:R-:W-:Y:S01]  /*a4d0*/  IMAD.U32 R21, RZ, RZ, UR9 ;  /* 0x00000009ff157e24 */ /* 0x000fe2000f8e00ff */
[----:B------:R-:W-:Y:S01]  /*a4e0*/  LEA.HI R53, R53, R59, RZ, 0x5 ;  /* 0x0000003b35357211 */ /* 0x000fe200078f28ff */
[----:B------:R-:W-:Y:S01]  /*a4f0*/  IMAD.U32 R21, RZ, RZ, UR5 ;  /* 0x00000005ff157e24 */ /* 0x000fe2000f8e00ff */
[----:B------:R-:W-:Y:S01]  /*a500*/  USHF.R.S32.HI UR5, URZ, 0x1f, UR44 ;  /* 0x0000001f3f057899 */ /* 0x000fe2000801142c */
[----:B------:R-:W-:Y:S01]  /*a510*/  IMAD.U32 R20, RZ, RZ, UR8 ;  /* 0x00000008ff147e24 */ /* 0x000fe2000f8e00ff */
[----:B------:R-:W-:-:S03]  /*a520*/  SHF.R.S32.HI R53, RZ, 0x5, R53 ;  /* 0x00000005ff357819 */ /* 0x000fc60000011435 */
[----:B-1----:R-:W-:-:S03]  /*a530*/  IMAD.WIDE.U32 R20, R70, UR44, R20 ;  /* 0x0000002c46147c25 */ /* 0x002fc6000f8e0014 */
[----:B------:R-:W-:Y:S02]  /*a540*/  IADD3 R20, P3, R51, R20, RZ ;  /* 0x0000001433147210 */ /* 0x000fe40007f7e0ff */
[----:B---3--:R-:W-:Y:S01]  /*a550*/  LOP3.LUT R9, R5, 0x2, RZ, 0x3c, !PT ;  /* 0x0000000205097812 */ /* 0x008fe200078e3cff */
[----:B------:R1:W-:Y:S04]  /*a560*/  SHFL.IDX PT, R6, R4, R5, 0x1c1f ;  /* 0x001c1f0504067589 */ /* 0x0003e800000e0000 */
[----:B------:R-:W-:Y:S04]  /*a570*/  SHFL.IDX PT, R7, R54, R9, 0x1c1f ;  /* 0x001c1f0936077589 */ /* 0x000fe800000e0000 */
[----:B------:R-:W-:Y:S01]  /*a580*/  SHFL.IDX PT, R24, R24, R5, 0x1c1f ;  /* 0x001c1f0518187589 */ /* 0x000fe200000e0000 */
[----:B-1----:R-:W-:-:S03]  /*a590*/  IMAD R4, R70, UR5, RZ ;  /* 0x0000000546047c24 */ /* 0x002fc6000f8e02ff */
[----:B------:R-:W1:Y:S04]  /*a5a0*/  SHFL.IDX PT, R11, R46, R9, 0x1c1f ;  /* 0x001c1f092e0b7589 */ /* 0x000e6800000e0000 */
[----:B------:R-:W-:Y:S04]  /*a5b0*/  SHFL.IDX PT, R50, R50, R5, 0x1c1f ;  /* 0x001c1f0532327589 */ /* 0x000fe800000e0000 */
[----:B------:R-:W-:Y:S04]  /*a5c0*/  SHFL.IDX PT, R15, R52, R9, 0x1c1f ;  /* 0x001c1f09340f7589 */ /* 0x000fe800000e0000 */
[----:B------:R-:W-:Y:S04]  /*a5d0*/  SHFL.IDX PT, R26, R26, R5, 0x1c1f ;  /* 0x001c1f051a1a7589 */ /* 0x000fe800000e0000 */
[----:B------:R-:W2:Y:S04]  /*a5e0*/  SHFL.IDX PT, R13, R38, R9, 0x1c1f ;  /* 0x001c1f09260d7589 */ /* 0x000ea800000e0000 */
[----:B------:R-:W-:Y:S04]  /*a5f0*/  SHFL.IDX PT, R56, R56, R5, 0x1c1f ;  /* 0x001c1f0538387589 */ /* 0x000fe800000e0000 */
[----:B------:R-:W3:Y:S01]  /*a600*/  SHFL.IDX PT, R29, R44, R9, 0x1c1f ;  /* 0x001c1f092c1d7589 */ /* 0x000ee200000e0000 */
[----:B-1----:R-:W-:-:S02]  /*a610*/  SEL R8, R24, R11, P0 ;  /* 0x0000000b18087207 */ /* 0x002fc40000000000 */
[----:B------:R-:W-:Y:S01]  /*a620*/  SEL R10, R11, R24, P0 ;  /* 0x000000180b0a7207 */ /* 0x000fe20000000000 */
[----:B------:R-:W-:Y:S04]  /*a630*/  SHFL.IDX PT, R58, R58, R5, 0x1c1f ;  /* 0x001c1f053a3a7589 */ /* 0x000fe800000e0000 */
[----:B------:R1:W4:Y:S04]  /*a640*/  SHFL.IDX PT, R31, R36, R9, 0x1c1f ;  /* 0x001c1f09241f7589 */ /* 0x00032800000e0000 */
[----:B------:R-:W-:Y:S04]  /*a650*/  SHFL.IDX PT, R32, R32, R5, 0x1c1f ;  /* 0x001c1f0520207589 */ /* 0x000fe800000e0000 */
[----:B------:R-:W5:Y:S01]  /*a660*/  SHFL.IDX PT, R23, R30, R9, 0x1c1f ;  /* 0x001c1f091e177589 */ /* 0x000f6200000e0000 */
[----:B--2---:R-:W-:Y:S01]  /*a670*/  SEL R12, R26, R13, P0 ;  /* 0x0000000d1a0c7207 */ /* 0x004fe20000000000 */
[----:B-1----:R-:W-:Y:S01]  /*a680*/  IMAD R36, R71, UR44, R4 ;  /* 0x0000002c47247c24 */ /* 0x002fe2000f8e0204 */
[----:B------:R-:W-:Y:S01]  /*a690*/  SEL R4, R6, R7, P0 ;  /* 0x0000000706047207 */ /* 0x000fe20000000000 */
[----:B------:R-:W-:Y:S01]  /*a6a0*/  SHFL.IDX PT, R34, R34, R5, 0x1c1f ;  /* 0x001c1f0522227589 */ /* 0x000fe200000e0000 */
[----:B------:R-:W-:-:S02]  /*a6b0*/  SEL R6, R7, R6, P0 ;  /* 0x0000000607067207 */ /* 0x000fc40000000000 */
[----:B------:R-:W-:Y:S01]  /*a6c0*/  SEL R7, R15, R50, P0 ;  /* 0x000000320f077207 */ /* 0x000fe20000000000 */
[----:B------:R-:W-:Y:S01]  /*a6d0*/  SHFL.IDX PT, R42, R42, R5, 0x1c1f ;  /* 0x001c1f052a2a7589 */ /* 0x000fe200000e0000 */
[----:B------:R-:W-:Y:S02]  /*a6e0*/  SEL R14, R13, R26, P0 ;  /* 0x0000001a0d0e7207 */ /* 0x000fe40000000000 */
[----:B---3--:R-:W-:Y:S01]  /*a6f0*/  SEL R11, R29, R56, P0 ;  /* 0x000000381d0b7207 */ /* 0x008fe20000000000 */
[----:B------:R-:W1:Y:S04]  /*a700*/  SHFL.IDX PT, R25, R40, R9, 0x1c1f ;  /* 0x001c1f0928197589 */ /* 0x000e6800000e0000 */
[----:B------:R-:W2:Y:S01]  /*a710*/  SHFL.IDX PT, R27, R48, R9, 0x1c1f ;  /* 0x001c1f09301b7589 */ /* 0x000ea200000e0000 */
[----:B----4-:R-:W-:-:S03]  /*a720*/  SEL R13, R58, R31, P0 ;  /* 0x0000001f3a0d7207 */ /* 0x010fc60000000000 */
[----:B------:R-:W-:Y:S04]  /*a730*/  SHFL.IDX PT, R60, R60, R5, 0x1c1f ;  /* 0x001c1f053c3c7589 */ /* 0x000fe800000e0000 */
[----:B------:R-:W3:Y:S01]  /*a740*/  SHFL.IDX PT, R33, R28, R9, 0x1c1f ;  /* 0x001c1f091c217589 */ /* 0x000ee200000e0000 */
[----:B-----5:R-:W-:Y:S02]  /*a750*/  SEL R24, R32, R23, P0 ;  /* 0x0000001720187207 */ /* 0x020fe40000000000 */
[----:B------:R-:W-:Y:S01]  /*a760*/  SEL R26, R23, R32, P0 ;  /* 0x00000020171a7207 */ /* 0x000fe20000000000 */
[----:B------:R-:W-:Y:S04]  /*a770*/  SHFL.IDX PT, R62, R62, R5, 0x1c1f ;  /* 0x001c1f053e3e7589 */ /* 0x000fe800000e0000 */
[----:B------:R-:W4:Y:S04]  /*a780*/  SHFL.IDX PT, R35, R64, R9, 0x1c1f ;  /* 0x001c1f0940237589 */ /* 0x000f2800000e0000 */
[----:B------:R5:W-:Y:S01]  /*a790*/  SHFL.IDX PT, R66, R66, R5, 0x1c1f ;  /* 0x001c1f0542427589 */ /* 0x000be200000e0000 */
[----:B-1----:R-:W-:-:S02]  /*a7a0*/  SEL R32, R34, R25, P0 ;  /* 0x0000001922207207 */ /* 0x002fc40000000000 */
[----:B------:R-:W-:Y:S01]  /*a7b0*/  SEL R34, R25, R34, P0 ;  /* 0x0000002219227207 */ /* 0x000fe20000000000 */
[----:B------:R1:W4:Y:S01]  /*a7c0*/  SHFL.IDX PT, R43, R68, R9, 0x1c1f ;  /* 0x001c1f09442b7589 */ /* 0x00032200000e0000 */
[----:B--2---:R-:W-:Y:S02]  /*a7d0*/  SEL R40, R42, R27, P0 ;  /* 0x0000001b2a287207 */ /* 0x004fe40000000000 */
[----:B------:R-:W-:Y:S02]  /*a7e0*/  SEL R42, R27, R42, P0 ;  /* 0x0000002a1b2a7207 */ /* 0x000fe40000000000 */
[----:B-----5:R-:W-:Y:S01]  /*a7f0*/  SEL R5, R50, R15, P0 ;  /* 0x0000000f32057207 */ /* 0x020fe20000000000 */
[----:B------:R-:W-:Y:S01]  /*a800*/  BAR.SYNC.DEFER_BLOCKING 0x1, 0x180 ;  /* 0x0046000000007b1d */ /* 0x000fe20000010000 */
[----:B------:R-:W-:Y:S02]  /*a810*/  SEL R15, R31, R58, P0 ;  /* 0x0000003a1f0f7207 */ /* 0x000fe40000000000 */
[----:B-1----:R-:W-:-:S02]  /*a820*/  SEL R9, R56, R29, P0 ;  /* 0x0000001d38097207 */ /* 0x002fc40000000000 */
[----:B---3--:R-:W-:Y:S02]  /*a830*/  SEL R25, R60, R33, P0 ;  /* 0x000000213c197207 */ /* 0x008fe40000000000 */
[----:B------:R-:W-:Y:S02]  /*a840*/  SEL R27, R33, R60, P0 ;  /* 0x0000003c211b7207 */ /* 0x000fe40000000000 */
[----:B----4-:R-:W-:Y:S02]  /*a850*/  SEL R33, R62, R35, P0 ;  /* 0x000000233e217207 */ /* 0x010fe40000000000 */
[----:B------:R-:W-:Y:S02]  /*a860*/  SEL R35, R35, R62, P0 ;  /* 0x0000003e23237207 */ /* 0x000fe40000000000 */
[----:B------:R-:W-:-:S04]  /*a870*/  SHF.R.S32.HI R29, RZ, 0x1f, R51 ;  /* 0x0000001fff1d7819 */ /* 0x000fc80000011433 */
[----:B------:R-:W-:Y:S01]  /*a880*/  IADD3.X R29, R29, R21, R36, P3, !PT ;  /* 0x000000151d1d7210 */ /* 0x000fe20001ffe424 */
[----:B------:R1:W-:Y:S04]  /*a890*/  STSM.16.M88.4 [R49], R4 ;  /* 0x0000000431007844 */ /* 0x0003e80000000200 */
[----:B------:R-:W-:Y:S04]  /*a8a0*/  STSM.16.M88.4 [R47], R8 ;  /* 0x000000082f007844 */ /* 0x000fe80000000200 */
[----:B------:R2:W-:Y:S04]  /*a8b0*/  STSM.16.M88.4 [R41], R12 ;  /* 0x0000000c29007844 */ /* 0x0005e80000000200 */
[----:B------:R-:W-:Y:S04]  /*a8c0*/  STSM.16.M88.4 [R45], R24 ;  /* 0x000000182d007844 */ /* 0x000fe80000000200 */
[----:B------:R-:W-:Y:S01]  /*a8d0*/  STSM.16.M88.4 [R39], R32 ;  /* 0x0000002027007844 */ /* 0x000fe20000000200 */
[----:B-1----:R-:W-:-:S03]  /*a8e0*/  LEA R4, P3, R20, UR6, 0x2 ;  /* 0x0000000614047c11 */ /* 0x002fc6000f8610ff */
[----:B------:R-:W1:Y:S01]  /*a8f0*/  SHFL.IDX PT, R6, R53, RZ, 0x1f ;  /* 0x00001fff35067589 */ /* 0x000e6200000e0000 */
[----:B------:R-:W-:Y:S02]  /*a900*/  LEA.HI.X R5, R20, UR7, R29, 0x2, P3 ;  /* 0x0000000714057c11 */ /* 0x000fe400098f141d */
[----:B--2---:R-:W-:Y:S02]  /*a910*/  SEL R41, R66, R43, P0 ;  /* 0x0000002b42297207 */ /* 0x004fe40000000000 */
[----:B------:R-:W-:-:S05]  /*a920*/  SEL R43, R43, R66, P0 ;  /* 0x000000422b2b7207 */ /* 0x000fca0000000000 */
[----:B------:R3:W-:Y:S01]  /*a930*/  STSM.16.M88.4 [R37], R40 ;  /* 0x0000002825007844 */ /* 0x0007e20000000200 */
[----:B------:R-:W-:Y:S01]  /*a940*/  @!PT LDS RZ, [RZ] ;  /* 0x00000000fffff984 */ /* 0x000fe20000000800 */
[----:B------:R-:W-:Y:S01]  /*a950*/  @!PT LDS RZ, [RZ] ;  /* 0x00000000fffff984 */ /* 0x000fe20000000800 */
[----:B------:R-:W-:Y:S01]  /*a960*/  @!PT LDS RZ, [RZ] ;  /* 0x00000000fffff984 */ /* 0x000fe20000000800 */
[----:B------:R2:W-:Y:S06]  /*a970*/  MEMBAR.ALL.CTA ;  /* 0x0000000000007992 */ /* 0x0005ec0000008000 */
[----:B--2---:R-:W2:Y:S02]  /*a980*/  FENCE.VIEW.ASYNC.S ;  /* 0x00000000000073c6 */ /* 0x004ea40000000000 */
[----:B--2---:R-:W-:Y:S06]  /*a990*/  BAR.ARV 0x1, 0x1a0 ;  /* 0x0046800000007b1d */ /* 0x004fec0000002000 */
[----:B-1----:R-:W-:Y:S01]  /*a9a0*/  ISETP.NE.AND P0, PT, R6, 0xb, PT ;  /* 0x0000000b0600780c */ /* 0x002fe20003f05270 */
        /* <DEDUP_REMOVED lines=28> */
.L_x_1566:
[----:B------:R-:W-:Y:S05]  /*ab70*/  BSYNC B0 ;  /* 0x0000000000007941 */ /* 0x000fea0003800000 */
.L_x_1565:
[----:B------:R-:W-:Y:S05]  /*ab80*/  BRA `(.L_x_1564) ;  /* 0x0000000400847947 */ /* 0x000fea0003800000 */
.L_x_1563:
        /* <DEDUP_REMOVED lines=35> */
.L_x_1568:
[----:B------:R-:W-:Y:S05]  /*adc0*/  BSYNC B0 ;  /* 0x0000000000007941 */ /* 0x000fea0003800000 */
.L_x_1567:
[----:B------:R-:W-:Y:S01]  /*add0*/  ULOP3.LUT UR40, URZ, UR40, URZ, 0x33, !UPT ;  /* 0x000000283f287292 */ /* 0x000fe2000f8e333f */
[----:B------:R-:W-:Y:S01]  /*ade0*/  IMAD.WIDE.U32 R4, R10, UR43, R152 ;  /* 0x0000002b0a047c25 */ /* 0x000fe2000f8e0098 */
[----:B------:R-:W-:Y:S01]  /*adf0*/  SHF.R.S32.HI R155, RZ, 0x1f, R154 ;  /* 0x0000001fff9b7819 */ /* 0x000fe2000001149a */
[----:B------:R-:W-:Y:S02]  /*ae00*/  BSSY B0, `(.L_x_1569) ;  /* 0x0000021000007945 */ /* 0x000fe40003800000 */
[----:B-1----:R-:W-:Y:S02]  /*ae10*/  IMAD R3, R11, UR43, R8 ;  /* 0x0000002b0b037c24 */ /* 0x002fe4000f8e0208 */
[----:B---3--:R-:W-:Y:S02]  /*ae20*/  VIADD R7, R9, UR40 ;  /* 0x0000002809077c36 */ /* 0x008fe40008000000 */
[----:B------:R-:W-:Y:S02]  /*ae30*/  IMAD.IADD R5, R5, 0x1, R3 ;  /* 0x0000000105057824 */ /* 0x000fe400078e0203 */
[----:B------:R-:W-:-:S02]  /*ae40*/  IMAD R3, R7, -0xc0, R20 ;  /* 0xffffff4007037824 */ /* 0x000fc400078e0214 */
[----:B------:R-:W-:Y:S02]  /*ae50*/  VIADD R0, R154, 0x60 ;  /* 0x000000609a007836 */ /* 0x000fe40000000000 */
[----:B------:R-:W-:Y:S01]  /*ae60*/  IMAD R6, R12, UR6, RZ ;  /* 0x000000060c067c24 */ /* 0x000fe2000f8e02ff */
[-C--:B------:R-:W-:Y:S01]  /*ae70*/  ISETP.GE.AND P0, PT, R154, R3.reuse, PT ;  /* 0x000000039a00720c */ /* 0x080fe20003f06270 */
[----:B------:R-:W-:Y:S01]  /*ae80*/  IMAD.WIDE.U32 R8, R12, UR44, R4 ;  /* 0x0000002c0c087c25 */ /* 0x000fe2000f8e0004 */
[----:B------:R-:W-:-:S03]  /*ae90*/  ISETP.GE.AND P3, PT, R0, R3, PT ;  /* 0x000000030000720c */ /* 0x000fc60003f66270 */
[----:B------:R-:W-:Y:S02]  /*aea0*/  IMAD R3, R13, UR44, R6 ;  /* 0x0000002c0d037c24 */ /* 0x000fe4000f8e0206 */
        /* <DEDUP_REMOVED lines=22> */
.L_x_1570:
[----:B------:R-:W-:Y:S05]  /*b010*/  BSYNC B0 ;  /* 0x0000000000007941 */ /* 0x000fea0003800000 */
.L_x_1569:
        /* <DEDUP_REMOVED lines=23> */
.L_x_1571:
[----:B------:R-:W-:Y:S05]  /*b190*/  BSYNC B0 ;  /* 0x0000000000007941 */ /* 0x000fea0003800000 */
.L_x_1564:
[----:B---3--:R-:W3:Y:S02]  /*b1a0*/  LDC R0, c[0x0][0xda8] ;  /* 0x00036a00ff007b82 */ /* 0x008ee40000000800 */
[----:B---3--:R-:W-:-:S13]  /*b1b0*/  ISETP.LE.AND P0, PT, R0, UR4, PT ;  /* 0x0000000400007c0c */ /* 0x008fda000bf03270 */
[----:B------:R-:W-:Y:S05]  /*b1c0*/  @!P0 BRA `(.L_x_1572) ;  /* 0xffffff5800ec8947 */ /* 0x000fea000383ffff */
[----:B------:R-:W-:Y:S05]  /*b1d0*/  EXIT ;  /* 0x000000000000794d */ /* 0x000fea0003800000 */
.L_x_1525:
[----:B------:R-:W-:-:S08]  /*b1e0*/  NOP ;  /* 0x0000000000007918 */ /* 0x000fd00000000000 */
[----:B------:R-:W1:-:S00]  /*b1f0*/  USETMAXREG.DEALLOC.CTAPOOL 0x20 ;  /* 0x00000020000079c8 */ /* 0x000e4000080e0500 */
[----:B-1----:R-:W-:-:S06]  /*b200*/  LOP3.LUT R2, R0, 0x3, RZ, 0xc0, !PT ;  /* 0x0000000300027812 */ /* 0x002fcc00078ec0ff */
[----:B--2---:R-:W1:Y:S01]  /*b210*/  S2UR UR4, SR_CTAID.X ;  /* 0x00000000000479c3 */ /* 0x004e620000002500 */
[----:B------:R-:W-:Y:S02]  /*b220*/  IMAD.MOV.U32 R28, RZ, RZ, RZ ;  /* 0x000000ffff1c7224 */ /* 0x000fe400078e00ff */
[----:B------:R-:W-:Y:S01]  /*b230*/  IMAD.MOV.U32 R18, RZ, RZ, 0x1 ;  /* 0x00000001ff127424 */ /* 0x000fe200078e00ff */
[----:B------:R2:W3:Y:S01]  /*b240*/  SHFL.IDX PT, R3, R2, RZ, 0x1f ;  /* 0x00001fff02037589 */ /* 0x0004e200000e0000 */
[----:B------:R-:W-:-:S03]  /*b250*/  IMAD.MOV.U32 R17, RZ, RZ, RZ ;  /* 0x000000ffff117224 */ /* 0x000fc600078e00ff */
[----:B--2---:R-:W1:Y:S01]  /*b260*/  LDC R2, c[0x0][0xda8] ;  /* 0x00036a00ff027b82 */ /* 0x004e620000000800 */
[----:B---3--:R-:W-:-:S04]  /*b270*/  ISETP.NE.AND P0, PT, R3, RZ, PT ;  /* 0x000000ff0300720c */ /* 0x008fc80003f05270 */
[----:B------:R-:W-:-:S05]  /*b280*/  P2R R3, PR, RZ, 0x1 ;  /* 0x00000001ff037803 */ /* 0x000fca0000000000 */
[----:B------:R2:W-:Y:S04]  /*b290*/  STL [R1], R3 ;  /* 0x0000000301007387 */ /* 0x0005e80000100800 */
[----:B------:R-:W-:Y:S06]  /*b2a0*/  @P0 BAR.ARV 0x4, 0x200 ;  /* 0x0108000000000b1d */ /* 0x000fec0000002000 */
[----:B-1----:R-:W-:-:S13]  /*b2b0*/  ISETP.LE.AND P0, PT, R2, UR4, PT ;  /* 0x0000000402007c0c */ /* 0x002fda000bf03270 */
[----:B--2---:R-:W-:Y:S05]  /*b2c0*/  @P0 BRA `(.L_x_1573) ;  /* 0x0000002c00b00947 */ /* 0x004fea0003800000 */
[----:B------:R-:W1:Y:S01]  /*b2d0*/  S2R R8, SR_TID.X ;  /* 0x0000000000087919 */ /* 0x000e620000002100 */
[----:B------:R-:W-:Y:S01]  /*b2e0*/  IMAD.SHL.U32 R9, R0, 0x800, RZ ;  /* 0x0000080000097824 */ /* 0x000fe200078e00ff */
[C---:B------:R-:W-:Y:S01]  /*b2f0*/  LOP3.LUT R29, R27.reuse, 0x1, RZ, 0xfc, !PT ;  /* 0x000000011b1d7812 */ /* 0x040fe200078efcff */
[----:B------:R-:W-:Y:S01]  /*b300*/  IMAD.MOV.U32 R23, RZ, RZ, 0x40 ;  /* 0x00000040ff177424 */ /* 0x000fe200078e00ff */
[----:B------:R-:W2:Y:S01]  /*b310*/  S2R R6, SR_TID.X ;  /* 0x0000000000067919 */ /* 0x000ea20000002100 */
[----:B------:R-:W-:Y:S01]  /*b320*/  IMAD.U32 R25, RZ, RZ, UR4 ;  /* 0x00000004ff197e24 */ /* 0x000fe2000f8e00ff */
[----:B------:R-:W-:Y:S01]  /*b330*/  LOP3.LUT R26, R27, 0x2, RZ, 0xfc, !PT ;  /* 0x000000021b1a7812 */ /* 0x000fe200078efcff */
[----:B------:R-:W-:Y:S01]  /*b340*/  IMAD.MOV.U32 R18, RZ, RZ, 0x1 ;  /* 0x00000001ff127424 */ /* 0x000fe200078e00ff */
[----:B------:R-:W-:Y:S01]  /*b350*/  ULDC UR42, c[0x0][0xc] ;  /* 0x00000300002a7ab9 */ /* 0x000fe20000000800 */
[----:B------:R-:W-:Y:S01]  /*b360*/  IMAD.MOV.U32 R17, RZ, RZ, RZ ;  /* 0x000000ffff117224 */ /* 0x000fe200078e00ff */
[----:B------:R-:W-:Y:S01]  /*b370*/  ULDC.64 UR44, c[0x0][0x198] ;  /* 0x00006600002c7ab9 */ /* 0x000fe20000000a00 */
[----:B------:R-:W-:Y:S01]  /*b380*/  IMAD.MOV.U32 R28, RZ, RZ, RZ ;  /* 0x000000ffff1c7224 */ /* 0x000fe200078e00ff */
[----:B-1----:R-:W-:Y:S01]  /*b390*/  SHF.R.U32.HI R4, RZ, 0x1, R8 ;  /* 0x00000001ff047819 */ /* 0x002fe20000011608 */
[C---:B------:R-:W-:Y:S01]  /*b3a0*/  IMAD.SHL.U32 R2, R8.reuse, 0x20, RZ ;  /* 0x0000002008027824 */ /* 0x040fe200078e00ff */
[C---:B------:R-:W-:Y:S01]  /*b3b0*/  LOP3.LUT P0, RZ, R8.reuse, 0x4, RZ, 0xc0, !PT ;  /* 0x0000000408ff7812 */ /* 0x040fe2000780c0ff */
[----:B------:R-:W-:Y:S01]  /*b3c0*/  IMAD.SHL.U32 R0, R8, 0x80, RZ ;  /* 0x0000008008007824 */ /* 0x000fe200078e00ff */
[----:B------:R-:W-:-:S02]  /*b3d0*/  LOP3.LUT R5, R4, 0x20, RZ, 0xc0, !PT ;  /* 0x0000002004057812 */ /* 0x000fc400078ec0ff */
[----:B--2---:R-:W-:Y:S02]  /*b3e0*/  LOP3.LUT R6, R6, 0x7f, RZ, 0xc0, !PT ;  /* 0x0000007f06067812 */ /* 0x004fe400078ec0ff */
        /* <DEDUP_REMOVED lines=16> */
.L_x_1629:
[----:B------:R-:W-:Y:S01]  /*b4f0*/  ULDC UR8, c[0x0][0xdd0] ;  /* 0x0003740000087ab9 */ /* 0x000fe20000000800 */
[----:B------:R-:W1:Y:S01]  /*b500*/  LDC R0, c[0x0][0xde8] ;  /* 0x00037a00ff007b82 */ /* 0x000e620000000800 */
        /* <DEDUP_REMOVED lines=10> */
[----:B------:R-:W-:Y:S05]  /*b5b0*/  @!P0 BRA `(.L_x_1574) ;  /* 0x0000000000208947 */ /* 0x000fea0003800000 */
        /* <DEDUP_REMOVED lines=8> */
.L_x_1574:
[----:B------:R-:W-:Y:S01]  /*b640*/  ULDC UR9, c[0x0][0xdc4] ;  /* 0x0003710000097ab9 */ /* 0x000fe20000000800 */
[----:B------:R-:W-:Y:S01]  /*b650*/  UMOV UR7, UR8 ;  /* 0x0000000800077c82 */ /* 0x000fe20008000000 */
[----:B------:R-:W-:-:S11]  /*b660*/  UISETP.NE.AND UP0, UPT, UR9, 0x1, UPT ;  /* 0x000000010900788c */ /* 0x000fd6000bf05270 */
[----:B------:R-:W-:Y:S02]  /*b670*/  @UP0 ULDC.64 UR10, c[0x0][0xdc8] ;  /* 0x00037200000a0ab9 */ /* 0x000fe40000000a00 */
[----:B------:R-:W-:-:S04]  /*b680*/  UIMAD.WIDE.U32 UR4, UR8, UR10, URZ ;  /* 0x0000000a080472a5 */ /* 0x000fc8000f8e003f */
[----:B------:R-:W-:-:S04]  /*b690*/  @UP0 USHF.R.U32.HI UR7, URZ, UR11, UR5 ;  /* 0x0000000b3f070299 */ /* 0x000fc80008011605 */
[----:B------:R-:W-:-:S12]  /*b6a0*/  UIMAD UR4, UR7, UR9, URZ ;  /* 0x00000009070472a4 */ /* 0x000fd8000f8e023f */
.L_x_1575:
[----:B------:R-:W-:Y:S01]  /*b6b0*/  ULOP3.LUT UR5, URZ, UR7, URZ, 0x33, !UPT ;  /* 0x000000073f057292 */ /* 0x000fe2000f8e333f */
[----:B------:R-:W-:Y:S01]  /*b6c0*/  BSSY B6, `(.L_x_1576) ;  /* 0x0000294000067945 */ /* 0x000fe20003800000 */
[----:B------:R-:W-:Y:S01]  /*b6d0*/  ULDC.64 UR10, c[0x0][0x3f8] ;  /* 0x0000fe00000a7ab9 */ /* 0x000fe20000000a00 */
[----:B------:R-:W-:Y:S01]  /*b6e0*/  ULDC UR7, c[0x0][0xdac] ;  /* 0x00036b0000077ab9 */ /* 0x000fe20000000800 */
[----:B------:R-:W-:Y:S02]  /*b6f0*/  UISETP.NE.U32.AND UP0, UPT, UR10, URZ, UPT ;  /* 0x0000003f0a00728c */ /* 0x000fe4000bf05070 */
[----:B------:R-:W-:Y:S02]  /*b700*/  UIADD3 UR5, UR5, UR7, URZ ;  /* 0x0000000705057290 */ /* 0x000fe4000fffe03f */
[----:B------:R-:W-:Y:S02]  /*b710*/  UISETP.NE.AND.EX UP0, UPT, UR11, URZ, UPT, UP0 ;  /* 0x0000003f0b00728c */ /* 0x000fe4000bf05300 */
[----:B------:R-:W-:Y:S01]  /*b720*/  UIMAD UR37, UR5, 0xc0, URZ ;  /* 0x000000c0052578a4 */ /* 0x000fe2000f8e023f */
[----:B------:R-:W-:Y:S01]  /*b730*/  ULDC UR7, c[0x0][0x404] ;  /* 0x0001010000077ab9 */ /* 0x000fe20000000800 */
[----:B------:R-:W-:Y:S01]  /*b740*/  ULDC UR10, c[0x0][0x288] ;  /* 0x0000a200000a7ab9 */ /* 0x000fe20000000800 */
[----:B------:R-:W-:-:S02]  /*b750*/  USEL UR7, UR7, 0x1, UP0 ;  /* 0x0000000107077887 */ /* 0x000fc40008000000 */
[----:B------:R-:W-:Y:S01]  /*b760*/  UIADD3 UR5, UR37, 0x13f, -UR10 ;  /* 0x0000013f25057890 */ /* 0x000fe2000fffe80a */
[----:B------:R-:W-:Y:S02]  /*b770*/  ULDC UR9, c[0x0][0xdb8] ;  /* 0x00036e0000097ab9 */ /* 0x000fe40000000800 */
[----:B------:R-:W-:Y:S01]  /*b780*/  ULDC UR10, c[0x0][0x2e0] ;  /* 0x0000b800000a7ab9 */ /* 0x000fe20000000800 */
[----:B------:R-:W-:Y:S02]  /*b790*/  UISETP.NE.AND UP1, UPT, UR9, 0x1, UPT ;  /* 0x000000010900788c */ /* 0x000fe4000bf25270 */
[----:B------:R-:W-:Y:S02]  /*b7a0*/  UIMAD UR11, UR7, UR10, 0x7f ;  /* 0x0000007f070b74a4 */ /* 0x000fe4000f8e020a */
[----:B------:R-:W-:Y:S02]  /*b7b0*/  UIMAD UR5, UR7, UR10, UR5 ;  /* 0x0000000a070572a4 */ /* 0x000fe4000f8e0205 */
[----:B------:R-:W-:-:S02]  /*b7c0*/  USHF.R.S32.HI UR10, URZ, 0x1f, UR11 ;  /* 0x0000001f3f0a7899 */ /* 0x000fc4000801140b */
[----:B------:R-:W-:Y:S02]  /*b7d0*/  USHF.R.S32.HI UR7, URZ, 0x1f, UR5 ;  /* 0x0000001f3f077899 */ /* 0x000fe40008011405 */
[----:B------:R-:W-:Y:S02]  /*b7e0*/  ULEA.HI UR10, UR10, UR11, URZ, 0x7 ;  /* 0x0000000b0a0a7291 */ /* 0x000fe4000f8f383f */
[----:B------:R-:W-:Y:S02]  /*b7f0*/  ULEA.HI UR7, UR7, UR5, URZ, 0x7 ;  /* 0x0000000507077291 */ /* 0x000fe4000f8f383f */
[----:B------:R-:W-:Y:S02]  /*b800*/  USHF.R.S32.HI UR10, URZ, 0x7, UR10 ;  /* 0x000000073f0a7899 */ /* 0x000fe4000801140a */
[----:B------:R-:W-:Y:S02]  /*b810*/  USHF.R.S32.HI UR7, URZ, 0x7, UR7 ;  /* 0x000000073f077899 */ /* 0x000fe40008011407 */
[----:B------:R-:W-:-:S02]  /*b820*/  UIADD3 UR4, UR8, -UR4, URZ ;  /* 0x8000000408047290 */ /* 0x000fc4000fffe03f */
[----:B------:R-:W-:Y:S01]  /*b830*/  UISETP.LT.AND UP0, UPT, UR10, UR7, UPT ;  /* 0x000000070a00728c */ /* 0x000fe2000bf01270 */
[----:B------:R-:W-:-:S03]  /*b840*/  ULDC UR8, c[0x0][0xdc4] ;  /* 0x0003710000087ab9 */ /* 0x000fc60000000800 */
[----:B------:R-:W-:Y:S02]  /*b850*/  USEL UR41, UR10, UR7, UP0 ;  /* 0x000000070a297287 */ /* 0x000fe40008000000 */
[----:B------:R-:W-:-:S03]  /*b860*/  UIMAD UR6, UR6, UR8, UR4 ;  /* 0x00000008060672a4 */ /* 0x000fc6000f8e0204 */
[----:B------:R-:W-:Y:S01]  /*b870*/  @UP1 ULDC UR4, c[0x0][0xdbc] ;  /* 0x00036f0000041ab9 */ /* 0x000fe20000000800 */
[----:B------:R-:W-:Y:S01]  /*b880*/  ISETP.LT.AND P0, PT, RZ, UR41, PT ;  /* 0x00000029ff007c0c */ /* 0x000fe2000bf01270 */
[----:B------:R-:W-:Y:S01]  /*b890*/  UIMAD.WIDE.U32 UR4, UR6, UR4, URZ ;  /* 0x00000004060472a5 */ /* 0x000fe2000f8e003f */
[----:B------:R-:W-:Y:S01]  /*b8a0*/  @UP1 ULDC UR8, c[0x0][0xdc0] ;  /* 0x0003700000081ab9 */ /* 0x000fe20000000800 */
[----:B------:R-:W-:Y:S02]  /*b8b0*/  UMOV UR39, UR6 ;  /* 0x0000000600277c82 */ /* 0x000fe40008000000 */
[----:B------:R-:W-:-:S04]  /*b8c0*/  @UP1 USHF.R.U32.HI UR39, URZ, UR8, UR5 ;  /* 0x000000083f271299 */ /* 0x000fc80008011605 */
[----:B------:R-:W-:-:S04]  /*b8d0*/  UIADD3 UR38, -UR39, URZ, URZ ;  /* 0x0000003f27267290 */ /* 0x000fc8000fffe13f */
[----:B------:R-:W-:Y:S01]  /*b8e0*/  UIMAD UR38, UR9, UR38, UR6 ;  /* 0x00000026092672a4 */ /* 0x000fe2000f8e0206 */
[----:B------:R-:W-:Y:S11]  /*b8f0*/  @P0 BRA `(.L_x_1577) ;  /* 0x0000000000440947 */ /* 0x000ff60003800000 */
[----:B------:R-:W1:Y:S02]  /*b900*/  S2R R0, SR_TID.X ;  /* 0x0000000000007919 */ /* 0x000e640000002100 */
[----:B-1----:R-:W-:-:S04]  /*b910*/  LOP3.LUT R0, R0, 0x7f, RZ, 0xc0, !PT ;  /* 0x0000007f00007812 */ /* 0x002fc800078ec0ff */
        /* <DEDUP_REMOVED lines=15> */
.L_x_1577:
        /* <DEDUP_REMOVED lines=23> */
.L_x_1579:
[----:B------:R-:W-:-:S06]  /*bb80*/  UIADD3 UR4, UR40, 0x9000, URZ ;  /* 0x0000900028047890 */ /* 0x000fcc000fffe03f */
[----:B------:R-:W-:-:S05]  /*bb90*/  IMAD.U32 R16, RZ, RZ, UR4 ;  /* 0x00000004ff107e24 */ /* 0x000fca000f8e00ff */
        /* <DEDUP_REMOVED lines=18> */
.L_x_1580:
        /* <DEDUP_REMOVED lines=20> */
.L_x_1581:
        /* <DEDUP_REMOVED lines=18> */
.L_x_1582:
[----:B------:R-:W-:Y:S01]  /*bf20*/  ULDC.64 UR4, c[0x0][0x9f8] ;  /* 0x00027e0000047ab9 */ /* 0x000fe20000000a00 */
[----:B------:R-:W-:Y:S01]  /*bf30*/  IMAD.U32 R5, RZ, RZ, UR39 ;  /* 0x00000027ff057e24 */ /* 0x000fe2000f8e00ff */
[----:B------:R-:W-:Y:S01]  /*bf40*/  ISETP.NE.U32.AND P0, PT, RZ, UR4, PT ;  /* 0x00000004ff007c0c */ /* 0x000fe2000bf05070 */
[----:B------:R-:W-:Y:S01]  /*bf50*/  IMAD.U32 R19, RZ, RZ, UR39 ;  /* 0x00000027ff137e24 */ /* 0x000fe2000f8e00ff */
[----:B------:R-:W1:Y:S01]  /*bf60*/  S2R R4, SR_TID.X ;  /* 0x0000000000047919 */ /* 0x000e620000002100 */
[----:B------:R-:W2:Y:S01]  /*bf70*/  LDC R0, c[0x0][0x428] ;  /* 0x00010a00ff007b82 */ /* 0x000ea20000000800 */
[----:B------:R-:W-:-:S13]  /*bf80*/  ISETP.NE.AND.EX P0, PT, RZ, UR5, PT, P0 ;  /* 0x00000005ff007c0c */ /* 0x000fda000bf05300 */
[----:B------:R-:W3:Y:S01]  /*bf90*/  @P0 LDC.64 R2, c[0x0][0x9f8] ;  /* 0x00027e00ff020b82 */ /* 0x000ee20000000a00 */
[----:B-1----:R-:W-:Y:S01]  /*bfa0*/  LOP3.LUT R21, R4, 0x7f, RZ, 0xc0, !PT ;  /* 0x0000007f04157812 */ /* 0x002fe200078ec0ff */
[----:B---3--:R-:W-:-:S05]  /*bfb0*/  @P0 IMAD.WIDE R2, R5, 0x4, R2 ;  /* 0x0000000405020825 */ /* 0x008fca00078e0202 */
[----:B------:R1:W3:Y:S01]  /*bfc0*/  @P0 LDG.E R19, desc[UR46][R2.64] ;  /* 0x0000002e02130981 */ /* 0x0002e2000c1e1900 */
[----:B--2---:R-:W-:Y:S01]  /*bfd0*/  ISETP.NE.AND P0, PT, R0, 0x1, PT ;  /* 0x000000010000780c */ /* 0x004fe20003f05270 */
        /* <DEDUP_REMOVED lines=8> */
[----:B-1----:R-:W1:Y:S01]  /*c060*/  LDC.64 R2, c[0x0][0x3f8] ;  /* 0x0000fe00ff027b82 */ /* 0x002e620000000a00 */
[----:B------:R-:W-:Y:S01]  /*c070*/  UMOV UR14, UR38 ;  /* 0x00000026000e7c82 */ /* 0x000fe20008000000 */
[----:B------:R-:W-:Y:S01]  /*c080*/  UMOV UR15, UR39 ;  /* 0x00000027000f7c82 */ /* 0x000fe20008000000 */
[----:B------:R-:W-:Y:S01]  /*c090*/  UMOV UR6, 0xffffffff ;  /* 0xffffffff00067882 */ /* 0x000fe20000000000 */
[----:B------:R-:W-:Y:S01]  /*c0a0*/  SHF.R.U32.HI R4, RZ, 0x5, R4 ;  /* 0x00000005ff047819 */ /* 0x000fe20000011604 */
[----:B------:R-:W-:Y:S01]  /*c0b0*/  IMAD.U32 R16, RZ, RZ, UR38 ;  /* 0x00000026ff107e24 */ /* 0x000fe2000f8e00ff */
[----:B------:R-:W-:-:S02]  /*c0c0*/  VOTEU.ALL UP1, P2 ;  /* 0x00000000003f7886 */ /* 0x000fc40001020000 */
[----:B------:R-:W2:Y:S01]  /*c0d0*/  @P0 LDC R0, c[0x0][0x42c] ;  /* 0x00010b00ff000b82 */ /* 0x000ea20000000800 */
[----:B------:R-:W-:Y:S02]  /*c0e0*/  LOP3.LUT R4, R4, 0x3, RZ, 0xc0, !PT ;  /* 0x0000000304047812 */ /* 0x000fe400078ec0ff */
        /* <DEDUP_REMOVED lines=14> */
.L_x_1648:
        /* <DEDUP_REMOVED lines=8> */
.L_x_1651:
        /* <DEDUP_REMOVED lines=9> */
[----:B-1----:R-:W1:Y:S02]  /*c2e0*/  @P0 LDC.64 R4, c[0x0][0x420] ;  /* 0x00010800ff040b82 */ /* 0x002e640000000a00 */
[----:B-1----:R-:W-:-:S05]  /*c2f0*/  @P0 IMAD.HI.U32 R4, R6, R4, RZ ;  /* 0x0000000406040227 */ /* 0x002fca00078e00ff */
        /* <DEDUP_REMOVED lines=10> */
.L_x_1587:
[----:B------:R-:W-:Y:S02]  /*c3a0*/  LEA R5, R17, UR40, 0x3 ;  /* 0x0000002811057c11 */ /* 0x000fe4000f8e18ff */
[----:B--2---:R-:W-:Y:S02]  /*c3b0*/  SHF.L.U32 R2, R18, 0x1f, RZ ;  /* 0x0000001f12027819 */ /* 0x004fe400000006ff */
[----:B------:R-:W-:Y:S02]  /*c3c0*/  ISETP.NE.AND P0, PT, R21, RZ, PT ;  /* 0x000000ff1500720c */ /* 0x000fe40003f05270 */
[----:B------:R-:W2:Y:S02]  /*c3d0*/  SYNCS.PHASECHK.TRANS64.TRYWAIT P3, [R5+URZ+0x19c80], R2 ;  /* 0x019c8002050075a7 */ /* 0x000ea4000806017f */
[----:B--2---:R-:W-:Y:S09]  /*c3e0*/  @!P3 BRA `(.L_x_1588) ;  /* 0x000000240048b947 */ /* 0x004ff20003800000 */
.L_x_1652:
[----:B------:R-:W-:Y:S05]  /*c3f0*/  @P0 BRA `(.L_x_1589) ;  /* 0x00000000001c0947 */ /* 0x000fea0003800000 */
[----:B------:R-:W1:Y:S02]  /*c400*/  S2R R3, SR_TID.X ;  /* 0x0000000000037919 */ /* 0x000e640000002100 */
[----:B-1----:R-:W-:Y:S01]  /*c410*/  LOP3.LUT R4, R3, 0x1f, RZ, 0xc0, !PT ;  /* 0x0000001f03047812 */ /* 0x002fe200078ec0ff */
[----:B------:R-:W-:-:S03]  /*c420*/  IMAD.MOV.U32 R3, RZ, RZ, 0x3000 ;  /* 0x00003000ff037424 */ /* 0x000fc600078e00ff */
[----:B------:R-:W-:Y:S01]  /*c430*/  ISETP.NE.AND P3, PT, R4, RZ, PT ;  /* 0x000000ff0400720c */ /* 0x000fe20003f65270 */
[----:B------:R3:W-:-:S12]  /*c440*/  SYNCS.ARRIVE.TRANS64 RZ, [R5+URZ+0x19c70], R3 ;  /* 0x019c700305ff79a7 */ /* 0x0007d8000800003f */
[----:B---3--:R-:W-:Y:S05]  /*c450*/  @!P3 BRA `(.L_x_1589) ;  /* 0x000000000004b947 */ /* 0x008fea0003800000 */
[----:B------:R-:W-:Y:S01]  /*c460*/  BPT.TRAP 0x1 ;  /* 0x000000040000795c */ /* 0x000fe20000300000 */
.L_x_1589:
[----:B-1----:R-:W-:Y:S01]  /*c470*/  IMAD.U32 R4, RZ, RZ, UR40 ;  /* 0x00000028ff047e24 */ /* 0x002fe2000f8e00ff */
[----:B------:R-:W-:Y:S01]  /*c480*/  R2UR UR9, R5 ;  /* 0x00000000050972ca */ /* 0x000fe200000e0000 */
[----:B------:R-:W-:Y:S01]  /*c490*/  IMAD.SHL.U32 R6, R6, 0x80, RZ ;  /* 0x0000008006067824 */ /* 0x000fe200078e00ff */
        /* <DEDUP_REMOVED lines=23> */
[----:B------:R-:W3:Y:S02]  /*c610*/  SYNCS.PHASECHK.TRANS64.TRYWAIT P3, [R5+URZ+0x19c40], R2 ;  /* 0x019c4002050075a7 */ /* 0x000ee4000806017f */
[----:B-1-3--:R-:W-:Y:S05]  /*c620*/  @!P3 BRA `(.L_x_1590) ;  /* 0x0000002000ccb947 */ /* 0x00afea0003800000 */
.L_x_1653:
[----:B------:R-:W-:Y:S05]  /*c630*/  @P0 BRA `(.L_x_1591) ;  /* 0x00000000001c0947 */ /* 0x000fea0003800000 */
[----:B------:R-:W3:Y:S01]  /*c640*/  S2R R4, SR_TID.X ;  /* 0x0000000000047919 */ /* 0x000ee20000002100 */
[----:B-12---:R-:W-:-:S04]  /*c650*/  IMAD.MOV.U32 R2, RZ, RZ, 0x3000 ;  /* 0x00003000ff027424 */ /* 0x006fc800078e00ff */
[----:B------:R4:W-:Y:S01]  /*c660*/  SYNCS.ARRIVE.TRANS64 RZ, [R5+URZ+0x19c30], R2 ;  /* 0x019c300205ff79a7 */ /* 0x0009e2000800003f */
[----:B---3--:R-:W-:-:S04]  /*c670*/  LOP3.LUT R4, R4, 0x1f, RZ, 0xc0, !PT ;  /* 0x0000001f04047812 */ /* 0x008fc800078ec0ff */
[----:B------:R-:W-:-:S13]  /*c680*/  ISETP.NE.AND P0, PT, R4, RZ, PT ;  /* 0x000000ff0400720c */ /* 0x000fda0003f05270 */
[----:B----4-:R-:W-:Y:S05]  /*c690*/  @!P0 BRA `(.L_x_1591) ;  /* 0x0000000000048947 */ /* 0x010fea0003800000 */
[----:B------:R-:W-:Y:S01]  /*c6a0*/  BPT.TRAP 0x1 ;  /* 0x000000040000795c */ /* 0x000fe20000300000 */
.L_x_1591:
        /* <DEDUP_REMOVED lines=22> */
[----:B------:R3:W-:Y:S02]  /*c810*/  UTMALDG.4D [UR8], [UR4], desc[UR6] ;  /* 0x00000608040075b4 */ /* 0x0007e40008019000 */
[----:B---3--:R-:W-:Y:S01]  /*c820*/  NOP ;  /* 0x0000000000007918 */ /* 0x008fe20000000000 */
.L_x_1586:
        /* <DEDUP_REMOVED lines=9> */
[----:B-12---:R-:W-:Y:S01]  /*c8c0*/  @P0 IMAD.MOV.U32 R2, RZ, RZ, 0x4800 ;  /* 0x00004800ff020424 */ /* 0x006fe200078e00ff */
        /* <DEDUP_REMOVED lines=9> */
[----:B------:R2:W-:Y:S01]  /*c960*/  @P0 SYNCS.ARRIVE.TRANS64 RZ, [UR40+0x19c00], R2 ;  /* 0x019c0002ffff09a7 */ /* 0x0005e20008000028 */
[----:B------:R-:W-:Y:S01]  /*c970*/  UMOV UR29, UR39 ;  /* 0x00000027001d7c82 */ /* 0x000fe20008000000 */
        /* <DEDUP_REMOVED lines=10> */
.L_x_1584:
        /* <DEDUP_REMOVED lines=8> */
.L_x_1654:
[----:B------:R-:W-:Y:S05]  /*caa0*/  BSYNC B0 ;  /* 0x0000000000007941 */ /* 0x000fea0003800000 */
.L_x_1592:
[----:B------:R-:W-:-:S06]  /*cab0*/  UISETP.GE.AND UP0, UPT, UR41, 0x2, UPT ;  /* 0x000000022900788c */ /* 0x000fcc000bf06270 */
[----:B------:R-:W-:-:S13]  /*cac0*/  PLOP3.LUT P0, PT, PT, PT, UP0, 0x80, 0x0 ;  /* 0x000000000000781c */ /* 0x000fda0003f0f008 */
[----:B------:R-:W-:Y:S05]  /*cad0*/  @!P0 BRA `(.L_x_1594) ;  /* 0x0000000c00dc8947 */ /* 0x000fea0003800000 */
[----:B------:R-:W-:Y:S01]  /*cae0*/  UIADD3 UR4, UR41, -0x2, URZ ;  /* 0xfffffffe29047890 */ /* 0x000fe2000fffe03f */
[----:B--2---:R-:W-:Y:S02]  /*caf0*/  IMAD.MOV.U32 R3, RZ, RZ, R18 ;  /* 0x000000ffff037224 */ /* 0x004fe400078e0012 */
[----:B------:R-:W-:-:S03]  /*cb00*/  IMAD.MOV.U32 R8, RZ, RZ, R17 ;  /* 0x000000ffff087224 */ /* 0x000fc600078e0011 */
[----:B------:R-:W-:-:S07]  /*cb10*/  IMAD.U32 R2, RZ, RZ, UR4 ;  /* 0x00000004ff027e24 */ /* 0x000fce000f8e00ff */
.L_x_1618:
        /* <DEDUP_REMOVED lines=29> */
.L_x_1597:
[----:B-1----:R-:W2:Y:S01]  /*ccf0*/  S2R R4, SR_TID.X ;  /* 0x0000000000047919 */ /* 0x002ea20000002100 */
[----:B------:R-:W-:Y:S01]  /*cd00*/  LEA R10, R17, UR40, 0x3 ;  /* 0x00000028110a7c11 */ /* 0x000fe2000f8e18ff */
[----:B------:R-:W-:Y:S01]  /*cd10*/  BSSY B1, `(.L_x_1598) ;  /* 0x0000006000017945 */ /* 0x000fe20003800000 */
[----:B--2---:R-:W-:Y:S02]  /*cd20*/  LOP3.LUT R6, R4, 0x7f, RZ, 0xc0, !PT ;  /* 0x0000007f04067812 */ /* 0x004fe400078ec0ff */
[----:B------:R-:W-:Y:S02]  /*cd30*/  SHF.L.U32 R4, R18, 0x1f, RZ ;  /* 0x0000001f12047819 */ /* 0x000fe400000006ff */
[----:B------:R-:W-:Y:S02]  /*cd40*/  ISETP.NE.AND P3, PT, R6, RZ, PT ;  /* 0x000000ff0600720c */ /* 0x000fe40003f65270 */
[----:B------:R-:W1:Y:S02]  /*cd50*/  SYNCS.PHASECHK.TRANS64.TRYWAIT P0, [R10+URZ+0x19c80], R4 ;  /* 0x019c80040a0075a7 */ /* 0x000e64000800017f */
[----:B-1----:R-:W-:Y:S09]  /*cd60*/  @!P0 BRA `(.L_x_1599) ;  /* 0x0000001c00288947 */ /* 0x002ff20003800000 */
.L_x_1655:
[----:B------:R-:W-:Y:S05]  /*cd70*/  BSYNC B1 ;  /* 0x0000000000017941 */ /* 0x000fea0003800000 */
.L_x_1598:
[----:B------:R-:W-:Y:S04]  /*cd80*/  BSSY B1, `(.L_x_1600) ;  /* 0x0000009000017945 */ /* 0x000fe80003800000 */
[----:B------:R-:W-:Y:S05]  /*cd90*/  @P3 BRA `(.L_x_1601) ;  /* 0x00000000001c3947 */ /* 0x000fea0003800000 */
[----:B------:R-:W2:Y:S01]  /*cda0*/  S2R R6, SR_TID.X ;  /* 0x0000000000067919 */ /* 0x000ea20000002100 */
[----:B------:R-:W-:-:S04]  /*cdb0*/  IMAD.MOV.U32 R7, RZ, RZ, 0x3000 ;  /* 0x00003000ff077424 */ /* 0x000fc800078e00ff */
[----:B------:R3:W-:Y:S01]  /*cdc0*/  SYNCS.ARRIVE.TRANS64 RZ, [R10+URZ+0x19c70], R7 ;  /* 0x019c70070aff79a7 */ /* 0x0007e2000800003f */
[----:B--2---:R-:W-:-:S04]  /*cdd0*/  LOP3.LUT R6, R6, 0x1f, RZ, 0xc0, !PT ;  /* 0x0000001f06067812 */ /* 0x004fc800078ec0ff */
[----:B------:R-:W-:-:S13]  /*cde0*/  ISETP.NE.AND P0, PT, R6, RZ, PT ;  /* 0x000000ff0600720c */ /* 0x000fda0003f05270 */
[----:B---3--:R-:W-:Y:S05]  /*cdf0*/  @!P0 BRA `(.L_x_1601) ;  /* 0x0000000000048947 */ /* 0x008fea0003800000 */
[----:B------:R-:W-:Y:S01]  /*ce00*/  BPT.TRAP 0x1 ;  /* 0x000000040000795c */ /* 0x000fe20000300000 */
.L_x_1601:
[----:B------:R-:W-:Y:S05]  /*ce10*/  BSYNC B1 ;  /* 0x0000000000017941 */ /* 0x000fea0003800000 */
.L_x_1600:
[----:B------:R-:W-:Y:S01]  /*ce20*/  IMAD.MOV.U32 R9, RZ, RZ, RZ ;  /* 0x000000ffff097224 */ /* 0x000fe200078e00ff */
[----:B------:R-:W-:Y:S01]  /*ce30*/  R2UR UR12, R16 ;  /* 0x00000000100c72ca */ /* 0x000fe200000e0000 */
[----:B------:R-:W-:Y:S01]  /*ce40*/  IMAD.U32 R6, RZ, RZ, UR40 ;  /* 0x00000028ff067e24 */ /* 0x000fe2000f8e00ff */
[----:B------:R-:W-:Y:S01]  /*ce50*/  UIADD3 UR4, UP0, UR44, 0x470, URZ ;  /* 0x000004702c047890 */ /* 0x000fe2000ff1e03f */
[----:B------:R-:W-:Y:S01]  /*ce60*/  PLOP3.LUT P0, PT, PT, PT, PT, 0x80, 0x0 ;  /* 0x000000000000781c */ /* 0x000fe20003f0f070 */
[----:B------:R-:W-:Y:S01]  /*ce70*/  UMOV UR6, 0x0 ;  /* 0x0000000000067882 */ /* 0x000fe20000000000 */
[----:B------:R-:W-:Y:S01]  /*ce80*/  R2UR UR10, R9 ;  /* 0x00000000090a72ca */ /* 0x000fe200000e0000 */
[----:B------:R-:W-:Y:S01]  /*ce90*/  IMAD R7, R17, 0x3000, R6 ;  /* 0x0000300011077824 */ /* 0x000fe200078e0206 */
[----:B------:R-:W-:Y:S01]  /*cea0*/  UIADD3.X UR5, URZ, UR45, URZ, UP0, !UPT ;  /* 0x0000002d3f057290 */ /* 0x000fe200087fe43f */
[----:B------:R-:W-:Y:S01]  /*ceb0*/  IMAD.SHL.U32 R6, R5, 0x80, RZ ;  /* 0x0000008005067824 */ /* 0x000fe200078e00ff */
[----:B------:R-:W-:Y:S01]  /*cec0*/  UMOV UR7, 0x14f00000 ;  /* 0x14f0000000077882 */ /* 0x000fe20000000000 */
[----:B------:R-:W-:-:S02]  /*ced0*/  VIADD R5, R10, 0x19c70 ;  /* 0x00019c700a057836 */ /* 0x000fc40000000000 */
[----:B------:R-:W-:-:S08]  /*cee0*/  VIADD R11, R7, 0x9000 ;  /* 0x00009000070b7836 */ /* 0x000fd00000000000 */
.L_x_1602:
        /* <DEDUP_REMOVED lines=16> */
.L_x_1603:
        /* <DEDUP_REMOVED lines=16> */
.L_x_1604:
        /* <DEDUP_REMOVED lines=12> */
.L_x_1656:
[----:B------:R-:W-:Y:S05]  /*d1b0*/  BSYNC B1 ;  /* 0x0000000000017941 */ /* 0x000fea0003800000 */
.L_x_1605:
[----:B------:R-:W-:Y:S01]  /*d1c0*/  BSSY B1, `(.L_x_1607) ;  /* 0x000000b000017945 */ /* 0x000fe20003800000 */
[----:B-12---:R-:W-:Y:S02]  /*d1d0*/  IMAD.MOV.U32 R4, RZ, RZ, 0x0 ;  /* 0x00000000ff047424 */ /* 0x006fe400078e00ff */
[----:B------:R-:W-:Y:S01]  /*d1e0*/  IMAD.MOV.U32 R5, RZ, RZ, 0x14f00000 ;  /* 0x14f00000ff057424 */ /* 0x000fe200078e00ff */
[----:B------:R-:W-:Y:S06]  /*d1f0*/  @P3 BRA `(.L_x_1608) ;  /* 0x00000000001c3947 */ /* 0x000fec0003800000 */
[----:B------:R-:W1:Y:S02]  /*d200*/  S2R R13, SR_TID.X ;  /* 0x00000000000d7919 */ /* 0x000e640000002100 */
[----:B-1----:R-:W-:Y:S01]  /*d210*/  LOP3.LUT R14, R13, 0x1f, RZ, 0xc0, !PT ;  /* 0x0000001f0d0e7812 */ /* 0x002fe200078ec0ff */
[----:B------:R-:W-:-:S03]  /*d220*/  IMAD.MOV.U32 R13, RZ, RZ, 0x3000 ;  /* 0x00003000ff0d7424 */ /* 0x000fc600078e00ff */
[----:B------:R-:W-:Y:S01]  /*d230*/  ISETP.NE.AND P0, PT, R14, RZ, PT ;  /* 0x000000ff0e00720c */ /* 0x000fe20003f05270 */
[----:B------:R1:W-:-:S12]  /*d240*/  SYNCS.ARRIVE.TRANS64 RZ, [R10+URZ+0x19c30], R13 ;  /* 0x019c300d0aff79a7 */ /* 0x0003d8000800003f */
[----:B-1----:R-:W-:Y:S05]  /*d250*/  @!P0 BRA `(.L_x_1608) ;  /* 0x0000000000048947 */ /* 0x002fea0003800000 */
[----:B------:R-:W-:Y:S01]  /*d260*/  BPT.TRAP 0x1 ;  /* 0x000000040000795c */ /* 0x000fe20000300000 */
.L_x_1608:
[----:B------:R-:W-:Y:S05]  /*d270*/  BSYNC B1 ;  /* 0x0000000000017941 */ /* 0x000fea0003800000 */
.L_x_1607:
        /* <DEDUP_REMOVED lines=9> */
.L_x_1609:
        /* <DEDUP_REMOVED lines=9> */
[----:B------:R-:W-:Y:S01]  /*d3a0*/  R2UR UR10, R11 ;  /* 0x000000000b0a72ca */ /* 0x000fe200000e0000 */
[----:B------:R-:W-:Y:S01]  /*d3b0*/  VIADD R9, R7, 0x14800 ;  /* 0x0001480007097836 */ /* 0x000fe20000000000 */
[----:B------:R-:W-:Y:S02]  /*d3c0*/  R2UR UR6, R4 ;  /* 0x00000000040672ca */ /* 0x000fe400000e0000 */
[----:B------:R-:W-:Y:S02]  /*d3d0*/  R2UR UR7, R5 ;  /* 0x00000000050772ca */ /* 0x000fe400000e0000 */
[----:B------:R-:W-:Y:S02]  /*d3e0*/  R2UR UR12, R16 ;  /* 0x00000000100c72ca */ /* 0x000fe400000e0000 */
[----:B------:R-:W-:-:S13]  /*d3f0*/  PLOP3.LUT P0, PT, PT, PT, PT, 0x80, 0x0 ;  /* 0x000000000000781c */ /* 0x000fda0003f0f070 */
.L_x_1610:
        /* <DEDUP_REMOVED lines=15> */
.L_x_1611:
        /* <DEDUP_REMOVED lines=9> */
.L_x_1596:
[----:B------:R-:W-:Y:S05]  /*d580*/  BSYNC B0 ;  /* 0x0000000000007941 */ /* 0x000fea0003800000 */
.L_x_1595:
[----:B------:R-:W-:-:S13]  /*d590*/  ISETP.NE.AND P0, PT, R29, 0x3, PT ;  /* 0x000000031d00780c */ /* 0x000fda0003f05270 */
[----:B------:R-:W-:Y:S05]  /*d5a0*/  @!P0 BRA `(.L_x_1612) ;  /* 0x0000000000048947 */ /* 0x000fea0003800000 */
[----:B------:R-:W-:Y:S01]  /*d5b0*/  BPT.TRAP 0x1 ;  /* 0x000000040000795c */ /* 0x000fe20000300000 */
.L_x_1612:
[----:B------:R-:W-:Y:S01]  /*d5c0*/  LOP3.LUT R5, R3, 0x1, RZ, 0x3c, !PT ;  /* 0x0000000103057812 */ /* 0x000fe200078e3cff */
[----:B------:R-:W-:Y:S01]  /*d5d0*/  BSSY B0, `(.L_x_1613) ;  /* 0x0000006000007945 */ /* 0x000fe20003800000 */
[----:B------:R-:W-:Y:S02]  /*d5e0*/  LEA R12, R8, UR40, 0x3 ;  /* 0x00000028080c7c11 */ /* 0x000fe4000f8e18ff */
[----:B------:R-:W-:Y:S02]  /*d5f0*/  SHF.L.U32 R5, R5, 0x1f, RZ ;  /* 0x0000001f05057819 */ /* 0x000fe400000006ff */
[----:B------:R-:W-:Y:S02]  /*d600*/  ISETP.NE.AND P0, PT, R26, 0x3, PT ;  /* 0x000000031a00780c */ /* 0x000fe40003f05270 */
[----:B------:R-:W2:Y:S02]  /*d610*/  SYNCS.PHASECHK.TRANS64.TRYWAIT P3, [R12+URZ+0x19c70], R5 ;  /* 0x019c70050c0075a7 */ /* 0x000ea4000806017f */
[----:B--2---:R-:W-:Y:S09]  /*d620*/  @!P3 BRA `(.L_x_1614) ;  /* 0x000000140020b947 */ /* 0x004ff20003800000 */
.L_x_1657:
[----:B------:R-:W-:Y:S05]  /*d630*/  BSYNC B0 ;  /* 0x0000000000007941 */ /* 0x000fea0003800000 */
.L_x_1613:
[----:B------:R-:W-:Y:S05]  /*d640*/  @!P0 BRA `(.L_x_1615) ;  /* 0x0000000000048947 */ /* 0x000fea0003800000 */
[----:B------:R-:W-:Y:S01]  /*d650*/  BPT.TRAP 0x1 ;  /* 0x000000040000795c */ /* 0x000fe20000300000 */
.L_x_1615:
[----:B------:R-:W-:Y:S01]  /*d660*/  SHF.L.U32 R3, R3, 0x1f, RZ ;  /* 0x0000001f03037819 */ /* 0x000fe200000006ff */
[----:B------:R-:W-:-:S03]  /*d670*/  IMAD R11, R8, 0x3000, RZ ;  /* 0x00003000080b7824 */ /* 0x000fc600078e02ff */
[----:B------:R-:W3:Y:S02]  /*d680*/  SYNCS.PHASECHK.TRANS64.TRYWAIT P3, [R12+URZ+0x19c60], R3 ;  /* 0x019c60030c0075a7 */ /* 0x000ee4000806017f */
[----:B---3--:R-:W-:Y:S05]  /*d690*/  @!P3 BRA `(.L_x_1616) ;  /* 0x000000140018b947 */ /* 0x008fea0003800000 */
.L_x_1658:
[C---:B---3--:R-:W-:Y:S01]  /*d6a0*/  LOP3.LUT R3, R11.reuse, R24, RZ, 0xfc, !PT ;  /* 0x000000180b037212 */ /* 0x048fe200078efcff */
[----:B------:R-:W-:Y:S05]  /*d6b0*/  WARPSYNC.ALL ;  /* 0x0000000000007948 */ /* 0x000fea0003800000 */
[----:B-12---:R-:W1:Y:S01]  /*d6c0*/  LDSM.16.MT88.4 R4, [R3+UR40+0x9000] ;  /* 0x009000280304783b */ /* 0x006e620008004200 */
[----:B------:R-:W-:-:S05]  /*d6d0*/  LOP3.LUT R13, R11, R22, RZ, 0xfc, !PT ;  /* 0x000000160b0d7212 */ /* 0x000fca00078efcff */
[----:B------:R-:W-:Y:S01]  /*d6e0*/  VIADD R13, R13, UR40 ;  /* 0x000000280d0d7c36 */ /* 0x000fe20008000000 */
[C-C-:B-1----:R-:W-:Y:S02]  /*d6f0*/  PRMT R8, R4.reuse, 0x6420, R5.reuse ;  /* 0x0000642004087816 */ /* 0x142fe40000000005 */
[----:B------:R-:W-:Y:S02]  /*d700*/  PRMT R9, R4, 0x7531, R5 ;  /* 0x0000753104097816 */ /* 0x000fe40000000005 */
[C-C-:B------:R-:W-:Y:S02]  /*d710*/  PRMT R10, R6.reuse, 0x6420, R7.reuse ;  /* 0x00006420060a7816 */ /* 0x140fe40000000007 */
[----:B------:R-:W-:-:S05]  /*d720*/  PRMT R11, R6, 0x7531, R7 ;  /* 0x00007531060b7816 */ /* 0x000fca0000000007 */
[----:B------:R-:W-:Y:S04]  /*d730*/  STSM.16.M88.4 [R13+0x3000], R8 ;  /* 0x003000080d007844 */ /* 0x000fe80000000200 */
[----:B------:R-:W1:Y:S02]  /*d740*/  LDSM.16.MT88.4 R4, [R3+UR40+0xa000] ;  /* 0x00a000280304783b */ /* 0x000e640008004200 */
[C-C-:B-1----:R-:W-:Y:S02]  /*d750*/  PRMT R8, R4.reuse, 0x6420, R5.reuse ;  /* 0x0000642004087816 */ /* 0x142fe40000000005 */
[----:B------:R-:W-:Y:S02]  /*d760*/  PRMT R9, R4, 0x7531, R5 ;  /* 0x0000753104097816 */ /* 0x000fe40000000005 */
[----:B------:R-:W-:-:S02]  /*d770*/  PRMT R10, R6, 0x6420, R7 ;  /* 0x00006420060a7816 */ /* 0x000fc40000000007 */
[----:B------:R-:W-:-:S05]  /*d780*/  PRMT R11, R6, 0x7531, R7 ;  /* 0x00007531060b7816 */ /* 0x000fca0000000007 */
[----:B------:R-:W-:Y:S04]  /*d790*/  STSM.16.M88.4 [R13+0x4000], R8 ;  /* 0x004000080d007844 */ /* 0x000fe80000000200 */
[----:B------:R-:W1:Y:S02]  /*d7a0*/  LDSM.16.MT88.4 R4, [R3+UR40+0xb000] ;  /* 0x00b000280304783b */ /* 0x000e640008004200 */
[C-C-:B-1----:R-:W-:Y:S02]  /*d7b0*/  PRMT R8, R4.reuse, 0x6420, R5.reuse ;  /* 0x0000642004087816 */ /* 0x142fe40000000005 */
[----:B------:R-:W-:Y:S02]  /*d7c0*/  PRMT R9, R4, 0x7531, R5 ;  /* 0x0000753104097816 */ /* 0x000fe40000000005 */
[----:B------:R-:W-:-:S02]  /*d7d0*/  PRMT R10, R6, 0x6420, R7 ;  /* 0x00006420060a7816 */ /* 0x000fc40000000007 */
[----:B------:R-:W-:-:S05]  /*d7e0*/  PRMT R11, R6, 0x7531, R7 ;  /* 0x00007531060b7816 */ /* 0x000fca0000000007 */
[----:B------:R1:W-:Y:S04]  /*d7f0*/  STSM.16.M88.4 [R13+0x5000], R8 ;  /* 0x005000080d007844 */ /* 0x0003e80000000200 */
[----:B------:R-:W2:Y:S01]  /*d800*/  LDSM.16.MT88.4 R4, [R3+UR40+0x9800] ;  /* 0x009800280304783b */ /* 0x000ea20008004200 */
[----:B-1----:R-:W-:Y:S02]  /*d810*/  IADD3 R13, R23, 0x3000, R13 ;  /* 0x00003000170d7810 */ /* 0x002fe40007ffe00d */
[C-C-:B--2---:R-:W-:Y:S02]  /*d820*/  PRMT R8, R4.reuse, 0x6420, R5.reuse ;  /* 0x0000642004087816 */ /* 0x144fe40000000005 */
[----:B------:R-:W-:Y:S02]  /*d830*/  PRMT R9, R4, 0x7531, R5 ;  /* 0x0000753104097816 */ /* 0x000fe40000000005 */
[----:B------:R-:W-:-:S02]  /*d840*/  PRMT R10, R6, 0x6420, R7 ;  /* 0x00006420060a7816 */ /* 0x000fc40000000007 */
[----:B------:R-:W-:-:S05]  /*d850*/  PRMT R11, R6, 0x7531, R7 ;  /* 0x00007531060b7816 */ /* 0x000fca0000000007 */
[----:B------:R-:W-:Y:S04]  /*d860*/  STSM.16.M88.4 [R13], R8 ;  /* 0x000000080d007844 */ /* 0x000fe80000000200 */
        /* <DEDUP_REMOVED lines=17> */
[----:B--2---:R-:W2:Y:S01]  /*d980*/  FENCE.VIEW.ASYNC.S ;  /* 0x00000000000073c6 */ /* 0x004ea20000000000 */
[----:B------:R-:W-:Y:S05]  /*d990*/  @!P0 BRA `(.L_x_1617) ;  /* 0x0000000000048947 */ /* 0x000fea0003800000 */
[----:B------:R-:W-:Y:S01]  /*d9a0*/  BPT.TRAP 0x1 ;  /* 0x000000040000795c */ /* 0x000fe20000300000 */
.L_x_1617:
[----:B--2---:R-:W-:Y:S01]  /*d9b0*/  SYNCS.ARRIVE.TRANS64.A1T0 RZ, [R12+URZ+0x19c50], RZ ;  /* 0x019c50ff0cff79a7 */ /* 0x004fe2000810003f */
[----:B------:R-:W-:Y:S01]  /*d9c0*/  BAR.SYNC.DEFER_BLOCKING 0x2, 0x80 ;  /* 0x0082000000007b1d */ /* 0x000fe20000010000 */
[----:B------:R-:W-:Y:S01]  /*d9d0*/  ISETP.GT.AND P0, PT, R2, RZ, PT ;  /* 0x000000ff0200720c */ /* 0x000fe20003f04270 */
[----:B------:R-:W-:Y:S02]  /*d9e0*/  @!P2 VIADD R3, R12, 0x19c80 ;  /* 0x00019c800c03a836 */ /* 0x000fe40000000000 */
[----:B------:R-:W-:Y:S02]  /*d9f0*/  VIADD R2, R2, 0xffffffff ;  /* 0xffffffff02027836 */ /* 0x000fe40000000000 */
[----:B-1----:R-:W-:Y:S01]  /*da00*/  IMAD.MOV.U32 R8, RZ, RZ, R17 ;  /* 0x000000ffff087224 */ /* 0x002fe200078e0011 */
[----:B------:R-:W-:-:S04]  /*da10*/  @!P2 PRMT R3, RZ, 0x654, R3 ;  /* 0x00000654ff03a816 */ /* 0x000fc80000000003 */
[----:B------:R1:W-:Y:S02]  /*da20*/  @!P2 SYNCS.ARRIVE.TRANS64.RED.A1T0 RZ, [R3+URZ], RZ ;  /* 0x000000ff03ffa9a7 */ /* 0x0003e4000810043f */
[----:B-1----:R-:W-:Y:S01]  /*da30*/  IMAD.MOV.U32 R3, RZ, RZ, R18 ;  /* 0x000000ffff037224 */ /* 0x002fe200078e0012 */
[----:B------:R-:W-:Y:S06]  /*da40*/  @P0 BRA `(.L_x_1618) ;  /* 0xfffffff000340947 */ /* 0x000fec000383ffff */
.L_x_1594:
[----:B------:R-:W-:Y:S01]  /*da50*/  BSSY B0, `(.L_x_1619) ;  /* 0x000000f000007945 */ /* 0x000fe20003800000 */
[----:B------:R-:W-:-:S03]  /*da60*/  ISETP.NE.AND P1, PT, R29, 0x3, PT ;  /* 0x000000031d00780c */ /* 0x000fc60003f25270 */
[----:B------:R-:W-:Y:S10]  /*da70*/  @P2 BRA `(.L_x_1620) ;  /* 0x0000000000302947 */ /* 0x000ff40003800000 */
[----:B------:R-:W3:Y:S01]  /*da80*/  S2R R7, SR_LANEID ;  /* 0x0000000000077919 */ /* 0x000ee20000000000 */
[----:B------:R-:W-:Y:S01]  /*da90*/  VOTEU.ANY UR4, UPT, PT ;  /* 0x0000000000047886 */ /* 0x000fe200038e0100 */
[----:B--2---:R-:W2:Y:S01]  /*daa0*/  LDC.64 R2, c[0x0][0xdf0] ;  /* 0x00037c00ff027b82 */ /* 0x004ea20000000a00 */
[----:B------:R-:W3:Y:S08]  /*dab0*/  FLO.U32 R0, UR4 ;  /* 0x0000000400007d00 */ /* 0x000ef000080e0000 */
[----:B------:R-:W2:Y:S01]  /*dac0*/  POPC R5, UR4 ;  /* 0x0000000400057d09 */ /* 0x000ea20008000000 */
[----:B---3--:R-:W-:-:S13]  /*dad0*/  ISETP.EQ.U32.AND P0, PT, R0, R7, PT ;  /* 0x000000070000720c */ /* 0x008fda0003f02070 */
[----:B--2---:R-:W2:Y:S01]  /*dae0*/  @P0 ATOMG.E.ADD.STRONG.GPU PT, R3, desc[UR46][R2.64], R5 ;  /* 0x00000005020309a8 */ /* 0x004ea200081ee1ee */
[----:B-1----:R-:W1:Y:S02]  /*daf0*/  S2R R4, SR_LTMASK ;  /* 0x0000000000047919 */ /* 0x002e640000003900 */
[----:B-1----:R-:W-:-:S04]  /*db00*/  LOP3.LUT R4, R4, UR4, RZ, 0xc0, !PT ;  /* 0x0000000404047c12 */ /* 0x002fc8000f8ec0ff */
[----:B------:R-:W1:Y:S01]  /*db10*/  POPC R25, R4 ;  /* 0x0000000400197309 */ /* 0x000e620000000000 */
[----:B--2---:R-:W1:Y:S02]  /*db20*/  SHFL.IDX PT, R0, R3, R0, 0x1f ;  /* 0x00001f0003007589 */ /* 0x004e6400000e0000 */
[----:B-1----:R-:W-:-:S07]  /*db30*/  IADD3 R25, R0, UR42, R25 ;  /* 0x0000002a00197c10 */ /* 0x002fce000fffe019 */
.L_x_1620:
[----:B------:R-:W-:Y:S05]  /*db40*/  BSYNC B0 ;  /* 0x0000000000007941 */ /* 0x000fea0003800000 */
.L_x_1619:
[----:B------:R-:W-:Y:S05]  /*db50*/  @!P1 BRA `(.L_x_1621) ;  /* 0x0000000000049947 */ /* 0x000fea0003800000 */
[----:B------:R-:W-:Y:S01]  /*db60*/  BPT.TRAP 0x1 ;  /* 0x000000040000795c */ /* 0x000fe20000300000 */
.L_x_1621:
[----:B--2---:R-:W-:Y:S01]  /*db70*/  LOP3.LUT R3, R18, 0x1, RZ, 0x3c, !PT ;  /* 0x0000000112037812 */ /* 0x004fe200078e3cff */
[----:B------:R-:W-:Y:S01]  /*db80*/  BSSY B0, `(.L_x_1622) ;  /* 0x0000006000007945 */ /* 0x000fe20003800000 */
[----:B------:R-:W-:Y:S02]  /*db90*/  LEA R2, R17, UR40, 0x3 ;  /* 0x0000002811027c11 */ /* 0x000fe4000f8e18ff */
[----:B------:R-:W-:Y:S02]  /*dba0*/  SHF.L.U32 R3, R3, 0x1f, RZ ;  /* 0x0000001f03037819 */ /* 0x000fe400000006ff */
[----:B------:R-:W-:Y:S02]  /*dbb0*/  ISETP.NE.AND P1, PT, R26, 0x3, PT ;  /* 0x000000031a00780c */ /* 0x000fe40003f25270 */
[----:B------:R-:W2:Y:S02]  /*dbc0*/  SYNCS.PHASECHK.TRANS64.TRYWAIT P0, [R2+URZ+0x19c70], R3 ;  /* 0x019c7003020075a7 */ /* 0x000ea4000800017f */
[----:B--2---:R-:W-:Y:S09]  /*dbd0*/  @!P0 BRA `(.L_x_1623) ;  /* 0x0000000c00dc8947 */ /* 0x004ff20003800000 */
.L_x_1659:
[----:B------:R-:W-:Y:S05]  /*dbe0*/  BSYNC B0 ;  /* 0x0000000000007941 */ /* 0x000fea0003800000 */
.L_x_1622:
[----:B------:R-:W-:Y:S05]  /*dbf0*/  @!P1 BRA `(.L_x_1624) ;  /* 0x0000000000049947 */ /* 0x000fea0003800000 */
[----:B------:R-:W-:Y:S01]  /*dc00*/  BPT.TRAP 0x1 ;  /* 0x000000040000795c */ /* 0x000fe20000300000 */
.L_x_1624:
[----:B------:R-:W-:Y:S01]  /*dc10*/  SHF.L.U32 R5, R18, 0x1f, RZ ;  /* 0x0000001f12057819 */ /* 0x000fe200000006ff */
[----:B--2---:R-:W-:-:S03]  /*dc20*/  IMAD R3, R17, 0x3000, RZ ;  /* 0x0000300011037824 */ /* 0x004fc600078e02ff */
[----:B------:R-:W2:Y:S02]  /*dc30*/  SYNCS.PHASECHK.TRANS64.TRYWAIT P0, [R2+URZ+0x19c60], R5 ;  /* 0x019c6005020075a7 */ /* 0x000ea4000800017f */
[----:B--2---:R-:W-:Y:S05]  /*dc40*/  @!P0 BRA `(.L_x_1625) ;  /* 0x0000000c00d48947 */ /* 0x004fea0003800000 */
.L_x_1660:
[C---:B------:R-:W-:Y:S01]  /*dc50*/  LOP3.LUT R0, R3.reuse, R24, RZ, 0xfc, !PT ;  /* 0x0000001803007212 */ /* 0x040fe200078efcff */
        /* <DEDUP_REMOVED lines=48> */
.L_x_1626:
[----:B--2---:R2:W-:Y:S01]  /*df60*/  SYNCS.ARRIVE.TRANS64.A1T0 RZ, [R2+URZ+0x19c50], RZ ;  /* 0x019c50ff02ff79a7 */ /* 0x0045e2000810003f */
        /* <DEDUP_REMOVED lines=9> */
.L_x_1578:
[----:B------:R-:W-:Y:S05]  /*e000*/  BSYNC B6 ;  /* 0x0000000000067941 */ /* 0x000fea0003800000 */
.L_x_1576:
[----:B--2---:R-:W2:Y:S02]  /*e010*/  LDL R0, [R1] ;  /* 0x0000000001007983 */ /* 0x004ea40000100800 */
[----:B--2---:R-:W-:-:S13]  /*e020*/  ISETP.NE.AND P0, PT, R0, RZ, PT ;  /* 0x000000ff0000720c */ /* 0x004fda0003f05270 */
[----:B------:R-:W-:Y:S05]  /*e030*/  @!P0 BRA `(.L_x_1627) ;  /* 0x00000000001c8947 */ /* 0x000fea0003800000 */
[----:B------:R-:W1:Y:S08]  /*e040*/  S2UR UR5, SR_CgaCtaId ;  /* 0x00000000000579c3 */ /* 0x000e700000008800 */
[----:B------:R-:W-:Y:S06]  /*e050*/  BAR.SYNC.DEFER_BLOCKING 0x5, 0x200 ;  /* 0x0148000000007b1d */ /* 0x000fec0000010000 */
[----:B------:R-:W-:-:S02]  /*e060*/  UMOV UR4, 0x400 ;  /* 0x0000040000047882 */ /* 0x000fc40000000000 */
[----:B-1----:R-:W-:-:S09]  /*e070*/  ULEA UR4, UR5, UR4, 0x18 ;  /* 0x0000000405047291 */ /* 0x002fd2000f8ec03f */
[----:B------:R-:W1:Y:S01]  /*e080*/  LDS R25, [UR4+0x19cd0] ;  /* 0x019cd004ff197984 */ /* 0x000e620008000800 */
[----:B------:R-:W-:Y:S06]  /*e090*/  BAR.ARV 0x4, 0x200 ;  /* 0x0108000000007b1d */ /* 0x000fec0000002000 */
[----:B------:R-:W-:Y:S05]  /*e0a0*/  BRA `(.L_x_1628) ;  /* 0x00000000002c7947 */ /* 0x000fea0003800000 */
.L_x_1627:
[----:B------:R-:W1:Y:S01]  /*e0b0*/  S2R R0, SR_TID.X ;  /* 0x0000000000007919 */ /* 0x000e620000002100 */
[----:B------:R-:W-:Y:S01]  /*e0c0*/  BAR.SYNC.DEFER_BLOCKING 0x4, 0x200 ;  /* 0x0108000000007b1d */ /* 0x000fe20000010000 */
[----:B-1----:R-:W-:-:S04]  /*e0d0*/  LOP3.LUT R0, R0, 0x7f, RZ, 0xc0, !PT ;  /* 0x0000007f00007812 */ /* 0x002fc800078ec0ff */
[----:B------:R-:W-:-:S13]  /*e0e0*/  ISETP.NE.AND P0, PT, R0, RZ, PT ;  /* 0x000000ff0000720c */ /* 0x000fda0003f05270 */
[----:B------:R-:W1:Y:S01]  /*e0f0*/  @!P0 S2R R3, SR_CgaCtaId ;  /* 0x0000000000038919 */ /* 0x000e620000008800 */
[----:B------:R-:W-:-:S04]  /*e100*/  @!P0 MOV R0, 0x400 ;  /* 0x0000040000008802 */ /* 0x000fc80000000f00 */
[----:B-1----:R-:W-:Y:S02]  /*e110*/  @!P0 LEA R2, R3, R0, 0x18 ;  /* 0x0000000003028211 */ /* 0x002fe400078ec0ff */
[----:B------:R-:W1:Y:S04]  /*e120*/  SHFL.IDX PT, R0, R25, RZ, 0x1f ;  /* 0x00001fff19007589 */ /* 0x000e6800000e0000 */
[----:B------:R1:W-:Y:S02]  /*e130*/  @!P0 STS [R2+0x19cd0], R25 ;  /* 0x019cd01902008388 */ /* 0x0003e40000000800 */
[----:B-1----:R-:W-:Y:S01]  /*e140*/  IMAD.MOV.U32 R25, RZ, RZ, R0 ;  /* 0x000000ffff197224 */ /* 0x002fe200078e0000 */
[----:B------:R-:W-:Y:S06]  /*e150*/  BAR.ARV 0x5, 0x200 ;  /* 0x0148000000007b1d */ /* 0x000fec0000002000 */
.L_x_1628:
[----:B------:R-:W-:Y:S02]  /*e160*/  ULDC UR4, c[0x0][0xda8] ;  /* 0x00036a0000047ab9 */ /* 0x000fe40000000800 */
[----:B-1----:R-:W-:-:S13]  /*e170*/  ISETP.GE.AND P0, PT, R25, UR4, PT ;  /* 0x0000000419007c0c */ /* 0x002fda000bf06270 */
[----:B------:R-:W-:Y:S05]  /*e180*/  @!P0 BRA `(.L_x_1629) ;  /* 0xffffffd000d88947 */ /* 0x000fea000383ffff */
.L_x_1573:
[----:B------:R-:W1:Y:S01]  /*e190*/  S2R R5, SR_CgaCtaId ;  /* 0x0000000000057919 */ /* 0x000e620000008800 */
[----:B------:R-:W-:Y:S01]  /*e1a0*/  VIADD R28, R28, 0x1 ;  /* 0x000000011c1c7836 */ /* 0x000fe20000000000 */
[----:B------:R-:W-:Y:S01]  /*e1b0*/  MOV R2, 0x400 ;  /* 0x0000040000027802 */ /* 0x000fe20000000f00 */
[----:B------:R-:W-:Y:S03]  /*e1c0*/  BSSY B0, `(.L_x_1630) ;  /* 0x0000008000007945 */ /* 0x000fe60003800000 */
[----:B------:R-:W-:-:S04]  /*e1d0*/  LEA.HI R0, R28, R28, RZ, 0x1 ;  /* 0x0000001c1c007211 */ /* 0x000fc800078f08ff */
[----:B------:R-:W-:-:S05]  /*e1e0*/  LOP3.LUT R3, R0, 0xfffffffe, RZ, 0xc0, !PT ;  /* 0xfffffffe00037812 */ /* 0x000fca00078ec0ff */
[----:B------:R-:W-:-:S05]  /*e1f0*/  IMAD.IADD R0, R28, 0x1, -R3 ;  /* 0x000000011c007824 */ /* 0x000fca00078e0a03 */
[----:B------:R-:W-:Y:S02]  /*e200*/  SHF.L.U32 R0, R0, 0x1f, RZ ;  /* 0x0000001f00007819 */ /* 0x000fe400000006ff */
[----:B-1----:R-:W-:-:S04]  /*e210*/  LEA R6, R5, R2, 0x18 ;  /* 0x0000000205067211 */ /* 0x002fc800078ec0ff */
[----:B------:R-:W1:Y:S02]  /*e220*/  SYNCS.PHASECHK.TRANS64.TRYWAIT P0, [R6+URZ+0x19c20], R0 ;  /* 0x019c2000060075a7 */ /* 0x000e64000800017f */
[----:B-1----:R-:W-:Y:S05]  /*e230*/  @!P0 BRA `(.L_x_1631) ;  /* 0x00000008006c8947 */ /* 0x002fea0003800000 */
.L_x_1661:
[----:B------:R-:W-:Y:S05]  /*e240*/  BSYNC B0 ;  /* 0x0000000000007941 */ /* 0x000fea0003800000 */
.L_x_1630:
[----:B------:R-:W-:-:S03]  /*e250*/  UMOV UR4, 0xffffffff ;  /* 0xffffffff00047882 */ /* 0x000fc60000000000 */
[----:B------:R-:W-:Y:S05]  /*e260*/  BRA.DIV UR4, `(.L_x_1632) ;  /* 0x0000000a04747947 */ /* 0x000fea000b800000 */
[----:B-1----:R-:W1:Y:S02]  /*e270*/  S2R R0, SR_TID.X ;  /* 0x0000000000007919 */ /* 0x002e640000002100 */
[----:B-1----:R-:W-:-:S04]  /*e280*/  SHF.R.U32.HI R0, RZ, 0x5, R0 ;  /* 0x00000005ff007819 */ /* 0x002fc80000011600 */
[----:B------:R-:W-:-:S05]  /*e290*/  LOP3.LUT R0, R0, 0x3, RZ, 0xc0, !PT ;  /* 0x0000000300007812 */ /* 0x000fca00078ec0ff */
[----:B------:R1:W2:Y:S02]  /*e2a0*/  SHFL.IDX PT, R14, R0, RZ, 0x1f ;  /* 0x00001fff000e7589 */ /* 0x0002a400000e0000 */
.L_x_1664:
[----:B--2---:R-:W-:Y:S01]  /*e2b0*/  ISETP.NE.AND P0, PT, R14, RZ, PT ;  /* 0x000000ff0e00720c */ /* 0x004fe20003f05270 */
[----:B------:R-:W-:-:S12]  /*e2c0*/  BSSY B0, `(.L_x_1633) ;  /* 0x000002a000007945 */ /* 0x000fd80003800000 */
[----:B------:R-:W-:Y:S05]  /*e2d0*/  @P0 BRA `(.L_x_1634) ;  /* 0x0000000000a00947 */ /* 0x000fea0003800000 */
[----:B------:R-:W-:-:S03]  /*e2e0*/  UMOV UR4, 0xffffffff ;  /* 0xffffffff00047882 */ /* 0x000fc60000000000 */
[----:B------:R-:W-:Y:S05]  /*e2f0*/  BRA.DIV UR4, `(.L_x_1635) ;  /* 0x0000000a04847947 */ /* 0x000fea000b800000 */
[----:B------:R-:W-:-:S13]  /*e300*/  ELECT P6, URZ, PT ;  /* 0x00000000003f782f */ /* 0x000fda00038c0000 */
.L_x_1667:
[----:B------:R-:W-:Y:S05]  /*e310*/  @!P6 BRA `(.L_x_1634) ;  /* 0x000000000090e947 */ /* 0x000fea0003800000 */
[----:B------:R-:W-:-:S04]  /*e320*/  LOP3.LUT R27, R27, 0x2, RZ, 0xfc, !PT ;  /* 0x000000021b1b7812 */ /* 0x000fc800078efcff */
[----:B------:R-:W-:-:S13]  /*e330*/  ISETP.NE.AND P0, PT, R27, 0x3, PT ;  /* 0x000000031b00780c */ /* 0x000fda0003f05270 */
[----:B------:R-:W-:Y:S05]  /*e340*/  @!P0 BRA `(.L_x_1636) ;  /* 0x0000000000048947 */ /* 0x000fea0003800000 */
[----:B------:R-:W-:Y:S01]  /*e350*/  BPT.TRAP 0x1 ;  /* 0x000000040000795c */ /* 0x000fe20000300000 */
.L_x_1636:
[----:B-1----:R-:W-:Y:S01]  /*e360*/  VIADD R0, R6, 0x19c40 ;  /* 0x00019c4006007836 */ /* 0x002fe20000000000 */
[----:B------:R-:W-:Y:S01]  /*e370*/  SHF.L.U32 R4, R18, 0x1f, RZ ;  /* 0x0000001f12047819 */ /* 0x000fe200000006ff */
[C---:B------:R-:W-:Y:S02]  /*e380*/  VIADD R2, R17.reuse, 0x1 ;  /* 0x0000000111027836 */ /* 0x040fe40000000000 */
[----:B------:R-:W-:-:S03]  /*e390*/  IMAD R5, R17, 0x8, R0 ;  /* 0x0000000811057824 */ /* 0x000fc600078e0200 */
[C---:B------:R-:W-:Y:S01]  /*e3a0*/  ISETP.NE.AND P2, PT, R2.reuse, 0x2, PT ;  /* 0x000000020200780c */ /* 0x040fe20003f45270 */
[----:B------:R-:W1:Y:S03]  /*e3b0*/  SYNCS.PHASECHK.TRANS64.TRYWAIT P1, [R5+URZ], R4 ;  /* 0x00000004050075a7 */ /* 0x000e66000802017f */
[----:B------:R-:W-:Y:S02]  /*e3c0*/  SEL R3, RZ, 0x1, P2 ;  /* 0x00000001ff037807 */ /* 0x000fe40001000000 */
[----:B------:R-:W-:Y:S02]  /*e3d0*/  SEL R7, R2, RZ, P2 ;  /* 0x000000ff02077207 */ /* 0x000fe40001000000 */
[----:B------:R-:W-:-:S03]  /*e3e0*/  LOP3.LUT R3, R18, R3, RZ, 0x3c, !PT ;  /* 0x0000000312037212 */ /* 0x000fc600078e3cff */
[----:B------:R-:W-:Y:S01]  /*e3f0*/  IMAD R9, R7, 0x8, R0 ;  /* 0x0000000807097824 */ /* 0x000fe200078e0200 */
[----:B------:R-:W-:Y:S01]  /*e400*/  SHF.L.U32 R0, R3, 0x1f, RZ ;  /* 0x0000001f03007819 */ /* 0x000fe200000006ff */
[----:B-1----:R-:W-:Y:S06]  /*e410*/  @!P1 BRA `(.L_x_1637) ;  /* 0x00000008005c9947 */ /* 0x002fec0003800000 */
.L_x_1668:
[----:B------:R-:W2:Y:S02]  /*e420*/  SYNCS.PHASECHK.TRANS64.TRYWAIT P1, [R9+URZ], R0 ;  /* 0x00000000090075a7 */ /* 0x000ea4000802017f */
[----:B--2---:R-:W-:Y:S05]  /*e430*/  @!P1 BRA `(.L_x_1638) ;  /* 0x0000000800689947 */ /* 0x004fea0003800000 */
.L_x_1669:
[----:B------:R-:W-:Y:S05]  /*e440*/  @!P0 BRA `(.L_x_1639) ;  /* 0x0000000000048947 */ /* 0x000fea0003800000 */
[----:B------:R-:W-:Y:S01]  /*e450*/  BPT.TRAP 0x1 ;  /* 0x000000040000795c */ /* 0x000fe20000300000 */
.L_x_1639:
[----:B------:R-:W-:-:S04]  /*e460*/  IMAD R17, R17, 0x8, R6 ;  /* 0x0000000811117824 */ /* 0x000fc800078e0206 */
[----:B------:R-:W3:Y:S02]  /*e470*/  SYNCS.PHASECHK.TRANS64.TRYWAIT P1, [R17+URZ+0x19c60], R4 ;  /* 0x019c6004110075a7 */ /* 0x000ee4000802017f */
[----:B---3--:R-:W-:Y:S05]  /*e480*/  @!P1 BRA `(.L_x_1640) ;  /* 0x0000000800689947 */ /* 0x008fea0003800000 */
.L_x_1670:
[----:B------:R-:W-:Y:S05]  /*e490*/  @!P0 BRA `(.L_x_1641) ;  /* 0x0000000000048947 */ /* 0x000fea0003800000 */
[----:B------:R-:W-:Y:S01]  /*e4a0*/  BPT.TRAP 0x1 ;  /* 0x000000040000795c */ /* 0x000fe20000300000 */
.L_x_1641:
[----:B------:R-:W-:-:S04]  /*e4b0*/  IMAD R7, R7, 0x8, R6 ;  /* 0x0000000807077824 */ /* 0x000fc800078e0206 */
[----:B------:R-:W4:Y:S02]  /*e4c0*/  SYNCS.PHASECHK.TRANS64.TRYWAIT P1, [R7+URZ+0x19c60], R0 ;  /* 0x019c6000070075a7 */ /* 0x000f24000802017f */
[----:B----4-:R-:W-:Y:S05]  /*e4d0*/  @!P1 BRA `(.L_x_1642) ;  /* 0x0000000800689947 */ /* 0x010fea0003800000 */
.L_x_1671:
[----:B------:R-:W-:Y:S05]  /*e4e0*/  @!P0 BRA `(.L_x_1643) ;  /* 0x0000000000048947 */ /* 0x000fea0003800000 */
[----:B------:R-:W-:Y:S01]  /*e4f0*/  BPT.TRAP 0x1 ;  /* 0x000000040000795c */ /* 0x000fe20000300000 */
.L_x_1643:
[----:B------:R-:W5:Y:S02]  /*e500*/  SYNCS.PHASECHK.TRANS64.TRYWAIT P0, [R17+URZ+0x19c80], R4 ;  /* 0x019c8004110075a7 */ /* 0x000f64000800017f */
[----:B-----5:R-:W-:Y:S05]  /*e510*/  @!P0 BRA `(.L_x_1644) ;  /* 0x00000008006c8947 */ /* 0x020fea0003800000 */
.L_x_1645:
[----:B------:R1:W1:Y:S02]  /*e520*/  SYNCS.PHASECHK.TRANS64.TRYWAIT P0, [R7+URZ+0x19c80], R0 ;  /* 0x019c8000070075a7 */ /* 0x000264000800017f */
[----:B-1----:R-:W-:Y:S05]  /*e530*/  @!P0 NANOSLEEP.SYNCS 0x989680 ;  /* 0x009896800000895d */ /* 0x002fea0003900000 */
[----:B------:R-:W1:Y:S02]  /*e540*/  @!P0 SYNCS.PHASECHK.TRANS64 P0, [R7+URZ+0x19c80], R0 ;  /* 0x019c8000070085a7 */ /* 0x000e64000800007f */
[----:B-1----:R-:W-:Y:S05]  /*e550*/  @!P0 BRA `(.L_x_1645) ;  /* 0xfffffffc00f08947 */ /* 0x002fea000383ffff */
.L_x_1634:
[----:B------:R-:W-:Y:S05]  /*e560*/  BSYNC B0 ;  /* 0x0000000000007941 */ /* 0x000fea0003800000 */
.L_x_1633:
[----:B------:R-:W-:Y:S05]  /*e570*/  EXIT ;  /* 0x000000000000794d */ /* 0x000fea0003800000 */
.L_x_1531:
[----:B-1----:R-:W-:-:S04]  /*e580*/  IMAD.U32 R3, RZ, RZ, UR39 ;  /* 0x00000027ff037e24 */ /* 0x002fc8000f8e00ff */
[----:B------:R1:W2:Y:S03]  /*e590*/  SYNCS.PHASECHK.TRANS64.TRYWAIT P0, [R3+URZ+0x19c00], R4 ;  /* 0x019c0004030075a7 */ /* 0x0002a6000800017f */
[----:B--2---:R-:W-:Y:S05]  /*e5a0*/  @!P0 NANOSLEEP.SYNCS 0x989680 ;  /* 0x009896800000895d */ /* 0x004fea0003900000 */
[----:B------:R-:W2:Y:S02]  /*e5b0*/  @!P0 SYNCS.PHASECHK.TRANS64 P0, [R3+URZ+0x19c00], R4 ;  /* 0x019c0004030085a7 */ /* 0x000ea4000800007f */
[----:B--2---:R-:W-:Y:S05]  /*e5c0*/  @!P0 BRA `(.L_x_1531) ;  /* 0xfffffffc00ec8947 */ /* 0x004fea000383ffff */
[----:B------:R-:W-:Y:S05]  /*e5d0*/  BRA `(.L_x_1646) ;  /* 0xffffff3000b87947 */ /* 0x000fea000383ffff */
.L_x_1535:
[----:B--2---:R2:W3:Y:S02]  /*e5e0*/  SYNCS.PHASECHK.TRANS64.TRYWAIT P2, [R3+URZ+0x19c30], R4 ;  /* 0x019c3004030075a7 */ /* 0x0044e4000804017f */
[----:B---3--:R-:W-:Y:S05]  /*e5f0*/  @!P2 NANOSLEEP.SYNCS 0x989680 ;  /* 0x009896800000a95d */ /* 0x008fea0003900000 */
[----:B------:R-:W3:Y:S02]  /*e600*/  @!P2 SYNCS.PHASECHK.TRANS64 P2, [R3+URZ+0x19c30], R4 ;  /* 0x019c30040300a5a7 */ /* 0x000ee4000804007f */
[----:B---3--:R-:W-:Y:S05]  /*e610*/  @!P2 BRA `(.L_x_1535) ;  /* 0xfffffffc00f0a947 */ /* 0x008fea000383ffff */
[----:B------:R-:W-:Y:S05]  /*e620*/  BRA `(.L_x_1534) ;  /* 0xffffff3000dc7947 */ /* 0x000fea000383ffff */
.L_x_1540:
[----:B--2---:R-:W-:-:S04]  /*e630*/  IMAD.U32 R11, RZ, RZ, UR22 ;  /* 0x00000016ff0b7e24 */ /* 0x004fc8000f8e00ff */
[----:B------:R2:W3:Y:S03]  /*e640*/  SYNCS.PHASECHK.TRANS64.TRYWAIT P2, [R11+URZ+0x19c30], R10 ;  /* 0x019c300a0b0075a7 */ /* 0x0004e6000804017f */
[----:B---3--:R-:W-:Y:S05]  /*e650*/  @!P2 NANOSLEEP.SYNCS 0x989680 ;  /* 0x009896800000a95d */ /* 0x008fea0003900000 */
[----:B------:R-:W3:Y:S02]  /*e660*/  @!P2 SYNCS.PHASECHK.TRANS64 P2, [R11+URZ+0x19c30], R10 ;  /* 0x019c300a0b00a5a7 */ /* 0x000ee4000804007f */
[----:B---3--:R-:W-:Y:S05]  /*e670*/  @!P2 BRA `(.L_x_1540) ;  /* 0xfffffffc00eca947 */ /* 0x008fea000383ffff */
[----:B------:R-:W-:Y:S05]  /*e680*/  BRA `(.L_x_1539) ;  /* 0xffffff5c00b47947 */ /* 0x000fea000383ffff */
.L_x_1544:
[----:B-12---:R-:W-:-:S04]  /*e690*/  IMAD.U32 R10, RZ, RZ, UR7 ;  /* 0x00000007ff0a7e24 */ /* 0x006fc8000f8e00ff */
[----:B------:R1:W2:Y:S03]  /*e6a0*/  SYNCS.PHASECHK.TRANS64.TRYWAIT P2, [R10+URZ+0x19c50], R9 ;  /* 0x019c50090a0075a7 */ /* 0x0002a6000804017f */
[----:B--2---:R-:W-:Y:S05]  /*e6b0*/  @!P2 NANOSLEEP.SYNCS 0x989680 ;  /* 0x009896800000a95d */ /* 0x004fea0003900000 */
[----:B------:R-:W2:Y:S02]  /*e6c0*/  @!P2 SYNCS.PHASECHK.TRANS64 P2, [R10+URZ+0x19c50], R9 ;  /* 0x019c50090a00a5a7 */ /* 0x000ea4000804007f */
[----:B--2---:R-:W-:Y:S05]  /*e6d0*/  @!P2 BRA `(.L_x_1544) ;  /* 0xfffffffc00eca947 */ /* 0x004fea000383ffff */
[----:B------:R-:W-:Y:S05]  /*e6e0*/  BRA `(.L_x_1543) ;  /* 0xffffff6000007947 */ /* 0x000fea000383ffff */
.L_x_1551:
[----:B--2---:R-:W-:-:S04]  /*e6f0*/  IMAD.U32 R10, RZ, RZ, UR6 ;  /* 0x00000006ff0a7e24 */ /* 0x004fc8000f8e00ff */
[----:B------:R2:W3:Y:S03]  /*e700*/  SYNCS.PHASECHK.TRANS64.TRYWAIT P2, [R10+URZ+0x19c30], R9 ;  /* 0x019c30090a0075a7 */ /* 0x0004e6000804017f */
[----:B---3--:R-:W-:Y:S05]  /*e710*/  @!P2 NANOSLEEP.SYNCS 0x989680 ;  /* 0x009896800000a95d */ /* 0x008fea0003900000 */
[----:B------:R-:W3:Y:S02]  /*e720*/  @!P2 SYNCS.PHASECHK.TRANS64 P2, [R10+URZ+0x19c30], R9 ;  /* 0x019c30090a00a5a7 */ /* 0x000ee4000804007f */
[----:B---3--:R-:W-:Y:S05]  /*e730*/  @!P2 BRA `(.L_x_1551) ;  /* 0xfffffffc00eca947 */ /* 0x008fea000383ffff */
[----:B------:R-:W-:Y:S05]  /*e740*/  BRA `(.L_x_1550) ;  /* 0xffffff8800b07947 */ /* 0x000fea000383ffff */
.L_x_1555:
[----:B--2---:R-:W-:-:S04]  /*e750*/  IMAD.U32 R10, RZ, RZ, UR7 ;  /* 0x00000007ff0a7e24 */ /* 0x004fc8000f8e00ff */
[----:B------:R2:W4:Y:S03]  /*e760*/  SYNCS.PHASECHK.TRANS64.TRYWAIT P2, [R10+URZ+0x19c50], R7 ;  /* 0x019c50070a0075a7 */ /* 0x000526000804017f */
[----:B----4-:R-:W-:Y:S05]  /*e770*/  @!P2 NANOSLEEP.SYNCS 0x989680 ;  /* 0x009896800000a95d */ /* 0x010fea0003900000 */
[----:B------:R-:W4:Y:S02]  /*e780*/  @!P2 SYNCS.PHASECHK.TRANS64 P2, [R10+URZ+0x19c50], R7 ;  /* 0x019c50070a00a5a7 */ /* 0x000f24000804007f */
[----:B----4-:R-:W-:Y:S05]  /*e790*/  @!P2 BRA `(.L_x_1555) ;  /* 0xfffffffc00eca947 */ /* 0x010fea000383ffff */
[----:B------:R-:W-:Y:S05]  /*e7a0*/  BRA `(.L_x_1554) ;  /* 0xffffff8800fc7947 */ /* 0x000fea000383ffff */
.L_x_1561:
[----:B--2---:R-:W-:-:S04]  /*e7b0*/  IMAD.U32 R5, RZ, RZ, UR5 ;  /* 0x00000005ff057e24 */ /* 0x004fc8000f8e00ff */
[----:B------:R2:W1:Y:S03]  /*e7c0*/  SYNCS.PHASECHK.TRANS64.TRYWAIT P2, [R5+URZ+0x19c50], R0 ;  /* 0x019c5000050075a7 */ /* 0x000466000804017f */
[----:B-1----:R-:W-:Y:S05]  /*e7d0*/  @!P2 NANOSLEEP.SYNCS 0x989680 ;  /* 0x009896800000a95d */ /* 0x002fea0003900000 */
[----:B------:R-:W1:Y:S02]  /*e7e0*/  @!P2 SYNCS.PHASECHK.TRANS64 P2, [R5+URZ+0x19c50], R0 ;  /* 0x019c50000500a5a7 */ /* 0x000e64000804007f */
[----:B-1----:R-:W-:Y:S05]  /*e7f0*/  @!P2 BRA `(.L_x_1561) ;  /* 0xfffffffc00eca947 */ /* 0x002fea000383ffff */
[----:B------:R-:W-:Y:S05]  /*e800*/  BRA `(.L_x_1560) ;  /* 0xffffffac00547947 */ /* 0x000fea000383ffff */
.L_x_1583:
[----:B------:R-:W-:Y:S02]  /*e810*/  IMAD.MOV.U32 R13, RZ, RZ, R4 ;  /* 0x000000ffff0d7224 */ /* 0x000fe400078e0004 */
[----:B------:R-:W-:Y:S02]  /*e820*/  IMAD.MOV.U32 R12, RZ, RZ, RZ ;  /* 0x000000ffff0c7224 */ /* 0x000fe400078e00ff */
[----:B------:R-:W-:Y:S02]  /*e830*/  IMAD.MOV.U32 R11, RZ, RZ, 0x1f ;  /* 0x0000001fff0b7424 */ /* 0x000fe400078e00ff */
[----:B------:R-:W-:-:S07]  /*e840*/  IMAD.MOV.U32 R15, RZ, RZ, -0x1 ;  /* 0xffffffffff0f7424 */ /* 0x000fce00078e00ff */
[----:B------:R-:W-:Y:S05]  /*e850*/  WARPSYNC.COLLECTIVE R15, `(.L_x_1647) ;  /* 0x000000000f087348 */ /* 0x000fea0003c00000 */
[----:B------:R1:W2:Y:S02]  /*e860*/  SHFL.IDX P6, R14, R13, R12, R11 ;  /* 0x0000000c0d0e7389 */ /* 0x0002a400000c000b */
[----:B-12---:R-:W-:Y:S01]  /*e870*/  ENDCOLLECTIVE ;  /* 0x000000000000791b */ /* 0x006fe20003800000 */
.L_x_1647:
[----:B------:R-:W-:Y:S05]  /*e880*/  BRA `(.L_x_1648) ;  /* 0xffffffd800507947 */ /* 0x000fea000383ffff */
.L_x_1585:
[----:B------:R-:W-:Y:S01]  /*e890*/  BSSY B0, `(.L_x_1649) ;  /* 0x0000006000007945 */ /* 0x000fe20003800000 */
[----:B------:R-:W-:-:S07]  /*e8a0*/  IMAD.MOV.U32 R15, RZ, RZ, -0x1 ;  /* 0xffffffffff0f7424 */ /* 0x000fce00078e00ff */
[----:B-1----:R-:W-:Y:S05]  /*e8b0*/  WARPSYNC.COLLECTIVE R15, `(.L_x_1650) ;  /* 0x000000000f0c7348 */ /* 0x002fea0003c00000 */
[----:B------:R-:W-:Y:S02]  /*e8c0*/  ELECT P6, UR62, PT ;  /* 0x00000000003e782f */ /* 0x000fe400038c0000 */
[----:B------:R-:W-:Y:S01]  /*e8d0*/  MOV R14, UR62 ;  /* 0x0000003e000e7c02 */ /* 0x000fe20008000f00 */
[----:B-1----:R-:W-:Y:S10]  /*e8e0*/  ENDCOLLECTIVE ;  /* 0x000000000000791b */ /* 0x002ff40003800000 */
.L_x_1650:
[----:B------:R-:W-:Y:S05]  /*e8f0*/  BSYNC B0 ;  /* 0x0000000000007941 */ /* 0x000fea0003800000 */
.L_x_1649:
[----:B------:R-:W-:Y:S05]  /*e900*/  BRA `(.L_x_1651) ;  /* 0xffffffd800507947 */ /* 0x000fea000383ffff */
.L_x_1588:
[----:B--2---:R2:W3:Y:S02]  /*e910*/  SYNCS.PHASECHK.TRANS64.TRYWAIT P3, [R5+URZ+0x19c80], R2 ;  /* 0x019c8002050075a7 */ /* 0x0044e4000806017f */
[----:B---3--:R-:W-:Y:S05]  /*e920*/  @!P3 NANOSLEEP.SYNCS 0x989680 ;  /* 0x009896800000b95d */ /* 0x008fea0003900000 */
[----:B------:R-:W3:Y:S02]  /*e930*/  @!P3 SYNCS.PHASECHK.TRANS64 P3, [R5+URZ+0x19c80], R2 ;  /* 0x019c80020500b5a7 */ /* 0x000ee4000806007f */
[----:B---3--:R-:W-:Y:S05]  /*e940*/  @!P3 BRA `(.L_x_1588) ;  /* 0xfffffffc00f0b947 */ /* 0x008fea000383ffff */
[----:B------:R-:W-:Y:S05]  /*e950*/  BRA `(.L_x_1652) ;  /* 0xffffffd800a47947 */ /* 0x000fea000383ffff */
.L_x_1590:
[----:B-1----:R1:W3:Y:S02]  /*e960*/  SYNCS.PHASECHK.TRANS64.TRYWAIT P3, [R5+URZ+0x19c40], R2 ;  /* 0x019c4002050075a7 */ /* 0x0022e4000806017f */
[----:B---3--:R-:W-:Y:S05]  /*e970*/  @!P3 NANOSLEEP.SYNCS 0x989680 ;  /* 0x009896800000b95d */ /* 0x008fea0003900000 */
[----:B------:R-:W3:Y:S02]  /*e980*/  @!P3 SYNCS.PHASECHK.TRANS64 P3, [R5+URZ+0x19c40], R2 ;  /* 0x019c40020500b5a7 */ /* 0x000ee4000806007f */
[----:B---3--:R-:W-:Y:S05]  /*e990*/  @!P3 BRA `(.L_x_1590) ;  /* 0xfffffffc00f0b947 */ /* 0x008fea000383ffff */
[----:B------:R-:W-:Y:S05]  /*e9a0*/  BRA `(.L_x_1653) ;  /* 0xffffffdc00207947 */ /* 0x000fea000383ffff */
.L_x_1593:
[----:B--2---:R-:W-:-:S04]  /*e9b0*/  IMAD.U32 R3, RZ, RZ, UR40 ;  /* 0x00000028ff037e24 */ /* 0x004fc8000f8e00ff */
[----:B------:R2:W3:Y:S03]  /*e9c0*/  SYNCS.PHASECHK.TRANS64.TRYWAIT P0, [R3+URZ+0x19c20], R2 ;  /* 0x019c2002030075a7 */ /* 0x0004e6000800017f */
[----:B---3--:R-:W-:Y:S05]  /*e9d0*/  @!P0 NANOSLEEP.SYNCS 0x989680 ;  /* 0x009896800000895d */ /* 0x008fea0003900000 */
[----:B------:R-:W3:Y:S02]  /*e9e0*/  @!P0 SYNCS.PHASECHK.TRANS64 P0, [R3+URZ+0x19c20], R2 ;  /* 0x019c2002030085a7 */ /* 0x000ee4000800007f */
[----:B---3--:R-:W-:Y:S05]  /*e9f0*/  @!P0 BRA `(.L_x_1593) ;  /* 0xfffffffc00ec8947 */ /* 0x008fea000383ffff */
[----:B------:R-:W-:Y:S05]  /*ea00*/  BRA `(.L_x_1654) ;  /* 0xffffffe000247947 */ /* 0x000fea000383ffff */
.L_x_1599:
[----:B-1----:R1:W2:Y:S02]  /*ea10*/  SYNCS.PHASECHK.TRANS64.TRYWAIT P0, [R10+URZ+0x19c80], R4 ;  /* 0x019c80040a0075a7 */ /* 0x0022a4000800017f */
[----:B--2---:R-:W-:Y:S05]  /*ea20*/  @!P0 NANOSLEEP.SYNCS 0x989680 ;  /* 0x009896800000895d */ /* 0x004fea0003900000 */
[----:B------:R-:W2:Y:S02]  /*ea30*/  @!P0 SYNCS.PHASECHK.TRANS64 P0, [R10+URZ+0x19c80], R4 ;  /* 0x019c80040a0085a7 */ /* 0x000ea4000800007f */
[----:B--2---:R-:W-:Y:S05]  /*ea40*/  @!P0 BRA `(.L_x_1599) ;  /* 0xfffffffc00f08947 */ /* 0x004fea000383ffff */
[----:B------:R-:W-:Y:S05]  /*ea50*/  BRA `(.L_x_1655) ;  /* 0xffffffe000c47947 */ /* 0x000fea000383ffff */
.L_x_1606:
[----:B--2---:R2:W3:Y:S02]  /*ea60*/  SYNCS.PHASECHK.TRANS64.TRYWAIT P0, [R10+URZ+0x19c40], R4 ;  /* 0x019c40040a0075a7 */ /* 0x0044e4000800017f */
[----:B---3--:R-:W-:Y:S05]  /*ea70*/  @!P0 NANOSLEEP.SYNCS 0x989680 ;  /* 0x009896800000895d */ /* 0x008fea0003900000 */
[----:B------:R-:W3:Y:S02]  /*ea80*/  @!P0 SYNCS.PHASECHK.TRANS64 P0, [R10+URZ+0x19c40], R4 ;  /* 0x019c40040a0085a7 */ /* 0x000ee4000800007f */
[----:B---3--:R-:W-:Y:S05]  /*ea90*/  @!P0 BRA `(.L_x_1606) ;  /* 0xfffffffc00f08947 */ /* 0x008fea000383ffff */
[----:B------:R-:W-:Y:S05]  /*eaa0*/  BRA `(.L_x_1656) ;  /* 0xffffffe400c07947 */ /* 0x000fea000383ffff */
.L_x_1614:
[----:B--2---:R2:W3:Y:S02]  /*eab0*/  SYNCS.PHASECHK.TRANS64.TRYWAIT P3, [R12+URZ+0x19c70], R5 ;  /* 0x019c70050c0075a7 */ /* 0x0044e4000806017f */
[----:B---3--:R-:W-:Y:S05]  /*eac0*/  @!P3 NANOSLEEP.SYNCS 0x989680 ;  /* 0x009896800000b95d */ /* 0x008fea0003900000 */
[----:B------:R-:W3:Y:S02]  /*ead0*/  @!P3 SYNCS.PHASECHK.TRANS64 P3, [R12+URZ+0x19c70], R5 ;  /* 0x019c70050c00b5a7 */ /* 0x000ee4000806007f */
[----:B---3--:R-:W-:Y:S05]  /*eae0*/  @!P3 BRA `(.L_x_1614) ;  /* 0xfffffffc00f0b947 */ /* 0x008fea000383ffff */
[----:B------:R-:W-:Y:S05]  /*eaf0*/  BRA `(.L_x_1657) ;  /* 0xffffffe800cc7947 */ /* 0x000fea000383ffff */
.L_x_1616:
[----:B---3--:R3:W4:Y:S02]  /*eb00*/  SYNCS.PHASECHK.TRANS64.TRYWAIT P3, [R12+URZ+0x19c60], R3 ;  /* 0x019c60030c0075a7 */ /* 0x008724000806017f */
[----:B----4-:R-:W-:Y:S05]  /*eb10*/  @!P3 NANOSLEEP.SYNCS 0x989680 ;  /* 0x009896800000b95d */ /* 0x010fea0003900000 */
[----:B------:R-:W4:Y:S02]  /*eb20*/  @!P3 SYNCS.PHASECHK.TRANS64 P3, [R12+URZ+0x19c60], R3 ;  /* 0x019c60030c00b5a7 */ /* 0x000f24000806007f */
[----:B----4-:R-:W-:Y:S05]  /*eb30*/  @!P3 BRA `(.L_x_1616) ;  /* 0xfffffffc00f0b947 */ /* 0x010fea000383ffff */
[----:B------:R-:W-:Y:S05]  /*eb40*/  BRA `(.L_x_1658) ;  /* 0xffffffe800d47947 */ /* 0x000fea000383ffff */
.L_x_1623:
[----:B--2---:R2:W3:Y:S02]  /*eb50*/  SYNCS.PHASECHK.TRANS64.TRYWAIT P0, [R2+URZ+0x19c70], R3 ;  /* 0x019c7003020075a7 */ /* 0x0044e4000800017f */
[----:B---3--:R-:W-:Y:S05]  /*eb60*/  @!P0 NANOSLEEP.SYNCS 0x989680 ;  /* 0x009896800000895d */ /* 0x008fea0003900000 */
[----:B------:R-:W3:Y:S02]  /*eb70*/  @!P0 SYNCS.PHASECHK.TRANS64 P0, [R2+URZ+0x19c70], R3 ;  /* 0x019c7003020085a7 */ /* 0x000ee4000800007f */
[----:B---3--:R-:W-:Y:S05]  /*eb80*/  @!P0 BRA `(.L_x_1623) ;  /* 0xfffffffc00f08947 */ /* 0x008fea000383ffff */
[----:B------:R-:W-:Y:S05]  /*eb90*/  BRA `(.L_x_1659) ;  /* 0xfffffff000107947 */ /* 0x000fea000383ffff */
.L_x_1625:
[----:B--2---:R2:W3:Y:S02]  /*eba0*/  SYNCS.PHASECHK.TRANS64.TRYWAIT P0, [R2+URZ+0x19c60], R5 ;  /* 0x019c6005020075a7 */ /* 0x0044e4000800017f */
[----:B---3--:R-:W-:Y:S05]  /*ebb0*/  @!P0 NANOSLEEP.SYNCS 0x989680 ;  /* 0x009896800000895d */ /* 0x008fea0003900000 */
[----:B------:R-:W3:Y:S02]  /*ebc0*/  @!P0 SYNCS.PHASECHK.TRANS64 P0, [R2+URZ+0x19c60], R5 ;  /* 0x019c6005020085a7 */ /* 0x000ee4000800007f */
[----:B---3--:R-:W-:Y:S05]  /*ebd0*/  @!P0 BRA `(.L_x_1625) ;  /* 0xfffffffc00f08947 */ /* 0x008fea000383ffff */
[----:B------:R-:W-:Y:S05]  /*ebe0*/  BRA `(.L_x_1660) ;  /* 0xfffffff000187947 */ /* 0x000fea000383ffff */
.L_x_1631:
[----:B-1----:R1:W2:Y:S02]  /*ebf0*/  SYNCS.PHASECHK.TRANS64.TRYWAIT P0, [R6+URZ+0x19c20], R0 ;  /* 0x019c2000060075a7 */ /* 0x0022a4000800017f */
[----:B--2---:R-:W-:Y:S05]  /*ec00*/  @!P0 NANOSLEEP.SYNCS 0x989680 ;  /* 0x009896800000895d */ /* 0x004fea0003900000 */
[----:B------:R-:W2:Y:S02]  /*ec10*/  @!P0 SYNCS.PHASECHK.TRANS64 P0, [R6+URZ+0x19c20], R0 ;  /* 0x019c2000060085a7 */ /* 0x000ea4000800007f */
[----:B--2---:R-:W-:Y:S05]  /*ec20*/  @!P0 BRA `(.L_x_1631) ;  /* 0xfffffffc00f08947 */ /* 0x004fea000383ffff */
[----:B------:R-:W-:Y:S05]  /*ec30*/  BRA `(.L_x_1661) ;  /* 0xfffffff400807947 */ /* 0x000fea000383ffff */
.L_x_1632:
        /* <DEDUP_REMOVED lines=8> */
[----:B-1----:R-:W-:Y:S05]  /*ecc0*/  WARPSYNC.COLLECTIVE R15, `(.L_x_1663) ;  /* 0x000000000f087348 */ /* 0x002fea0003c00000 */
[----:B------:R2:W3:Y:S02]  /*ecd0*/  SHFL.IDX P6, R14, R13, R12, R11 ;  /* 0x0000000c0d0e7389 */ /* 0x0004e400000c000b */
[----:B-123--:R-:W-:Y:S01]  /*ece0*/  ENDCOLLECTIVE ;  /* 0x000000000000791b */ /* 0x00efe20003800000 */
.L_x_1663:
[----:B------:R-:W-:Y:S05]  /*ecf0*/  BSYNC B0 ;  /* 0x0000000000007941 */ /* 0x000fea0003800000 */
.L_x_1662:
[----:B------:R-:W-:Y:S05]  /*ed00*/  BRA `(.L_x_1664) ;  /* 0xfffffff400687947 */ /* 0x000fea000383ffff */
.L_x_1635:
[----:B------:R-:W-:Y:S01]  /*ed10*/  BSSY B1, `(.L_x_1665) ;  /* 0x0000006000017945 */ /* 0x000fe20003800000 */
[----:B------:R-:W-:-:S07]  /*ed20*/  IMAD.MOV.U32 R15, RZ, RZ, -0x1 ;  /* 0xffffffffff0f7424 */ /* 0x000fce00078e00ff */
[----:B-1----:R-:W-:Y:S05]  /*ed30*/  WARPSYNC.COLLECTIVE R15, `(.L_x_1666) ;  /* 0x000000000f0c7348 */ /* 0x002fea0003c00000 */
[----:B------:R-:W-:Y:S02]  /*ed40*/  ELECT P6, UR62, PT ;  /* 0x00000000003e782f */ /* 0x000fe400038c0000 */
[----:B------:R-:W-:Y:S01]  /*ed50*/  MOV R14, UR62 ;  /* 0x0000003e000e7c02 */ /* 0x000fe20008000f00 */
[----:B-1----:R-:W-:Y:S10]  /*ed60*/  ENDCOLLECTIVE ;  /* 0x000000000000791b */ /* 0x002ff40003800000 */
.L_x_1666:
[----:B------:R-:W-:Y:S05]  /*ed70*/  BSYNC B1 ;  /* 0x0000000000017941 */ /* 0x000fea0003800000 */
.L_x_1665:
[----:B------:R-:W-:Y:S05]  /*ed80*/  BRA `(.L_x_1667) ;  /* 0xfffffff400607947 */ /* 0x000fea000383ffff */
.L_x_1637:
[----:B-1----:R1:W2:Y:S02]  /*ed90*/  SYNCS.PHASECHK.TRANS64.TRYWAIT P1, [R5+URZ], R4 ;  /* 0x00000004050075a7 */ /* 0x0022a4000802017f */
[----:B--2---:R-:W-:Y:S05]  /*eda0*/  @!P1 NANOSLEEP.SYNCS 0x989680 ;  /* 0x009896800000995d */ /* 0x004fea0003900000 */
[----:B------:R-:W2:Y:S02]  /*edb0*/  @!P1 SYNCS.PHASECHK.TRANS64 P1, [R5+URZ], R4 ;  /* 0x00000004050095a7 */ /* 0x000ea4000802007f */
[----:B--2---:R-:W-:Y:S05]  /*edc0*/  @!P1 BRA `(.L_x_1637) ;  /* 0xfffffffc00f09947 */ /* 0x004fea000383ffff */
[----:B------:R-:W-:Y:S05]  /*edd0*/  BRA `(.L_x_1668) ;  /* 0xfffffff400907947 */ /* 0x000fea000383ffff */
.L_x_1638:
[----:B--2---:R2:W3:Y:S02]  /*ede0*/  SYNCS.PHASECHK.TRANS64.TRYWAIT P1, [R9+URZ], R0 ;  /* 0x00000000090075a7 */ /* 0x0044e4000802017f */
[----:B---3--:R-:W-:Y:S05]  /*edf0*/  @!P1 NANOSLEEP.SYNCS 0x989680 ;  /* 0x009896800000995d */ /* 0x008fea0003900000 */
[----:B------:R-:W3:Y:S02]  /*ee00*/  @!P1 SYNCS.PHASECHK.TRANS64 P1, [R9+URZ], R0 ;  /* 0x00000000090095a7 */ /* 0x000ee4000802007f */
[----:B---3--:R-:W-:Y:S05]  /*ee10*/  @!P1 BRA `(.L_x_1638) ;  /* 0xfffffffc00f09947 */ /* 0x008fea000383ffff */
[----:B------:R-:W-:Y:S05]  /*ee20*/  BRA `(.L_x_1669) ;  /* 0xfffffff400847947 */ /* 0x000fea000383ffff */
.L_x_1640:
[----:B---3--:R3:W4:Y:S02]  /*ee30*/  SYNCS.PHASECHK.TRANS64.TRYWAIT P1, [R17+URZ+0x19c60], R4 ;  /* 0x019c6004110075a7 */ /* 0x008724000802017f */
[----:B----4-:R-:W-:Y:S05]  /*ee40*/  @!P1 NANOSLEEP.SYNCS 0x989680 ;  /* 0x009896800000995d */ /* 0x010fea0003900000 */
[----:B------:R-:W4:Y:S02]  /*ee50*/  @!P1 SYNCS.PHASECHK.TRANS64 P1, [R17+URZ+0x19c60], R4 ;  /* 0x019c6004110095a7 */ /* 0x000f24000802007f */
[----:B----4-:R-:W-:Y:S05]  /*ee60*/  @!P1 BRA `(.L_x_1640) ;  /* 0xfffffffc00f09947 */ /* 0x010fea000383ffff */
[----:B------:R-:W-:Y:S05]  /*ee70*/  BRA `(.L_x_1670) ;  /* 0xfffffff400847947 */ /* 0x000fea000383ffff */
.L_x_1642:
[----:B----4-:R4:W1:Y:S02]  /*ee80*/  SYNCS.PHASECHK.TRANS64.TRYWAIT P1, [R7+URZ+0x19c60], R0 ;  /* 0x019c6000070075a7 */ /* 0x010864000802017f */
[----:B-1----:R-:W-:Y:S05]  /*ee90*/  @!P1 NANOSLEEP.SYNCS 0x989680 ;  /* 0x009896800000995d */ /* 0x002fea0003900000 */
[----:B------:R-:W1:Y:S02]  /*eea0*/  @!P1 SYNCS.PHASECHK.TRANS64 P1, [R7+URZ+0x19c60], R0 ;  /* 0x019c6000070095a7 */ /* 0x000e64000802007f */
[----:B-1----:R-:W-:Y:S05]  /*eeb0*/  @!P1 BRA `(.L_x_1642) ;  /* 0xfffffffc00f09947 */ /* 0x002fea000383ffff */
[----:B------:R-:W-:Y:S05]  /*eec0*/  BRA `(.L_x_1671) ;  /* 0xfffffff400847947 */ /* 0x000fea000383ffff */
.L_x_1644:
[----:B------:R1:W1:Y:S02]  /*eed0*/  SYNCS.PHASECHK.TRANS64.TRYWAIT P0, [R17+URZ+0x19c80], R4 ;  /* 0x019c8004110075a7 */ /* 0x000264000800017f */
[----:B-1----:R-:W-:Y:S05]  /*eee0*/  @!P0 NANOSLEEP.SYNCS 0x989680 ;  /* 0x009896800000895d */ /* 0x002fea0003900000 */
[----:B------:R-:W1:Y:S02]  /*eef0*/  @!P0 SYNCS.PHASECHK.TRANS64 P0, [R17+URZ+0x19c80], R4 ;  /* 0x019c8004110085a7 */ /* 0x000e64000800007f */
[----:B-1----:R-:W-:Y:S05]  /*ef00*/  @!P0 BRA `(.L_x_1644) ;  /* 0xfffffffc00f08947 */ /* 0x002fea000383ffff */
[----:B------:R-:W-:Y:S05]  /*ef10*/  BRA `(.L_x_1645) ;  /* 0xfffffff400807947 */ /* 0x000fea000383ffff */
.L_x_1672:
        /* <DEDUP_REMOVED lines=14> */
.L_x_2226:


//--------------------- .text._ZN7cutlass13device_kernelIN5flash11enable_sm90INS1_16FlashAttnFwdSm90INS1_25CollectiveMainloopFwdSm90ILi2EN4cute5tupleIJNS5_1CILi1EEES8_S8_EEENS6_IJNS7_ILi192EEENS7_ILi128EEENS7_ILi96EEEEEELi96ENS_12float_e4m3_tEfNS_4arch4Sm90ELb1ELb0ELb1ELb1ELb0ELb0ELb0ELb1ELb1ELb0ELb0ELb0EEENS1_21CollectiveEpilogueFwdINS6_IJSA_SC_SB_EEES9_NS_10bfloat16_tESG_Li384ELb1ELb0ELb0ELb1EEENS1_36VarlenDynamicPersistentTileSchedulerILi192ELi128ELi384ELi128ELb0ELb0ELb1ELb1ELb1ELb1EEEEEEEEEvNT_6ParamsE --------------------------
	.section	.text._ZN7cutlass13device_kernelIN5flash11enable_sm90INS1_16FlashAttnFwdSm90INS1_25CollectiveMainloopFwdSm90ILi2EN4cute5tupleIJNS5_1CILi1EEES8_S8_EEENS6_IJNS7_ILi192EEENS7_ILi128EEENS7_ILi96EEEEEELi96ENS_12float_e4m3_tEfNS_4arch4Sm90ELb1ELb0ELb1ELb1ELb0ELb0ELb0ELb1ELb1ELb0ELb0ELb0EEENS1_21CollectiveEpilogueFwdINS6_IJSA_SC_SB_EEES9_NS_10bfloat16_tESG_Li384ELb1ELb0ELb0ELb1EEENS1_36VarlenDynamicPersistentTileSchedulerILi192ELi128ELi384ELi128ELb0ELb0ELb1ELb1ELb1ELb1EEEEEEEEEvNT_6ParamsE,"ax",@progbits
	.align	128
.text._ZN7cutlass13device_kernelIN5flash11enable_sm90INS1_16FlashAttnFwdSm90INS1_25CollectiveMainloopFwdSm90ILi2EN4cute5tupleIJNS5_1CILi1EEES8_S8_EEENS6_IJNS7_ILi192EEENS7_ILi128EEENS7_ILi96EEEEEELi96ENS_12float_e4m3_tEfNS_4arch4Sm90ELb1ELb0ELb1ELb1ELb0ELb0ELb0ELb1ELb1ELb0ELb0ELb0EEENS1_21CollectiveEpilogueFwdINS6_IJSA_SC_SB_EEES9_NS_10bfloat16_tESG_Li384ELb1ELb0ELb0ELb1EEENS1_36VarlenDynamicPersistentTileSchedulerILi192ELi128ELi384ELi128ELb0ELb0ELb1ELb1ELb1ELb1EEEEEEEEEvNT_6ParamsE:
        .type           _ZN7cutlass13device_kernelIN5flash11enable_sm90INS1_16FlashAttnFwdSm90INS1_25CollectiveMainloopFwdSm90ILi2EN4cute5tupleIJNS5_1CILi1EEES8_S8_EEENS6_IJNS7_ILi192EEENS7_ILi128EEENS7_ILi96EEEEEELi96ENS_12float_e4m3_tEfNS_4arch4Sm90ELb1ELb0ELb1ELb1ELb0ELb0ELb0ELb1ELb1ELb0ELb0ELb0EEENS1_21CollectiveEpilogueFwdINS6_IJSA_SC_SB_EEES9_NS_10bfloat16_tESG_Li384ELb1ELb0ELb0ELb1EEENS1_36VarlenDynamicPersistentTileSchedulerILi192ELi128ELi384ELi128ELb0ELb0ELb1ELb1ELb1ELb1EEEEEEEEEvNT_6ParamsE,@function
        .size           _ZN7cutlass13device_kernelIN5flash11enable_sm90INS1_16FlashAttnFwdSm90INS1_25CollectiveMainloopFwdSm90ILi2EN4cute5tupleIJNS5_1CILi1EEES8_S8_EEENS6_IJNS7_ILi192EEENS7_ILi128EEENS7_ILi96EEEEEELi96ENS_12float_e4m3_tEfNS_4arch4Sm90ELb1ELb0ELb1ELb1ELb0ELb0ELb0ELb1ELb1ELb0ELb0ELb0EEENS1_21CollectiveEpilogueFwdINS6_IJSA_SC_SB_EEES9_NS_10bfloat16_tESG_Li384ELb1ELb0ELb0ELb1EEENS1_36VarlenDynamicPersistentTileSchedulerILi192ELi128ELi384ELi128ELb0ELb0ELb1ELb1ELb1ELb1EEEEEEEEEvNT_6ParamsE,(.L_x_2227 - _ZN7cutlass13device_kernelIN5flash11enable_sm90INS1_16FlashAttnFwdSm90INS1_25CollectiveMainloopFwdSm90ILi2EN4cute5tupleIJNS5_1CILi1EEES8_S8_EEENS6_IJNS7_ILi192EEENS7_ILi128EEENS7_ILi96EEEEEELi96ENS_12float_e4m3_tEfNS_4arch4Sm90ELb1ELb0ELb1ELb1ELb0ELb0ELb0ELb1ELb1ELb0ELb0ELb0EEENS1_21CollectiveEpilogueFwdINS6_IJSA_SC_SB_EEES9_NS_10bfloat16_tESG_Li384ELb1ELb0ELb0ELb1EEENS1_36VarlenDynamicPersistentTileSchedulerILi192ELi128ELi384ELi128ELb0ELb0ELb1ELb1ELb1ELb1EEEEEEEEEvNT_6ParamsE)
        .other          _ZN7cutlass13device_kernelIN5flash11enable_sm90INS1_16FlashAttnFwdSm90INS1_25CollectiveMainloopFwdSm90ILi2EN4cute5tupleIJNS5_1CILi1EEES8_S8_EEENS6_IJNS7_ILi192EEENS7_ILi128EEENS7_ILi96EEEEEELi96ENS_12float_e4m3_tEfNS_4arch4Sm90ELb1ELb0ELb1ELb1ELb0ELb0ELb0ELb1ELb1ELb0ELb0ELb0EEENS1_21CollectiveEpilogueFwdINS6_IJSA_SC_SB_EEES9_NS_10bfloat16_tESG_Li384ELb1ELb0ELb0ELb1EEENS1_36VarlenDynamicPersistentTileSchedulerILi192ELi128ELi384ELi128ELb0ELb0ELb1ELb1ELb1ELb1EEEEEEEEEvNT_6ParamsE,@"STO_CUDA_ENTRY STV_DEFAULT"
_ZN7cutlass13device_kernelIN5flash11enable_sm90INS1_16FlashAttnFwdSm90INS1_25CollectiveMainloopFwdSm90ILi2EN4cute5tupleIJNS5_1CILi1EEES8_S8_EEENS6_IJNS7_ILi192EEENS7_ILi128EEENS7_ILi96EEEEEELi96ENS_12float_e4m3_tEfNS_4arch4Sm90ELb1ELb0ELb1ELb1ELb0ELb0ELb0ELb1ELb1ELb0ELb0ELb0EEENS1_21CollectiveEpilogueFwdINS6_IJSA_SC_SB_EEES9_NS_10bfloat16_tESG_Li384ELb1ELb0ELb0ELb1EEENS1_36VarlenDynamicPersistentTileSchedulerILi192ELi128ELi384ELi128ELb0ELb0ELb1ELb1ELb1ELb1EEEEEEEEEvNT_6ParamsE:
        /* <DEDUP_REMOVED lines=21> */
.L_x_1674:
[----:B------:R-:W-:Y:S05]  /*0150*/  BSYNC B0 ;  /* 0x0000000000007941 */ /* 0x000fea0003800000 */
.L_x_1673:
        /* <DEDUP_REMOVED lines=41> */
.L_x_1675:
        /* <DEDUP_REMOVED lines=22> */
.L_x_1676:
        /* <DEDUP_REMOVED lines=18> */
.L_x_1677:
        /* <DEDUP_REMOVED lines=22> */
.L_x_1678:
        /* <DEDUP_REMOVED lines=22> */
.L_x_1679:
[----:B------:R-:W-:Y:S01]  /*0930*/  PLOP3.LUT P0, PT, PT, PT, UP0, 0x80, 0x0 ;  /* 0x000000000000781c */ /* 0x000fe20003f0f008 */
[----:B------:R-:W-:Y:S01]  /*0940*/  UMOV UR45, 0x1 ;  /* 0x00000001002d7882 */ /* 0x000fe20000000000 */
[----:B------:R-:W-:Y:S01]  /*0950*/  NOP ;  /* 0x0000000000007918 */ /* 0x000fe20000000000 */
[----:B------:R-:W-:Y:S01]  /*0960*/  USEL UR45, UR45, 0x2, !UP0 ;  /* 0x000000022d2d7887 */ /* 0x000fe2000c000000 */
[----:B------:R-:W-:Y:S01]  /*0970*/  ULDC.64 UR50, c[0x0][0x208] ;  /* 0x0000820000327ab9 */ /* 0x000fe20000000a00 */
[----:B012-4-:R-:W-:Y:S08]  /*0980*/  BAR.SYNC.DEFER_BLOCKING 0x0 ;  /* 0x0000000000007b1d */ /* 0x017ff00000010000 */
[----:B------:R-:W-:Y:S05]  /*0990*/  @!P0 BRA `(.L_x_1680) ;  /* 0x000000b400048947 */ /* 0x000fea0003800000 */
.L_x_1681:
        /* <DEDUP_REMOVED lines=26> */
[----:B------:R-:W-:Y:S02]  /*0b40*/  LEA.HI R2, R3, R154, RZ, 0x5 ;  /* 0x0000009a03027211 */ /* 0x000fe400078f28ff */
[----:B------:R-:W-:Y:S01]  /*0b50*/  SHF.R.S32.HI R7, RZ, 0x4, R0 ;  /* 0x00000004ff077819 */ /* 0x000fe20000011400 */
[----:B------:R-:W-:Y:S01]  /*0b60*/  IMAD.IADD R23, R154, 0x1, -R23 ;  /* 0x000000019a177824 */ /* 0x000fe200078e0a17 */
[----:B------:R-:W-:Y:S01]  /*0b70*/  LOP3.LUT R5, R0, 0x7fffff0, RZ, 0xc0, !PT ;  /* 0x07fffff000057812 */ /* 0x000fe200078ec0ff */
[----:B------:R-:W-:Y:S01]  /*0b80*/  IMAD.SHL.U32 R2, R2, 0x10, RZ ;  /* 0x0000001002027824 */ /* 0x000fe200078e00ff */
[----:B------:R-:W-:-:S02]  /*0b90*/  LEA.HI R0, R0, R7, RZ, 0x1 ;  /* 0x0000000700007211 */ /* 0x000fc400078f08ff */
[----:B------:R-:W-:Y:S01]  /*0ba0*/  SHF.R.S32.HI R6, RZ, 0x1f, R23 ;  /* 0x0000001fff067819 */ /* 0x000fe20000011417 */
[----:B------:R-:W-:Y:S01]  /*0bb0*/  IMAD.IADD R5, R154, 0x1, -R5 ;  /* 0x000000019a057824 */ /* 0x000fe200078e0a05 */
[----:B------:R-:W-:Y:S02]  /*0bc0*/  SHF.R.S32.HI R152, RZ, 0x7, R152 ;  /* 0x00000007ff987819 */ /* 0x000fe40000011498 */
[----:B------:R-:W-:Y:S02]  /*0bd0*/  LEA.HI R8, R6, R23, RZ, 0x2 ;  /* 0x0000001706087211 */ /* 0x000fe400078f10ff */
[----:B------:R-:W-:Y:S01]  /*0be0*/  LOP3.LUT R2, R2, 0xfffffe00, RZ, 0xc0, !PT ;  /* 0xfffffe0002027812 */ /* 0x000fe200078ec0ff */
[----:B------:R-:W-:Y:S01]  /*0bf0*/  IMAD.HI R4, R152, 0x55555556, RZ ;  /* 0x5555555698047827 */ /* 0x000fe200078e02ff */
[--C-:B------:R-:W-:Y:S02]  /*0c00*/  SHF.R.S32.HI R10, RZ, 0x2, R8.reuse ;  /* 0x00000002ff0a7819 */ /* 0x100fe40000011408 */
[----:B------:R-:W-:Y:S01]  /*0c10*/  SHF.R.S32.HI R9, RZ, 0x1f, R8 ;  /* 0x0000001fff097819 */ /* 0x000fe20000011408 */
[----:B------:R-:W-:Y:S01]  /*0c20*/  IMAD R5, R5, 0x20, R2 ;  /* 0x0000002005057824 */ /* 0x000fe200078e0202 */
[----:B------:R-:W-:-:S02]  /*0c30*/  LOP3.LUT R0, R0, 0x1ffffffe, RZ, 0xc0, !PT ;  /* 0x1ffffffe00007812 */ /* 0x000fc400078ec0ff */
[----:B------:R-:W-:Y:S02]  /*0c40*/  LEA.HI R9, R9, R10, RZ, 0x3 ;  /* 0x0000000a09097211 */ /* 0x000fe400078f18ff */
[----:B------:R-:W-:Y:S01]  /*0c50*/  LEA.HI R6, R6, R23, RZ, 0x5 ;  /* 0x0000001706067211 */ /* 0x000fe200078f28ff */
[----:B------:R-:W-:Y:S01]  /*0c60*/  IMAD.IADD R0, R7, 0x1, -R0 ;  /* 0x0000000107007824 */ /* 0x000fe200078e0a00 */
[----:B------:R-:W-:Y:S02]  /*0c70*/  LOP3.LUT R11, R9, 0xfffffff8, RZ, 0xc0, !PT ;  /* 0xfffffff8090b7812 */ /* 0x000fe400078ec0ff */
[----:B------:R-:W-:Y:S01]  /*0c80*/  LEA.HI R3, R3, R154, RZ, 0x2 ;  /* 0x0000009a03037211 */ /* 0x000fe200078f10ff */
[----:B------:R-:W-:Y:S01]  /*0c90*/  IMAD R153, R0, 0x8, R5 ;  /* 0x0000000800997824 */ /* 0x000fe200078e0205 */
[----:B------:R-:W-:Y:S01]  /*0ca0*/  LEA.HI R9, R4, R4, RZ, 0x1 ;  /* 0x0000000404097211 */ /* 0x000fe200078f08ff */
[----:B------:R-:W-:Y:S01]  /*0cb0*/  IMAD.IADD R11, R10, 0x1, -R11 ;  /* 0x000000010a0b7824 */ /* 0x000fe200078e0a0b */
[----:B------:R-:W-:-:S02]  /*0cc0*/  SHF.R.S32.HI R6, RZ, 0x5, R6 ;  /* 0x00000005ff067819 */ /* 0x000fc40000011406 */
[----:B------:R-:W-:Y:S01]  /*0cd0*/  LOP3.LUT R5, R3, 0x1ffffffc, RZ, 0xc0, !PT ;  /* 0x1ffffffc03057812 */ /* 0x000fe200078ec0ff */
[----:B------:R-:W-:Y:S01]  /*0ce0*/  IMAD R9, R9, -0x3, R152 ;  /* 0xfffffffd09097824 */ /* 0x000fe200078e0298 */
[----:B------:R-:W-:Y:S01]  /*0cf0*/  LOP3.LUT R8, R8, 0x7ffffffc, RZ, 0xc0, !PT ;  /* 0x7ffffffc08087812 */ /* 0x000fe200078ec0ff */
[----:B------:R-:W-:Y:S01]  /*0d00*/  IMAD R6, R6, 0x10, R11 ;  /* 0x0000001006067824 */ /* 0x000fe200078e020b */
[----:B------:R-:W-:Y:S01]  /*0d10*/  SHF.R.S32.HI R18, RZ, 0x2, R3 ;  /* 0x00000002ff127819 */ /* 0x000fe20000011403 */
[----:B------:R-:W-:Y:S02]  /*0d20*/  IMAD.IADD R5, R154, 0x1, -R5 ;  /* 0x000000019a057824 */ /* 0x000fe400078e0a05 */
[----:B------:R-:W-:Y:S02]  /*0d30*/  IMAD R22, R9, 0x40, R6 ;  /* 0x0000004009167824 */ /* 0x000fe400078e0206 */
[----:B------:R-:W-:Y:S02]  /*0d40*/  IMAD.SHL.U32 R16, R5, 0x8, RZ ;  /* 0x0000000805107824 */ /* 0x000fe400078e00ff */
[----:B------:R-:W-:-:S07]  /*0d50*/  IMAD.IADD R17, R23, 0x1, -R8 ;  /* 0x0000000117117824 */ /* 0x000fce00078e0a08 */
.L_x_1730:
[----:B0-----:R-:W0:Y:S01]  /*0d60*/  LDC.64 R2, c[0x0][0xc60] ;  /* 0x00031800ff027b82 */ /* 0x001e220000000a00 */
[----:B------:R-:W-:Y:S01]  /*0d70*/  ULDC.64 UR4, c[0x0][0xa28] ;  /* 0x00028a0000047ab9 */ /* 0x000fe20000000a00 */
[----:B------:R-:W-:Y:S01]  /*0d80*/  ULDC.64 UR6, c[0x0][0xa18] ;  /* 0x0002860000067ab9 */ /* 0x000fe20000000a00 */
[----:B------:R-:W-:Y:S01]  /*0d90*/  ULDC.64 UR8, c[0x0][0xa20] ;  /* 0x0002880000087ab9 */ /* 0x000fe20000000a00 */
        /* <DEDUP_REMOVED lines=10> */
[----:B------:R-:W-:-:S04]  /*0e40*/  @UP0 ULEA UR4, UP2, UR38, UR4, 0x2 ;  /* 0x0000000426040291 */ /* 0x000fc8000f84103f */
[----:B------:R-:W-:Y:S02]  /*0e50*/  @UP0 ULEA.HI.X UR5, UR38, UR5, UR39, 0x2, UP2 ;  /* 0x0000000526050291 */ /* 0x000fe400090f1427 */
[----:B------:R-:W-:Y:S01]  /*0e60*/  @UP1 ULEA UR6, UP0, UR38, UR6, 0x2 ;  /* 0x0000000626061291 */ /* 0x000fe2000f80103f */
[----:B------:R-:W-:-:S03]  /*0e70*/  IMAD.U32 R2, RZ, RZ, UR4 ;  /* 0x00000004ff027e24 */ /* 0x000fc6000f8e00ff */
[----:B------:R-:W-:Y:S01]  /*0e80*/  @UP1 ULEA.HI.X UR7, UR38, UR7, UR39, 0x2, UP0 ;  /* 0x0000000726071291 */ /* 0x000fe200080f1427 */
[----:B------:R-:W-:Y:S01]  /*0e90*/  IMAD.U32 R3, RZ, RZ, UR5 ;  /* 0x00000005ff037e24 */ /* 0x000fe2000f8e00ff */
[----:B------:R-:W-:Y:S01]  /*0ea0*/  ULDC.64 UR4, c[0x0][0x3f8] ;  /* 0x0000fe0000047ab9 */ /* 0x000fe20000000a00 */
[----:B-1-3-5:R-:W-:-:S03]  /*0eb0*/  IMAD.U32 R4, RZ, RZ, UR6 ;  /* 0x00000006ff047e24 */ /* 0x02afc6000f8e00ff */
[----:B------:R-:W-:Y:S01]  /*0ec0*/  IMAD.U32 R5, RZ, RZ, UR7 ;  /* 0x00000007ff057e24 */ /* 0x000fe2000f8e00ff */
[----:B------:R-:W2:Y:S01]  /*0ed0*/  @P0 LDG.E R2, desc[UR50][R2.64] ;  /* 0x0000003202020981 */ /* 0x000ea2000c1e1900 */
[----:B------:R-:W-:Y:S01]  /*0ee0*/  UISETP.NE.U32.AND UP0, UPT, UR4, URZ, UPT ;  /* 0x0000003f0400728c */ /* 0x000fe2000bf05070 */
[----:B------:R-:W-:Y:S01]  /*0ef0*/  ISETP.NE.U32.AND P1, PT, RZ, UR8, PT ;  /* 0x00000008ff007c0c */ /* 0x000fe2000bf25070 */
[----:B------:R-:W-:Y:S01]  /*0f00*/  ULDC UR6, c[0x0][0x2e0] ;  /* 0x0000b80000067ab9 */ /* 0x000fe20000000800 */
[----:B------:R-:W3:Y:S01]  /*0f10*/  @P2 LDG.E R4, desc[UR50][R4.64] ;  /* 0x0000003204042981 */ /* 0x000ee2000c1e1900 */
[----:B------:R-:W-:Y:S01]  /*0f20*/  UISETP.NE.AND.EX UP0, UPT, UR5, URZ, UPT, UP0 ;  /* 0x0000003f0500728c */ /* 0x000fe2000bf05300 */
[----:B------:R-:W-:Y:S01]  /*0f30*/  ISETP.NE.AND.EX P1, PT, RZ, UR9, PT, P1 ;  /* 0x00000009ff007c0c */ /* 0x000fe2000bf25310 */
[----:B------:R-:W-:Y:S01]  /*0f40*/  ULDC UR4, c[0x0][0x404] ;  /* 0x0001010000047ab9 */ /* 0x000fe20000000800 */
[----:B------:R-:W-:Y:S01]  /*0f50*/  UMOV UR48, URZ ;  /* 0x0000003f00307c82 */ /* 0x000fe20008000000 */
[----:B------:R-:W-:Y:S01]  /*0f60*/  USEL UR4, UR4, 0x1, UP0 ;  /* 0x0000000104047887 */ /* 0x000fe20008000000 */
[----:B------:R-:W-:-:S03]  /*0f70*/  ULDC UR49, c[0x0][0x288] ;  /* 0x0000a20000317ab9 */ /* 0x000fc60000000800 */
[----:B------:R-:W-:Y:S01]  /*0f80*/  UIMAD UR6, UR4, UR6, URZ ;  /* 0x00000006040672a4 */ /* 0x000fe2000f8e023f */
[----:B--2---:R-:W-:Y:S02]  /*0f90*/  @P0 R2UR UR48, R2 ;  /* 0x00000000023002ca */ /* 0x004fe400000e0000 */
        /* <DEDUP_REMOVED lines=15> */
.L_x_1682:
[----:B------:R-:W-:Y:S01]  /*1090*/  UMOV UR40, UR52 ;  /* 0x0000003400287c82 */ /* 0x000fe20008000000 */
[----:B------:R-:W-:Y:S01]  /*10a0*/  UMOV UR41, UR42 ;  /* 0x0000002a00297c82 */ /* 0x000fe20008000000 */
[----:B------:R-:W-:Y:S05]  /*10b0*/  @!P1 BRA `(.L_x_1683) ;  /* 0x00000000001c9947 */ /* 0x000fea0003800000 */
[----:B------:R-:W-:-:S04]  /*10c0*/  ULEA UR4, UP0, UR38, UR8, 0x2 ;  /* 0x0000000826047291 */ /* 0x000fc8000f80103f */
[----:B------:R-:W-:Y:S02]  /*10d0*/  ULEA.HI.X UR5, UR38, UR9, UR39, 0x2, UP0 ;  /* 0x0000000926057291 */ /* 0x000fe400080f1427 */
[----:B------:R-:W-:-:S04]  /*10e0*/  IMAD.U32 R2, RZ, RZ, UR4 ;  /* 0x00000004ff027e24 */ /* 0x000fc8000f8e00ff */
[----:B------:R-:W-:-:S05]  /*10f0*/  IMAD.U32 R3, RZ, RZ, UR5 ;  /* 0x00000005ff037e24 */ /* 0x000fca000f8e00ff */
[----:B------:R-:W2:Y:S02]  /*1100*/  LDG.E R2, desc[UR50][R2.64] ;  /* 0x0000003202027981 */ /* 0x000ea4000c1e1900 */
[----:B--2---:R-:W-:Y:S01]  /*1110*/  R2UR UR6, R2 ;  /* 0x00000000020672ca */ /* 0x004fe200000e0000 */
[----:B------:R-:W-:-:S14]  /*1120*/  BRA `(.L_x_1684) ;  /* 0x0000000000347947 */ /* 0x000fdc0003800000 */
.L_x_1683:
        /* <DEDUP_REMOVED lines=13> */
.L_x_1684:
[----:B------:R-:W-:Y:S01]  /*1200*/  UIADD3 UR48, -UR48, UR6, URZ ;  /* 0x0000000630307290 */ /* 0x000fe2000fffe13f */
[----:B------:R-:W-:Y:S01]  /*1210*/  PLOP3.LUT P0, PT, PT, PT, PT, 0x80, 0x0 ;  /* 0x000000000000781c */ /* 0x000fe20003f0f070 */
[----:B------:R-:W-:Y:S01]  /*1220*/  ULDC UR4, c[0x0][0x428] ;  /* 0x00010a0000047ab9 */ /* 0x000fe20000000800 */
[----:B------:R-:W-:Y:S01]  /*1230*/  IMAD.MOV.U32 R2, RZ, RZ, RZ ;  /* 0x000000ffff027224 */ /* 0x000fe200078e00ff */
[----:B------:R-:W-:Y:S01]  /*1240*/  UIADD3 UR5, UR48, 0x13f, -UR49 ;  /* 0x0000013f30057890 */ /* 0x000fe2000fffe831 */
[----:B------:R-:W-:Y:S01]  /*1250*/  IMAD.MOV.U32 R0, RZ, RZ, RZ ;  /* 0x000000ffff007224 */ /* 0x000fe200078e00ff */
[----:B------:R-:W-:Y:S01]  /*1260*/  UISETP.NE.AND UP0, UPT, UR4, 0x1, UPT ;  /* 0x000000010400788c */ /* 0x000fe2000bf05270 */
[----:B------:R-:W-:Y:S01]  /*1270*/  IMAD.MOV.U32 R135, RZ, RZ, RZ ;  /* 0x000000ffff877224 */ /* 0x000fe200078e00ff */
[----:B------:R-:W-:Y:S01]  /*1280*/  UIADD3 UR4, UR48, 0x7f, URZ ;  /* 0x0000007f30047890 */ /* 0x000fe2000fffe03f */
[----:B------:R-:W-:Y:S01]  /*1290*/  CS2R R4, SRZ ;  /* 0x0000000000047805 */ /* 0x000fe2000001ff00 */
[----:B------:R-:W-:Y:S01]  /*12a0*/  UIMAD UR6, UR52, 0xc0, UR5 ;  /* 0x000000c0340678a4 */ /* 0x000fe2000f8e0205 */
[----:B------:R-:W-:Y:S01]  /*12b0*/  CS2R R8, SRZ ;  /* 0x0000000000087805 */ /* 0x000fe2000001ff00 */
[----:B------:R-:W-:Y:S01]  /*12c0*/  USHF.R.S32.HI UR5, URZ, 0x1f, UR4 ;  /* 0x0000001f3f057899 */ /* 0x000fe20008011404 */
[----:B------:R-:W-:Y:S01]  /*12d0*/  CS2R R10, SRZ ;  /* 0x00000000000a7805 */ /* 0x000fe2000001ff00 */
[----:B------:R-:W-:Y:S01]  /*12e0*/  USHF.R.S32.HI UR7, URZ, 0x1f, UR6 ;  /* 0x0000001f3f077899 */ /* 0x000fe20008011406 */
[----:B------:R-:W-:Y:S01]  /*12f0*/  CS2R R12, SRZ ;  /* 0x00000000000c7805 */ /* 0x000fe2000001ff00 */
[----:B------:R-:W-:Y:S01]  /*1300*/  ULEA.HI UR5, UR5, UR4, URZ, 0x7 ;  /* 0x0000000405057291 */ /* 0x000fe2000f8f383f */
[----:B------:R-:W-:Y:S01]  /*1310*/  CS2R R14, SRZ ;  /* 0x00000000000e7805 */ /* 0x000fe2000001ff00 */
[----:B------:R-:W-:Y:S01]  /*1320*/  ULEA.HI UR7, UR7, UR6, URZ, 0x7 ;  /* 0x0000000607077291 */ /* 0x000fe2000f8f383f */
[----:B------:R-:W-:Y:S01]  /*1330*/  CS2R R20, SRZ ;  /* 0x0000000000147805 */ /* 0x000fe2000001ff00 */
[----:B------:R-:W-:Y:S01]  /*1340*/  USHF.R.S32.HI UR5, URZ, 0x7, UR5 ;  /* 0x000000073f057899 */ /* 0x000fe20008011405 */
[----:B------:R-:W-:Y:S01]  /*1350*/  CS2R R24, SRZ ;  /* 0x0000000000187805 */ /* 0x000fe2000001ff00 */
[----:B------:R-:W-:Y:S01]  /*1360*/  USHF.R.S32.HI UR7, URZ, 0x7, UR7 ;  /* 0x000000073f077899 */ /* 0x000fe20008011407 */
[----:B------:R-:W-:Y:S01]  /*1370*/  CS2R R26, SRZ ;  /* 0x00000000001a7805 */ /* 0x000fe2000001ff00 */
[----:B------:R-:W-:Y:S01]  /*1380*/  @UP0 ULDC UR4, c[0x0][0x42c] ;  /* 0x00010b0000040ab9 */ /* 0x000fe20000000800 */
[----:B------:R-:W-:Y:S01]  /*1390*/  @UP0 ULDC UR6, c[0x0][0x430] ;  /* 0x00010c0000060ab9 */ /* 0x000fe20000000800 */
[----:B------:R-:W-:Y:S01]  /*13a0*/  UISETP.LT.AND UP1, UPT, UR5, UR7, UPT ;  /* 0x000000070500728c */ /* 0x000fe2000bf21270 */
[----:B------:R-:W-:-:S02]  /*13b0*/  CS2R R28, SRZ ;  /* 0x00000000001c7805 */ /* 0x000fc4000001ff00 */
[----:B------:R-:W-:Y:S02]  /*13c0*/  CS2R R30, SRZ ;  /* 0x00000000001e7805 */ /* 0x000fe4000001ff00 */
[----:B------:R-:W-:Y:S01]  /*13d0*/  CS2R R32, SRZ ;  /* 0x0000000000207805 */ /* 0x000fe2000001ff00 */
[----:B------:R-:W-:Y:S01]  /*13e0*/  USEL UR53, UR5, UR7, UP1 ;  /* 0x0000000705357287 */ /* 0x000fe20008800000 */
[----:B------:R-:W-:Y:S01]  /*13f0*/  CS2R R34, SRZ ;  /* 0x0000000000227805 */ /* 0x000fe2000001ff00 */
[----:B------:R-:W-:Y:S01]  /*1400*/  UIMAD.WIDE.U32 UR4, UR42, UR4, URZ ;  /* 0x000000042a0472a5 */ /* 0x000fe2000f8e003f */
[----:B------:R-:W-:Y:S01]  /*1410*/  CS2R R40, SRZ ;  /* 0x0000000000287805 */ /* 0x000fe2000001ff00 */
[----:B------:R-:W-:Y:S01]  /*1420*/  UISETP.GE.AND UP1, UPT, UR53, 0x1, UPT ;  /* 0x000000013500788c */ /* 0x000fe2000bf26270 */
[----:B------:R-:W-:Y:S01]  /*1430*/  CS2R R42, SRZ ;  /* 0x00000000002a7805 */ /* 0x000fe2000001ff00 */
[----:B------:R-:W-:Y:S01]  /*1440*/  @UP0 USHF.R.U32.HI UR42, URZ, UR6, UR5 ;  /* 0x000000063f2a0299 */ /* 0x000fe20008011605 */
[----:B------:R-:W-:-:S02]  /*1450*/  CS2R R44, SRZ ;  /* 0x00000000002c7805 */ /* 0x000fc4000001ff00 */
[----:B------:R-:W-:Y:S02]  /*1460*/  CS2R R46, SRZ ;  /* 0x00000000002e7805 */ /* 0x000fe4000001ff00 */
[----:B------:R-:W-:Y:S02]  /*1470*/  CS2R R48, SRZ ;  /* 0x0000000000307805 */ /* 0x000fe4000001ff00 */
[----:B------:R-:W-:Y:S02]  /*1480*/  PLOP3.LUT P1, PT, PT, PT, UP1, 0x80, 0x0 ;  /* 0x000000000000781c */ /* 0x000fe40003f2f018 */
[----:B------:R-:W-:Y:S02]  /*1490*/  CS2R R50, SRZ ;  /* 0x0000000000327805 */ /* 0x000fe4000001ff00 */
[----:B------:R-:W-:Y:S02]  /*14a0*/  CS2R R52, SRZ ;  /* 0x0000000000347805 */ /* 0x000fe4000001ff00 */
[----:B------:R-:W-:-:S02]  /*14b0*/  CS2R R54, SRZ ;  /* 0x0000000000367805 */ /* 0x000fc4000001ff00 */
[----:B------:R-:W-:Y:S02]  /*14c0*/  CS2R R56, SRZ ;  /* 0x0000000000387805 */ /* 0x000fe4000001ff00 */
        /* <DEDUP_REMOVED lines=35> */
.L_x_1686:
        /* <DEDUP_REMOVED lines=10> */
[----:B------:R-:W-:Y:S02]  /*17a0*/  @UP0 ULDC.64 UR16, c[0x0][0x9a8] ;  /* 0x00026a0000100ab9 */ /* 0x000fe40000000a00 */
[----:B------:R-:W-:Y:S01]  /*17b0*/  @UP1 ULDC.64 UR12, c[0x0][0x9b8] ;  /* 0x00026e00000c1ab9 */ /* 0x000fe20000000a00 */
[----:B------:R-:W-:Y:S02]  /*17c0*/  @UP0 UIMAD UR8, UR39, UR16, URZ ;  /* 0x00000010270802a4 */ /* 0x000fe4000f8e023f */
[----:B------:R-:W-:Y:S02]  /*17d0*/  @UP1 UIMAD UR9, UR39, UR12, URZ ;  /* 0x0000000c270912a4 */ /* 0x000fe4000f8e023f */
[----:B------:R-:W-:Y:S02]  /*17e0*/  @UP0 UIMAD.WIDE.U32 UR14, UR38, UR16, URZ ;  /* 0x00000010260e02a5 */ /* 0x000fe4000f8e003f */
[----:B------:R-:W-:Y:S02]  /*17f0*/  @UP0 UIMAD UR17, UR38, UR17, UR8 ;  /* 0x00000011261102a4 */ /* 0x000fe4000f8e0208 */
[----:B------:R-:W-:-:S02]  /*1800*/  @UP0 USHF.R.S32.HI UR16, URZ, 0x1f, UR42 ;  /* 0x0000001f3f100899 */ /* 0x000fc4000801142a */
[----:B------:R-:W-:Y:S02]  /*1810*/  @UP1 USHF.R.S32.HI UR19, URZ, 0x1f, UR42 ;  /* 0x0000001f3f131899 */ /* 0x000fe4000801142a */
[----:B------:R-:W-:Y:S02]  /*1820*/  @UP1 UIMAD.WIDE.U32 UR10, UR38, UR12, URZ ;  /* 0x0000000c260a12a5 */ /* 0x000fe4000f8e003f */
[----:B------:R-:W-:Y:S02]  /*1830*/  @UP1 UIMAD UR18, UR38, UR13, UR9 ;  /* 0x0000000d261212a4 */ /* 0x000fe4000f8e0209 */
[----:B------:R-:W-:Y:S01]  /*1840*/  @UP0 UIADD3 UR15, UR15, UR17, URZ ;  /* 0x000000110f0f0290 */ /* 0x000fe2000fffe03f */
[----:B------:R-:W-:Y:S01]  /*1850*/  @UP0 ULDC.64 UR12, c[0x0][0x9b0] ;  /* 0x00026c00000c0ab9 */ /* 0x000fe20000000a00 */
[----:B------:R-:W-:Y:S01]  /*1860*/  @UP1 ULDC.64 UR8, c[0x0][0x9c0] ;  /* 0x0002700000081ab9 */ /* 0x000fe20000000a00 */
        /* <DEDUP_REMOVED lines=31> */
.L_x_1821:
[----:B------:R-:W-:Y:S05]  /*1a60*/  @!P0 BRA `(.L_x_1688) ;  /* 0x0000000000048947 */ /* 0x000fea0003800000 */
[----:B------:R-:W-:Y:S01]  /*1a70*/  BPT.TRAP 0x1 ;  /* 0x000000040000795c */ /* 0x000fe20000300000 */
.L_x_1688:
[----:B------:R-:W-:Y:S02]  /*1a80*/  IMAD.U32 R2, RZ, RZ, UR37 ;  /* 0x00000025ff027e24 */ /* 0x000fe4000f8e00ff */
[----:B0-----:R-:W-:-:S03]  /*1a90*/  IMAD.U32 R3, RZ, RZ, UR36 ;  /* 0x00000024ff037e24 */ /* 0x001fc6000f8e00ff */
[----:B------:R-:W-:Y:S02]  /*1aa0*/  LEA R2, R2, UR44, 0x3 ;  /* 0x0000002c02027c11 */ /* 0x000fe4000f8e18ff */
[----:B------:R-:W-:-:S04]  /*1ab0*/  SHF.L.U32 R3, R3, 0x1f, RZ ;  /* 0x0000001f03037819 */ /* 0x000fc800000006ff */
[----:B------:R0:W1:Y:S01]  /*1ac0*/  SYNCS.PHASECHK.TRANS64.TRYWAIT P2, [R2+URZ+0x19c30], R3 ;  /* 0x019c3003020075a7 */ /* 0x000062000804017f */
[----:B------:R-:W-:Y:S05]  /*1ad0*/  @!P0 BRA `(.L_x_1689) ;  /* 0x0000000000048947 */ /* 0x000fea0003800000 */
[----:B------:R-:W-:Y:S01]  /*1ae0*/  BPT.TRAP 0x1 ;  /* 0x000000040000795c */ /* 0x000fe20000300000 */
.L_x_1689:
[----:B------:R-:W2:Y:S01]  /*1af0*/  S2R R4, SR_TID.X ;  /* 0x0000000000047919 */ /* 0x000ea20000002100 */
[----:B------:R-:W-:Y:S01]  /*1b00*/  IMAD.MOV.U32 R135, RZ, RZ, RZ ;  /* 0x000000ffff877224 */ /* 0x000fe200078e00ff */
[----:B--2---:R-:W-:Y:S01]  /*1b10*/  LOP3.LUT P1, RZ, R4, 0x7f, RZ, 0xc0, !PT ;  /* 0x0000007f04ff7812 */ /* 0x004fe2000782c0ff */
[----:B-1----:R-:W-:-:S12]  /*1b20*/  @P2 BRA `(.L_x_1690) ;  /* 0x0000000000082947 */ /* 0x002fd80003800000 */
[----:B------:R-:W1:Y:S02]  /*1b30*/  SYNCS.PHASECHK.TRANS64.TRYWAIT P2, [R2+URZ+0x19c30], R3 ;  /* 0x019c3003020075a7 */ /* 0x000e64000804017f */
[----:B-1----:R-:W-:Y:S05]  /*1b40*/  @!P2 BRA `(.L_x_1691) ;  /* 0x000000ec00bca947 */ /* 0x002fea0003800000 */
.L_x_1690:
[----:B------:R-:W-:Y:S05]  /*1b50*/  WARPSYNC.ALL ;  /* 0x0000000000007948 */ /* 0x000fea0003800000 */
[----:B------:R-:W-:Y:S01]  /*1b60*/  UIADD3 UR4, UR44, 0x13800, URZ ;  /* 0x000138002c047890 */ /* 0x000fe2000fffe03f */
[----:B------:R-:W-:Y:S01]  /*1b70*/  WARPGROUP.ARRIVE ;  /* 0x00000000000079c5 */ /* 0x000fe20000000000 */
[----:B------:R-:W-:Y:S01]  /*1b80*/  ULOP3.LUT UR12, UR54, 0x10000, URZ, 0xfc, !UPT ;  /* 0x00010000360c7892 */ /* 0x000fe2000f8efc3f */
[----:B------:R-:W-:Y:S01]  /*1b90*/  IMAD.U32 R7, RZ, RZ, UR52 ;  /* 0x00000034ff077e24 */ /* 0x000fe2000f8e00ff */
        /* <DEDUP_REMOVED lines=23> */
[----:B------:R-:W-:Y:S01]  /*1d10*/  UIADD3 UR18, UR53, -0x2, URZ ;  /* 0xfffffffe35127890 */ /* 0x000fe2000fffe03f */
        /* <DEDUP_REMOVED lines=35> */
[----:B------:R-:W-:Y:S01]  /*1f50*/  IMAD.MOV.U32 R91, RZ, RZ, R135 ;  /* 0x000000ffff5b7224 */ /* 0x000fe200078e0087 */
[----:B------:R-:W-:Y:S02]  /*1f60*/  WARPGROUP.DEPBAR.LE gsb0, 0x0 ;  /* 0x00008000000079c5 */ /* 0x000fe40000010000 */
[----:B------:R-:W-:-:S06]  /*1f70*/  WARPGROUP.ARRIVE ;  /* 0x00000000000079c5 */ /* 0x000fcc0000000000 */
[----:B------:R-:W-:Y:S01]  /*1f80*/  QGMMA.64x128x32.F32.E4M3.E4M3 R24, gdesc[UR4], R24, gsb0 ;  /* 0x01e00000041879f3 */ /* 0x000fe20008000818 */
[----:B------:R-:W-:Y:S02]  /*1f90*/  UMOV UR6, 0xffffff80 ;  /* 0xffffff8000067882 */ /* 0x000fe40000000000 */
[----:B------:R-:W-:-:S04]  /*1fa0*/  UIMAD UR6, UR53, UR6, 0x80 ;  /* 0x00000080350674a4 */ /* 0x000fc8000f8e0206 */
[----:B------:R-:W-:-:S04]  /*1fb0*/  UIADD3 UR6, UR48, UR6, URZ ;  /* 0x0000000630067290 */ /* 0x000fc8000fffe03f */
[----:B------:R-:W-:Y:S02]  /*1fc0*/  UIADD3 UR7, -UR49, 0x1, UR6 ;  /* 0x0000000131077890 */ /* 0x000fe4000fffe106 */
[----:B------:R-:W-:Y:S01]  /*1fd0*/  IMAD.U32 R4, RZ, RZ, UR6 ;  /* 0x00000006ff047e24 */ /* 0x000fe2000f8e00ff */
[----:B------:R-:W-:-:S04]  /*1fe0*/  UIADD3 UR6, UR48, -UR49, URZ ;  /* 0x8000003130067290 */ /* 0x000fc8000fffe03f */
[----:B------:R-:W-:Y:S01]  /*1ff0*/  UIMAD UR6, UR52, 0xc0, UR6 ;  /* 0x000000c0340678a4 */ /* 0x000fe2000f8e0206 */
[----:B------:R-:W-:Y:S02]  /*2000*/  WARPGROUP.DEPBAR.LE gsb0, 0x0 ;  /* 0x00008000000079c5 */ /* 0x000fe40000010000 */
[----:B------:R-:W-:-:S06]  /*2010*/  WARPGROUP.ARRIVE ;  /* 0x00000000000079c5 */ /* 0x000fcc0000000000 */
[----:B------:R-:W-:Y:S01]  /*2020*/  QGMMA.64x128x32.F32.E4M3.E4M3 R24, gdesc[UR8], R24, gsb0 ;  /* 0x01e00000081879f3 */ /* 0x000fe20008000818 */
[----:B------:R-:W-:Y:S02]  /*2030*/  ULDC UR10, c[0x0][0x988] ;  /* 0x00026200000a7ab9 */ /* 0x000fe40000000800 */
[----:B------:R-:W-:Y:S02]  /*2040*/  WARPGROUP.DEPBAR.LE gsb0, 0x0 ;  /* 0x00008000000079c5 */ /* 0x000fe40000010000 */
[C---:B------:R-:W-:Y:S01]  /*2050*/  FMUL.FTZ R90, R0.reuse, R29 ;  /* 0x0000001d005a7220 */ /* 0x040fe20000410000 */
[C---:B------:R-:W-:Y:S01]  /*2060*/  FMUL.FTZ R27, R0.reuse, R27 ;  /* 0x0000001b001b7220 */ /* 0x040fe20000410000 */
[C---:B------:R-:W-:Y:S01]  /*2070*/  FMUL.FTZ R29, R0.reuse, R36 ;  /* 0x00000024001d7220 */ /* 0x040fe20000410000 */
[C---:B------:R-:W-:Y:S01]  /*2080*/  FMUL.FTZ R26, R0.reuse, R26 ;  /* 0x0000001a001a7220 */ /* 0x040fe20000410000 */
[----:B------:R-:W-:Y:S02]  /*2090*/  IMAD.U32 R36, RZ, RZ, UR7 ;  /* 0x00000007ff247e24 */ /* 0x000fe4000f8e00ff */
[C---:B------:R-:W-:Y:S01]  /*20a0*/  FMUL.FTZ R30, R0.reuse, R30 ;  /* 0x0000001e001e7220 */ /* 0x040fe20000410000 */
[----:B------:R-:W-:Y:S01]  /*20b0*/  FMUL.FTZ R13, R0, R52 ;  /* 0x00000034000d7220 */ /* 0x000fe20000410000 */
[----:B------:R-:W-:Y:S01]  /*20c0*/  IMAD R52, R7, 0xc0, R22 ;  /* 0x000000c007347824 */ /* 0x000fe200078e0216 */
[----:B------:R-:W2:Y:S01]  /*20d0*/  MUFU.TANH R6, R26 ;  /* 0x0000001a00067308 */ /* 0x000ea20000002400 */
[----:B------:R-:W-:-:S02]  /*20e0*/  IMAD R7, R17, -0x2, R36 ;  /* 0xfffffffe11077824 */ /* 0x000fc400078e0224 */
[C---:B------:R-:W-:Y:S01]  /*20f0*/  FMUL.FTZ R31, R0.reuse, R31 ;  /* 0x0000001f001f7220 */ /* 0x040fe20000410000 */
[C---:B------:R-:W-:Y:S01]  /*2100*/  FMUL.FTZ R11, R0.reuse, R53 ;  /* 0x00000035000b7220 */ /* 0x040fe20000410000 */
[----:B------:R-:W-:Y:S02]  /*2110*/  IMAD R53, R17, -0x2, R4 ;  /* 0xfffffffe11357824 */ /* 0x000fe400078e0204 */
[C---:B------:R-:W-:Y:S01]  /*2120*/  FMUL.FTZ R34, R0.reuse, R34 ;  /* 0x0000002200227220 */ /* 0x040fe20000410000 */
[----:B------:R-:W-:Y:S01]  /*2130*/  IADD3 R4, R7, 0x8, R52 ;  /* 0x0000000807047810 */ /* 0x000fe20007ffe034 */
[C---:B------:R-:W-:Y:S01]  /*2140*/  FMUL.FTZ R35, R0.reuse, R35 ;  /* 0x0000002300237220 */ /* 0x040fe20000410000 */
[----:B------:R-:W3:Y:S01]  /*2150*/  MUFU.TANH R27, R27 ;  /* 0x0000001b001b7308 */ /* 0x000ee20000002400 */
[C---:B------:R-:W-:Y:S01]  /*2160*/  FMUL.FTZ R89, R0.reuse, R28 ;  /* 0x0000001c00597220 */ /* 0x040fe20000410000 */
[----:B------:R-:W-:Y:S01]  /*2170*/  VIMNMX R4, R53, R4, PT ;  /* 0x0000000435047248 */ /* 0x000fe20003fe0100 */
[C---:B------:R-:W-:Y:S01]  /*2180*/  FMUL.FTZ R38, R0.reuse, R38 ;  /* 0x0000002600267220 */ /* 0x040fe20000410000 */
[C---:B------:R-:W-:Y:S01]  /*2190*/  FMUL.FTZ R28, R0.reuse, R33 ;  /* 0x00000021001c7220 */ /* 0x040fe20000410000 */
[----:B------:R-:W-:Y:S01]  /*21a0*/  FMUL.FTZ R33, R0, R59 ;  /* 0x0000003b00217220 */ /* 0x000fe20000410000 */
[----:B------:R-:W-:Y:S01]  /*21b0*/  ISETP.GT.AND P2, PT, R4, RZ, PT ;  /* 0x000000ff0400720c */ /* 0x000fe20003f44270 */
[----:B------:R-:W-:Y:S01]  /*21c0*/  FMUL.FTZ R39, R0, R39 ;  /* 0x0000002700277220 */ /* 0x000fe20000410000 */
[----:B------:R-:W4:Y:S01]  /*21d0*/  MUFU.TANH R30, R30 ;  /* 0x0000001e001e7308 */ /* 0x000f220000002400 */
[----:B------:R-:W-:Y:S01]  /*21e0*/  ISETP.GT.AND P3, PT, R4, 0x1, PT ;  /* 0x000000010400780c */ /* 0x000fe20003f64270 */
[----:B------:R-:W-:Y:S01]  /*21f0*/  FMUL.FTZ R9, R0, R57 ;  /* 0x0000003900097220 */ /* 0x000fe20000410000 */
[----:B------:R-:W-:Y:S01]  /*2200*/  ISETP.GT.AND P4, PT, R4, 0x8, PT ;  /* 0x000000080400780c */ /* 0x000fe20003f84270 */
[----:B------:R-:W-:Y:S01]  /*2210*/  FMUL.FTZ R42, R0, R42 ;  /* 0x0000002a002a7220 */ /* 0x000fe20000410000 */
[----:B--2---:R-:W-:Y:S01]  /*2220*/  FSEL R6, R6, -INF , P2 ;  /* 0xff80000006067808 */ /* 0x004fe20001000000 */
[----:B------:R-:W-:Y:S01]  /*2230*/  FMUL.FTZ R10, R0, R56 ;  /* 0x00000038000a7220 */ /* 0x000fe20000410000 */
[----:B------:R-:W-:Y:S01]  /*2240*/  ISETP.GT.AND P2, PT, R4, 0x9, PT ;  /* 0x000000090400780c */ /* 0x000fe20003f44270 */
[----:B------:R-:W2:Y:S01]  /*2250*/  MUFU.TANH R31, R31 ;  /* 0x0000001f001f7308 */ /* 0x000ea20000002400 */
[----:B---3--:R-:W-:Y:S01]  /*2260*/  FSEL R59, R27, -INF , P3 ;  /* 0xff8000001b3b7808 */ /* 0x008fe20001800000 */
[----:B------:R-:W-:Y:S01]  /*2270*/  FMUL.FTZ R55, R0, R55 ;  /* 0x0000003700377220 */ /* 0x000fe20000410000 */
[----:B------:R-:W-:Y:S01]  /*2280*/  ISETP.GT.AND P3, PT, R4, 0x10, PT ;  /* 0x000000100400780c */ /* 0x000fe20003f64270 */
[C---:B------:R-:W-:Y:S01]  /*2290*/  FMUL.FTZ R43, R0.reuse, R43 ;  /* 0x0000002b002b7220 */ /* 0x040fe20000410000 */
[C---:B------:R-:W-:Y:S01]  /*22a0*/  FMUL.FTZ R54, R0.reuse, R54 ;  /* 0x0000003600367220 */ /* 0x040fe20000410000 */
[C---:B------:R-:W-:Y:S01]  /*22b0*/  FMUL.FTZ R46, R0.reuse, R46 ;  /* 0x0000002e002e7220 */ /* 0x040fe20000410000 */
[----:B------:R-:W-:Y:S01]  /*22c0*/  FMUL.FTZ R51, R0, R51 ;  /* 0x0000003300337220 */ /* 0x000fe20000410000 */
[----:B------:R-:W3:Y:S01]  /*22d0*/  MUFU.TANH R34, R34 ;  /* 0x0000002200227308 */ /* 0x000ee20000002400 */
[----:B----4-:R-:W-:Y:S01]  /*22e0*/  FSEL R57, R30, -INF , P4 ;  /* 0xff8000001e397808 */ /* 0x010fe20002000000 */
[----:B------:R-:W-:Y:S01]  /*22f0*/  FMUL.FTZ R20, R0, R44 ;  /* 0x0000002c00147220 */ /* 0x000fe20000410000 */
[----:B------:R-:W-:Y:S01]  /*2300*/  FMNMX.FTZ R30, R6, R59, !PT ;  /* 0x0000003b061e7209 */ /* 0x000fe20007810000 */
[C---:B------:R-:W-:Y:S01]  /*2310*/  FMUL.FTZ R47, R0.reuse, R47 ;  /* 0x0000002f002f7220 */ /* 0x040fe20000410000 */
[C---:B------:R-:W-:Y:S01]  /*2320*/  FMUL.FTZ R50, R0.reuse, R50 ;  /* 0x0000003200327220 */ /* 0x040fe20000410000 */
[C---:B------:R-:W-:Y:S01]  /*2330*/  FMUL.FTZ R15, R0.reuse, R45 ;  /* 0x0000002d000f7220 */ /* 0x040fe20000410000 */
[----:B------:R-:W-:Y:S01]  /*2340*/  FMNMX.FTZ R27, R57, R30, !PT ;  /* 0x0000001e391b7209 */ /* 0x000fe20007810000 */
[----:B------:R-:W4:Y:S01]  /*2350*/  MUFU.TANH R35, R35 ;  /* 0x0000002300237308 */ /* 0x000f220000002400 */
[----:B--2---:R-:W-:Y:S01]  /*2360*/  FSEL R56, R31, -INF , P2 ;  /* 0xff8000001f387808 */ /* 0x004fe20001000000 */
[----:B------:R-:W-:Y:S01]  /*2370*/  FMUL.FTZ R12, R0, R49 ;  /* 0x00000031000c7220 */ /* 0x000fe20000410000 */
[----:B------:R-:W-:Y:S01]  /*2380*/  ISETP.GT.AND P2, PT, R4, 0x11, PT ;  /* 0x000000110400780c */ /* 0x000fe20003f44270 */
[----:B------:R-:W-:Y:S01]  /*2390*/  FMUL.FTZ R14, R0, R48 ;  /* 0x00000030000e7220 */ /* 0x000fe20000410000 */
[----:B------:R-:W-:Y:S01]  /*23a0*/  FMNMX.FTZ R30, R56, R27, !PT ;  /* 0x0000001b381e7209 */ /* 0x000fe20007810000 */
        /* <DEDUP_REMOVED lines=23> */
[----:B------:R-:W-:Y:S01]  /*2520*/  FMUL.FTZ R32, R0, R32 ;  /* 0x0000002000207220 */ /* 0x000fe20000410000 */
[----:B------:R-:W-:-:S02]  /*2530*/  USHF.R.S32.HI UR7, URZ, 0x1f, UR6 ;  /* 0x0000001f3f077899 */ /* 0x000fc40008011406 */
[----:B------:R3:W-:Y:S02]  /*2540*/  MUFU.TANH R26, R55 ;  /* 0x00000037001a7308 */ /* 0x0007e40000002400 */
[----:B------:R-:W-:-:S04]  /*2550*/  ULEA.HI UR7, UR7, UR6, URZ, 0x7 ;  /* 0x0000000607077291 */ /* 0x000fc8000f8f383f */
[----:B------:R-:W-:Y:S02]  /*2560*/  USHF.R.S32.HI UR7, URZ, 0x7, UR7 ;  /* 0x000000073f077899 */ /* 0x000fe40008011407 */
[----:B------:R-:W-:Y:S01]  /*2570*/  MUFU.TANH R43, R43 ;  /* 0x0000002b002b7308 */ /* 0x000fe20000002400 */
[----:B---3--:R-:W-:Y:S01]  /*2580*/  FSEL R55, R34, -INF , P3 ;  /* 0xff80000022377808 */ /* 0x008fe20001800000 */
[----:B------:R-:W-:Y:S01]  /*2590*/  UISETP.LT.AND UP0, UPT, URZ, UR7, UPT ;  /* 0x000000073f00728c */ /* 0x000fe2000bf01270 */
[----:B------:R-:W-:Y:S02]  /*25a0*/  ISETP.GT.AND P3, PT, R4, 0x18, PT ;  /* 0x000000180400780c */ /* 0x000fe40003f64270 */
[----:B------:R-:W-:Y:S01]  /*25b0*/  FMNMX.FTZ R27, R55, R30, !PT ;  /* 0x0000001e371b7209 */ /* 0x000fe20007810000 */
[----:B------:R-:W-:Y:S02]  /*25c0*/  USEL UR17, URZ, UR7, !UP0 ;  /* 0x000000073f117287 */ /* 0x000fe4000c000000 */
[----:B------:R4:W-:Y:S02]  /*25d0*/  MUFU.TANH R5, R54 ;  /* 0x0000003600057308 */ /* 0x0009e40000002400 */
[----:B------:R-:W-:-:S06]  /*25e0*/  UISETP.GE.AND UP0, UPT, UR18, UR17, UPT ;  /* 0x000000111200728c */ /* 0x000fcc000bf06270 */
[----:B------:R-:W3:Y:S01]  /*25f0*/  MUFU.TANH R46, R46 ;  /* 0x0000002e002e7308 */ /* 0x000ee20000002400 */
[----:B----4-:R-:W-:Y:S02]  /*2600*/  FSEL R54, R35, -INF , P2 ;  /* 0xff80000023367808 */ /* 0x010fe40001000000 */
[----:B------:R-:W-:Y:S02]  /*2610*/  ISETP.GT.AND P2, PT, R4, 0x19, PT ;  /* 0x000000190400780c */ /* 0x000fe40003f44270 */
[----:B------:R-:W-:-:S03]  /*2620*/  FMNMX.FTZ R30, R54, R27, !PT ;  /* 0x0000001b361e7209 */ /* 0x000fc60007810000 */
[----:B------:R2:W-:Y:S08]  /*2630*/  MUFU.TANH R44, R51 ;  /* 0x00000033002c7308 */ /* 0x0005f00000002400 */
[----:B01----:R3:W0:Y:S01]  /*2640*/  MUFU.TANH R3, R47 ;  /* 0x0000002f00037308 */ /* 0x0036220000002400 */
[----:B--2---:R-:W-:Y:S02]  /*2650*/  FSEL R51, R38, -INF , P3 ;  /* 0xff80000026337808 */ /* 0x004fe40001800000 */
[----:B------:R-:W-:-:S02]  /*2660*/  ISETP.GT.AND P3, PT, R4, 0x20, PT ;  /* 0x000000200400780c */ /* 0x000fc40003f64270 */
[----:B------:R-:W-:Y:S02]  /*2670*/  FMNMX.FTZ R27, R51, R30, !PT ;  /* 0x0000001e331b7209 */ /* 0x000fe40007810000 */
[----:B-----5:R-:W-:Y:S01]  /*2680*/  FSEL R49, R42, -INF , P3 ;  /* 0xff8000002a317808 */ /* 0x020fe20001800000 */
[----:B------:R1:W2:Y:S01]  /*2690*/  MUFU.TANH R45, R50 ;  /* 0x00000032002d7308 */ /* 0x0002a20000002400 */
[----:B------:R-:W-:-:S04]  /*26a0*/  ISETP.GT.AND P3, PT, R4, 0x28, PT ;  /* 0x000000280400780c */ /* 0x000fc80003f64270 */
[----:B---3--:R-:W-:Y:S02]  /*26b0*/  FSEL R47, R46, -INF , P3 ;  /* 0xff8000002e2f7808 */ /* 0x008fe40001800000 */
[C---:B------:R-:W-:Y:S01]  /*26c0*/  ISETP.GT.AND P3, PT, R4.reuse, 0x30, PT ;  /* 0x000000300400780c */ /* 0x040fe20003f64270 */
[----:B------:R-:W3:Y:S01]  /*26d0*/  MUFU.TANH R40, R58 ;  /* 0x0000003a00287308 */ /* 0x000ee20000002400 */
[----:B-1----:R-:W-:Y:S02]  /*26e0*/  FSEL R50, R39, -INF , P2 ;  /* 0xff80000027327808 */ /* 0x002fe40001000000 */
[----:B------:R-:W-:Y:S02]  /*26f0*/  ISETP.GT.AND P2, PT, R4, 0x21, PT ;  /* 0x000000210400780c */ /* 0x000fe40003f44270 */
[----:B------:R-:W-:Y:S02]  /*2700*/  FMNMX.FTZ R30, R50, R27, !PT ;  /* 0x0000001b321e7209 */ /* 0x000fe40007810000 */
[----:B------:R-:W-:Y:S01]  /*2710*/  FSEL R48, R43, -INF , P2 ;  /* 0xff8000002b307808 */ /* 0x000fe20001000000 */
[----:B------:R-:W1:Y:S01]  /*2720*/  MUFU.TANH R33, R33 ;  /* 0x0000002100217308 */ /* 0x000e620000002400 */
[----:B------:R-:W-:-:S02]  /*2730*/  FMNMX.FTZ R27, R49, R30, !PT ;  /* 0x0000001e311b7209 */ /* 0x000fc40007810000 */
[----:B------:R-:W-:Y:S02]  /*2740*/  ISETP.GT.AND P2, PT, R4, 0x29, PT ;  /* 0x000000290400780c */ /* 0x000fe40003f44270 */
[----:B------:R-:W-:Y:S02]  /*2750*/  FMNMX.FTZ R30, R48, R27, !PT ;  /* 0x0000001b301e7209 */ /* 0x000fe40007810000 */
[----:B0-----:R-:W-:Y:S01]  /*2760*/  FSEL R46, R3, -INF , P2 ;  /* 0xff800000032e7808 */ /* 0x001fe20001000000 */
[----:B------:R-:W0:Y:S01]  /*2770*/  MUFU.TANH R62, R62 ;  /* 0x0000003e003e7308 */ /* 0x000e220000002400 */
[----:B------:R-:W-:Y:S02]  /*2780*/  FMNMX.FTZ R3, R47, R30, !PT ;  /* 0x0000001e2f037209 */ /* 0x000fe40007810000 */
[----:B------:R-:W-:Y:S02]  /*2790*/  ISETP.GT.AND P2, PT, R4, 0x31, PT ;  /* 0x000000310400780c */ /* 0x000fe40003f44270 */
[----:B--2---:R-:W-:-:S02]  /*27a0*/  FSEL R45, R45, -INF , P3 ;  /* 0xff8000002d2d7808 */ /* 0x004fc40001800000 */
[----:B------:R-:W-:Y:S01]  /*27b0*/  FMNMX.FTZ R30, R46, R3, !PT ;  /* 0x000000032e1e7209 */ /* 0x000fe20007810000 */
[----:B------:R-:W2:Y:S01]  /*27c0*/  MUFU.TANH R63, R63 ;  /* 0x0000003f003f7308 */ /* 0x000ea20000002400 */
[----:B------:R-:W-:Y:S02]  /*27d0*/  ISETP.GT.AND P3, PT, R4, 0x38, PT ;  /* 0x000000380400780c */ /* 0x000fe40003f64270 */
[----:B------:R-:W-:Y:S02]  /*27e0*/  FSEL R44, R44, -INF , P2 ;  /* 0xff8000002c2c7808 */ /* 0x000fe40001000000 */
[----:B------:R-:W-:Y:S02]  /*27f0*/  FMNMX.FTZ R3, R45, R30, !PT ;  /* 0x0000001e2d037209 */ /* 0x000fe40007810000 */
[----:B------:R-:W-:Y:S01]  /*2800*/  ISETP.GT.AND P2, PT, R4, 0x39, PT ;  /* 0x000000390400780c */ /* 0x000fe20003f44270 */
[----:B------:R4:W5:Y:S01]  /*2810*/  MUFU.TANH R41, R66 ;  /* 0x0000004200297308 */ /* 0x0009620000002400 */
[----:B------:R-:W-:-:S02]  /*2820*/  FSEL R43, R5, -INF , P3 ;  /* 0xff800000052b7808 */ /* 0x000fc40001800000 */
[----:B------:R-:W-:Y:S02]  /*2830*/  FMNMX.FTZ R30, R44, R3, !PT ;  /* 0x000000032c1e7209 */ /* 0x000fe40007810000 */
[----:B------:R-:W-:Y:S02]  /*2840*/  ISETP.GT.AND P3, PT, R4, 0x40, PT ;  /* 0x000000400400780c */ /* 0x000fe40003f64270 */
[----:B------:R-:W-:Y:S01]  /*2850*/  FSEL R42, R26, -INF , P2 ;  /* 0xff8000001a2a7808 */ /* 0x000fe20001000000 */
[----:B------:R1:W5:Y:S01]  /*2860*/  MUFU.TANH R37, R67 ;  /* 0x0000004300257308 */ /* 0x0003620000002400 */
[----:B------:R-:W-:Y:S01]  /*2870*/  FMNMX.FTZ R3, R43, R30, !PT ;  /* 0x0000001e2b037209 */ /* 0x000fe20007810000 */
[----:B----4-:R-:W-:Y:S01]  /*2880*/  FMUL.FTZ R66, R0, R60 ;  /* 0x0000003c00427220 */ /* 0x010fe20000410000 */
[----:B------:R-:W-:Y:S02]  /*2890*/  ISETP.GT.AND P2, PT, R4, 0x41, PT ;  /* 0x000000410400780c */ /* 0x000fe40003f44270 */
[----:B---3--:R-:W-:-:S02]  /*28a0*/  FSEL R40, R40, -INF , P3 ;  /* 0xff80000028287808 */ /* 0x008fc40001800000 */
[----:B------:R-:W-:Y:S01]  /*28b0*/  FMNMX.FTZ R3, R42, R3, !PT ;  /* 0x000000032a037209 */ /* 0x000fe20007810000 */
[----:B------:R3:W4:Y:S01]  /*28c0*/  MUFU.TANH R36, R70 ;  /* 0x0000004600247308 */ /* 0x0007220000002400 */
[----:B------:R-:W-:Y:S01]  /*28d0*/  ISETP.GT.AND P3, PT, R4, 0x48, PT ;  /* 0x000000480400780c */ /* 0x000fe20003f64270 */
[----:B-1----:R-:W-:Y:S01]  /*28e0*/  FMUL.FTZ R67, R0, R61 ;  /* 0x0000003d00437220 */ /* 0x002fe20000410000 */
[----:B------:R-:W-:Y:S02]  /*28f0*/  FSEL R35, R33, -INF , P2 ;  /* 0xff80000021237808 */ /* 0x000fe40001000000 */
[----:B------:R-:W-:Y:S02]  /*2900*/  FMNMX.FTZ R26, R40, R3, !PT ;  /* 0x00000003281a7209 */ /* 0x000fe40007810000 */
[----:B------:R-:W-:Y:S01]  /*2910*/  ISETP.GT.AND P2, PT, R4, 0x49, PT ;  /* 0x000000490400780c */ /* 0x000fe20003f44270 */
[----:B------:R-:W1:Y:S01]  /*2920*/  MUFU.TANH R71, R71 ;  /* 0x0000004700477308 */ /* 0x000e620000002400 */
[----:B0-----:R-:W-:Y:S01]  /*2930*/  FSEL R38, R62, -INF , P3 ;  /* 0xff8000003e267808 */ /* 0x001fe20001800000 */
[C---:B---3--:R-:W-:Y:S01]  /*2940*/  FMUL.FTZ R70, R0.reuse, R65 ;  /* 0x0000004100467220 */ /* 0x048fe20000410000 */
[----:B------:R-:W-:Y:S01]  /*2950*/  FMNMX.FTZ R3, R35, R26, !PT ;  /* 0x0000001a23037209 */ /* 0x000fe20007810000 */
[----:B------:R-:W-:Y:S01]  /*2960*/  FMUL.FTZ R62, R0, R81 ;  /* 0x00000051003e7220 */ /* 0x000fe20000410000 */
[----:B------:R-:W-:-:S02]  /*2970*/  ISETP.GT.AND P3, PT, R4, 0x50, PT ;  /* 0x000000500400780c */ /* 0x000fc40003f64270 */
[----:B--2---:R-:W-:Y:S01]  /*2980*/  FSEL R39, R63, -INF , P2 ;  /* 0xff8000003f277808 */ /* 0x004fe20001000000 */
[----:B------:R0:W2:Y:S01]  /*2990*/  MUFU.TANH R34, R74 ;  /* 0x0000004a00227308 */ /* 0x0000a20000002400 */
[----:B------:R-:W-:Y:S02]  /*29a0*/  FMNMX.FTZ R58, R38, R3, !PT ;  /* 0x00000003263a7209 */ /* 0x000fe40007810000 */
[C---:B------:R-:W-:Y:S02]  /*29b0*/  ISETP.GT.AND P2, PT, R4.reuse, 0x51, PT ;  /* 0x000000510400780c */ /* 0x040fe40003f44270 */
[----:B-----5:R-:W-:Y:S02]  /*29c0*/  FSEL R41, R41, -INF , P3 ;  /* 0xff80000029297808 */ /* 0x020fe40001800000 */
[----:B------:R-:W-:Y:S01]  /*29d0*/  FMNMX.FTZ R58, R39, R58, !PT ;  /* 0x0000003a273a7209 */ /* 0x000fe20007810000 */
[----:B------:R3:W5:Y:S01]  /*29e0*/  MUFU.TANH R31, R75 ;  /* 0x0000004b001f7308 */ /* 0x0007620000002400 */
[----:B------:R-:W-:Y:S01]  /*29f0*/  ISETP.GT.AND P3, PT, R4, 0x58, PT ;  /* 0x000000580400780c */ /* 0x000fe20003f64270 */
[C---:B0-----:R-:W-:Y:S01]  /*2a00*/  FMUL.FTZ R74, R0.reuse, R64 ;  /* 0x00000040004a7220 */ /* 0x041fe20000410000 */
[----:B------:R-:W-:Y:S01]  /*2a10*/  FSEL R37, R37, -INF , P2 ;  /* 0xff80000025257808 */ /* 0x000fe20001000000 */
[----:B------:R-:W-:Y:S01]  /*2a20*/  FMUL.FTZ R64, R0, R85 ;  /* 0x0000005500407220 */ /* 0x000fe20000410000 */
[----:B------:R-:W-:-:S02]  /*2a30*/  FMNMX.FTZ R58, R41, R58, !PT ;  /* 0x0000003a293a7209 */ /* 0x000fc40007810000 */
[----:B------:R-:W-:Y:S01]  /*2a40*/  ISETP.GT.AND P2, PT, R4, 0x59, PT ;  /* 0x000000590400780c */ /* 0x000fe20003f44270 */
[----:B------:R-:W0:Y:S01]  /*2a50*/  MUFU.TANH R30, R78 ;  /* 0x0000004e001e7308 */ /* 0x000e220000002400 */
[----:B----4-:R-:W-:Y:S01]  /*2a60*/  FSEL R36, R36, -INF , P3 ;  /* 0xff80000024247808 */ /* 0x010fe20001800000 */
[----:B---3--:R-:W-:Y:S01]  /*2a70*/  IMAD.U32 R75, RZ, RZ, UR10 ;  /* 0x0000000aff4b7e24 */ /* 0x008fe2000f8e00ff */
[----:B------:R-:W-:Y:S02]  /*2a80*/  FMNMX.FTZ R5, R37, R58, !PT ;  /* 0x0000003a25057209 */ /* 0x000fe40007810000 */
[----:B------:R-:W-:Y:S02]  /*2a90*/  ISETP.GT.AND P3, PT, R4, 0x60, PT ;  /* 0x000000600400780c */ /* 0x000fe40003f64270 */
[----:B-1----:R-:W-:Y:S01]  /*2aa0*/  FSEL R33, R71, -INF , P2 ;  /* 0xff80000047217808 */ /* 0x002fe20001000000 */
[----:B------:R-:W1:Y:S01]  /*2ab0*/  MUFU.TANH R26, R79 ;  /* 0x0000004f001a7308 */ /* 0x000e620000002400 */
[----:B------:R-:W-:Y:S01]  /*2ac0*/  FMNMX.FTZ R58, R36, R5, !PT ;  /* 0x00000005243a7209 */ /* 0x000fe20007810000 */
[----:B------:R-:W-:Y:S01]  /*2ad0*/  FMUL.FTZ R71, R0, R68 ;  /* 0x0000004400477220 */ /* 0x000fe20000410000 */
[----:B------:R-:W-:Y:S01]  /*2ae0*/  ISETP.GT.AND P2, PT, R4, 0x61, PT ;  /* 0x000000610400780c */ /* 0x000fe20003f44270 */
[----:B------:R-:W-:Y:S01]  /*2af0*/  FMUL.FTZ R68, R0, R69 ;  /* 0x0000004500447220 */ /* 0x000fe20000410000 */
[----:B--2---:R-:W-:Y:S01]  /*2b00*/  FSEL R34, R34, -INF , P3 ;  /* 0xff80000022227808 */ /* 0x004fe20001800000 */
[----:B------:R-:W-:Y:S01]  /*2b10*/  FMUL.FTZ R69, R0, R72 ;  /* 0x0000004800457220 */ /* 0x000fe20000410000 */
[----:B------:R-:W-:Y:S01]  /*2b20*/  FMNMX.FTZ R63, R33, R58, !PT ;  /* 0x0000003a213f7209 */ /* 0x000fe20007810000 */
[----:B------:R-:W2:Y:S01]  /*2b30*/  MUFU.TANH R27, R82 ;  /* 0x00000052001b7308 */ /* 0x000ea20000002400 */
[----:B------:R-:W-:Y:S01]  /*2b40*/  ISETP.GT.AND P3, PT, R4, 0x68, PT ;  /* 0x000000680400780c */ /* 0x000fe20003f64270 */
[C---:B------:R-:W-:Y:S01]  /*2b50*/  FMUL.FTZ R72, R0.reuse, R73 ;  /* 0x0000004900487220 */ /* 0x040fe20000410000 */
[----:B-----5:R-:W-:Y:S01]  /*2b60*/  FSEL R31, R31, -INF , P2 ;  /* 0xff8000001f1f7808 */ /* 0x020fe20001000000 */
[----:B------:R-:W-:Y:S01]  /*2b70*/  FMUL.FTZ R73, R0, R76 ;  /* 0x0000004c00497220 */ /* 0x000fe20000410000 */
[----:B------:R-:W-:-:S02]  /*2b80*/  FMNMX.FTZ R58, R34, R63, !PT ;  /* 0x0000003f223a7209 */ /* 0x000fc40007810000 */
[----:B------:R-:W-:Y:S01]  /*2b90*/  ISETP.GT.AND P2, PT, R4, 0x69, PT ;  /* 0x000000690400780c */ /* 0x000fe20003f44270 */
[----:B------:R-:W3:Y:S01]  /*2ba0*/  MUFU.TANH R3, R83 ;  /* 0x0000005300037308 */ /* 0x000ee20000002400 */
[----:B0-----:R-:W-:Y:S02]  /*2bb0*/  FSEL R30, R30, -INF , P3 ;  /* 0xff8000001e1e7808 */ /* 0x001fe40001800000 */
[----:B------:R-:W-:Y:S02]  /*2bc0*/  FMNMX.FTZ R63, R31, R58, !PT ;  /* 0x0000003a1f3f7209 */ /* 0x000fe40007810000 */
[----:B------:R-:W-:Y:S02]  /*2bd0*/  ISETP.GT.AND P3, PT, R4, 0x70, PT ;  /* 0x000000700400780c */ /* 0x000fe40003f64270 */
[----:B-1----:R-:W-:Y:S01]  /*2be0*/  FSEL R26, R26, -INF , P2 ;  /* 0xff8000001a1a7808 */ /* 0x002fe20001000000 */
[----:B------:R-:W0:Y:S01]  /*2bf0*/  MUFU.TANH R5, R86 ;  /* 0x0000005600057308 */ /* 0x000e220000002400 */
[----:B------:R-:W-:-:S02]  /*2c00*/  FMNMX.FTZ R63, R30, R63, !PT ;  /* 0x0000003f1e3f7209 */ /* 0x000fc40007810000 */
[----:B------:R-:W-:Y:S02]  /*2c10*/  ISETP.GT.AND P2, PT, R4, 0x71, PT ;  /* 0x000000710400780c */ /* 0x000fe40003f44270 */
[----:B--2---:R-:W-:Y:S02]  /*2c20*/  FSEL R27, R27, -INF , P3 ;  /* 0xff8000001b1b7808 */ /* 0x004fe40001800000 */
[----:B------:R-:W-:Y:S01]  /*2c30*/  FMNMX.FTZ R58, R26, R63, !PT ;  /* 0x0000003f1a3a7209 */ /* 0x000fe20007810000 */
[----:B------:R-:W1:Y:S01]  /*2c40*/  MUFU.TANH R87, R87 ;  /* 0x0000005700577308 */ /* 0x000e620000002400 */
[----:B------:R-:W-:Y:S01]  /*2c50*/  ISETP.GT.AND P3, PT, R4, 0x78, PT ;  /* 0x000000780400780c */ /* 0x000fe20003f64270 */
[----:B------:R-:W-:Y:S01]  /*2c60*/  FMUL.FTZ R63, R0, R80 ;  /* 0x00000050003f7220 */ /* 0x000fe20000410000 */
[----:B---3--:R-:W-:Y:S02]  /*2c70*/  FSEL R3, R3, -INF , P2 ;  /* 0xff80000003037808 */ /* 0x008fe40001000000 */
[----:B------:R-:W-:-:S02]  /*2c80*/  FMNMX.FTZ R58, R27, R58, !PT ;  /* 0x0000003a1b3a7209 */ /* 0x000fc40007810000 */
[----:B------:R-:W-:Y:S01]  /*2c90*/  ISETP.GT.AND P2, PT, R4, 0x79, PT ;  /* 0x000000790400780c */ /* 0x000fe20003f44270 */
[----:B------:R-:W2:Y:S01]  /*2ca0*/  MUFU.TANH R8, R8 ;  /* 0x0000000800087308 */ /* 0x000ea20000002400 */
[----:B0-----:R-:W-:Y:S02]  /*2cb0*/  FSEL R5, R5, -INF , P3 ;  /* 0xff80000005057808 */ /* 0x001fe40001800000 */
[----:B------:R-:W-:-:S04]  /*2cc0*/  FMNMX.FTZ R58, R3, R58, !PT ;  /* 0x0000003a033a7209 */ /* 0x000fc80007810000 */
[----:B------:R-:W-:Y:S01]  /*2cd0*/  FMNMX.FTZ R61, R5, R58, !PT ;  /* 0x0000003a053d7209 */ /* 0x000fe20007810000 */
[----:B------:R-:W0:Y:S01]  /*2ce0*/  MUFU.TANH R88, R88 ;  /* 0x0000005800587308 */ /* 0x000e220000002400 */
[----:B-1----:R-:W-:-:S04]  /*2cf0*/  FSEL R4, R87, -INF , P2 ;  /* 0xff80000057047808 */ /* 0x002fc80001000000 */
[----:B------:R-:W-:-:S03]  /*2d00*/  FMNMX.FTZ R61, R4, R61, !PT ;  /* 0x0000003d043d7209 */ /* 0x000fc60007810000 */
[----:B------:R-:W1:Y:S02]  /*2d10*/  MUFU.TANH R89, R89 ;  /* 0x0000005900597308 */ /* 0x000e640000002400 */
[----:B------:R-:W3:Y:S06]  /*2d20*/  SHFL.BFLY PT, R58, R61, 0x2, 0x1f ;  /* 0x0c401f003d3a7f89 */ /* 0x000eec00000e0000 */
[----:B------:R-:W4:Y:S08]  /*2d30*/  MUFU.TANH R90, R90 ;  /* 0x0000005a005a7308 */ /* 0x000f300000002400 */
[----:B------:R-:W5:Y:S08]  /*2d40*/  MUFU.TANH R32, R32 ;  /* 0x0000002000207308 */ /* 0x000f700000002400 */
[----:B------:R-:W5:Y:S01]  /*2d50*/  MUFU.TANH R28, R28 ;  /* 0x0000001c001c7308 */ /* 0x000f620000002400 */
[----:B---3--:R-:W-:Y:S01]  /*2d60*/  FMNMX.FTZ R60, R61, R58, !PT ;  /* 0x0000003a3d3c7209 */ /* 0x008fe20007810000 */
[----:B------:R-:W-:-:S04]  /*2d70*/  FMUL.FTZ R61, R0, R77 ;  /* 0x0000004d003d7220 */ /* 0x000fc80000410000 */
[----:B------:R-:W3:Y:S02]  /*2d80*/  SHFL.BFLY PT, R65, R60, 0x1, 0x1f ;  /* 0x0c201f003c417f89 */ /* 0x000ee400000e0000 */
[----:B------:R-:W5:Y:S08]  /*2d90*/  MUFU.TANH R29, R29 ;  /* 0x0000001d001d7308 */ /* 0x000f700000002400 */
[----:B------:R-:W5:Y:S08]  /*2da0*/  MUFU.TANH R25, R25 ;  /* 0x0000001900197308 */ /* 0x000f700000002400 */
[----:B------:R-:W5:Y:S01]  /*2db0*/  MUFU.TANH R24, R24 ;  /* 0x0000001800187308 */ /* 0x000f620000002400 */
[----:B---3--:R-:W-:-:S07]  /*2dc0*/  FMNMX.FTZ R58, R60, R65, !PT ;  /* 0x000000413c3a7209 */ /* 0x008fce0007810000 */
[----:B------:R-:W3:Y:S01]  /*2dd0*/  MUFU.TANH R21, R21 ;  /* 0x0000001500157308 */ /* 0x000ee20000002400 */
[----:B------:R-:W-:Y:S01]  /*2de0*/  FMUL.FTZ R65, R0, R84 ;  /* 0x0000005400417220 */ /* 0x000fe20000410000 */
[C---:B------:R-:W-:Y:S01]  /*2df0*/  FSETP.NEU.FTZ.AND P2, PT, R58.reuse, -INF , PT ;  /* 0xff8000003a00780b */ /* 0x040fe20003f5d000 */
[----:B------:R-:W-:-:S01]  /*2e00*/  FFMA.FTZ R60, R58, R75, -8 ;  /* 0xc10000003a3c7423 */ /* 0x000fc2000001004b */
[----:B------:R-:W-:-:S04]  /*2e10*/  VIADDMNMX R75, R52, R7, R53, PT ;  /* 0x00000007344b7246 */ /* 0x000fc80003800135 */
[----:B------:R-:W3:Y:S01]  /*2e20*/  MUFU.TANH R20, R20 ;  /* 0x0000001400147308 */ /* 0x000ee20000002400 */
[----:B------:R-:W-:Y:S02]  /*2e30*/  FSEL R60, R60, RZ, P2 ;  /* 0x000000ff3c3c7208 */ /* 0x000fe40001000000 */
[C---:B------:R-:W-:Y:S02]  /*2e40*/  ISETP.GT.AND P2, PT, R75.reuse, RZ, PT ;  /* 0x000000ff4b00720c */ /* 0x040fe40003f44270 */
[----:B------:R-:W-:Y:S01]  /*2e50*/  ISETP.GT.AND P3, PT, R75, 0x1, PT ;  /* 0x000000014b00780c */ /* 0x000fe20003f64270 */
[--C-:B------:R-:W-:Y:S01]  /*2e60*/  FFMA.FTZ R7, R59, UR10, -R60.reuse ;  /* 0x0000000a3b077c23 */ /* 0x100fe2000801083c */
[----:B--2---:R-:W-:Y:S01]  /*2e70*/  FSEL R52, R8, -INF , P2 ;  /* 0xff80000008347808 */ /* 0x004fe20001000000 */
[--C-:B------:R-:W-:Y:S01]  /*2e80*/  FFMA.FTZ R8, R57, UR10, -R60.reuse ;  /* 0x0000000a39087c23 */ /* 0x100fe2000801083c */
[C---:B------:R-:W-:Y:S01]  /*2e90*/  ISETP.GT.AND P4, PT, R75.reuse, 0x8, PT ;  /* 0x000000084b00780c */ /* 0x040fe20003f84270 */
[--C-:B------:R-:W-:Y:S01]  /*2ea0*/  FFMA.FTZ R53, R56, UR10, -R60.reuse ;  /* 0x0000000a38357c23 */ /* 0x100fe2000801083c */
[----:B0-----:R-:W-:Y:S01]  /*2eb0*/  FSEL R57, R88, -INF , P3 ;  /* 0xff80000058397808 */ /* 0x001fe20001800000 */
[----:B------:R-:W0:Y:S01]  /*2ec0*/  MUFU.TANH R15, R15 ;  /* 0x0000000f000f7308 */ /* 0x000e220000002400 */
[----:B------:R-:W-:Y:S01]  /*2ed0*/  ISETP.GT.AND P2, PT, R75, 0x9, PT ;  /* 0x000000094b00780c */ /* 0x000fe20003f44270 */
[--C-:B------:R-:W-:Y:S01]  /*2ee0*/  FFMA.FTZ R77, R51, UR10, -R60.reuse ;  /* 0x0000000a334d7c23 */ /* 0x100fe2000801083c */
[----:B-1----:R-:W-:Y:S01]  /*2ef0*/  FSEL R89, R89, -INF , P4 ;  /* 0xff80000059597808 */ /* 0x002fe20002000000 */
[--C-:B------:R-:W-:Y:S01]  /*2f00*/  FFMA.FTZ R6, R6, UR10, -R60.reuse ;  /* 0x0000000a06067c23 */ /* 0x100fe2000801083c */
[----:B------:R-:W-:Y:S01]  /*2f10*/  FMNMX.FTZ R76, R52, R57, !PT ;  /* 0x00000039344c7209 */ /* 0x000fe20007810000 */
[--C-:B------:R-:W-:Y:S01]  /*2f20*/  FFMA.FTZ R46, R46, UR10, -R60.reuse ;  /* 0x0000000a2e2e7c23 */ /* 0x100fe2000801083c */
[----:B------:R-:W-:Y:S01]  /*2f30*/  ISETP.GT.AND P3, PT, R75, 0x10, PT ;  /* 0x000000104b00780c */ /* 0x000fe20003f64270 */
[----:B------:R-:W1:Y:S01]  /*2f40*/  MUFU.TANH R14, R14 ;  /* 0x0000000e000e7308 */ /* 0x000e620000002400 */
[----:B----4-:R-:W-:Y:S01]  /*2f50*/  FSEL R90, R90, -INF , P2 ;  /* 0xff8000005a5a7808 */ /* 0x010fe20001000000 */
[--C-:B------:R-:W-:Y:S01]  /*2f60*/  FFMA.FTZ R45, R45, UR10, -R60.reuse ;  /* 0x0000000a2d2d7c23 */ /* 0x100fe2000801083c */
[----:B------:R-:W-:Y:S01]  /*2f70*/  FMNMX.FTZ R59, R89, R76, !PT ;  /* 0x0000004c593b7209 */ /* 0x000fe20007810000 */
[--C-:B------:R-:W-:Y:S01]  /*2f80*/  FFMA.FTZ R44, R44, UR10, -R60.reuse ;  /* 0x0000000a2c2c7c23 */ /* 0x100fe2000801083c */
[----:B------:R-:W-:Y:S01]  /*2f90*/  ISETP.GT.AND P2, PT, R75, 0x11, PT ;  /* 0x000000114b00780c */ /* 0x000fe20003f44270 */
[--C-:B------:R-:W-:Y:S01]  /*2fa0*/  FFMA.FTZ R43, R43, UR10, -R60.reuse ;  /* 0x0000000a2b2b7c23 */ /* 0x100fe2000801083c */
[----:B-----5:R-:W-:Y:S01]  /*2fb0*/  FSEL R32, R32, -INF , P3 ;  /* 0xff80000020207808 */ /* 0x020fe20001800000 */
[----:B------:R-:W2:Y:S01]  /*2fc0*/  MUFU.TANH R12, R12 ;  /* 0x0000000c000c7308 */ /* 0x000ea20000002400 */
[----:B------:R-:W-:Y:S01]  /*2fd0*/  FMNMX.FTZ R59, R90, R59, !PT ;  /* 0x0000003b5a3b7209 */ /* 0x000fe20007810000 */
[--C-:B------:R-:W-:Y:S01]  /*2fe0*/  FFMA.FTZ R42, R42, UR10, -R60.reuse ;  /* 0x0000000a2a2a7c23 */ /* 0x100fe2000801083c */
[----:B------:R-:W-:Y:S01]  /*2ff0*/  ISETP.GT.AND P3, PT, R75, 0x18, PT ;  /* 0x000000184b00780c */ /* 0x000fe20003f64270 */
[--C-:B------:R-:W-:Y:S01]  /*3000*/  FFMA.FTZ R40, R40, UR10, -R60.reuse ;  /* 0x0000000a28287c23 */ /* 0x100fe2000801083c */
[----:B------:R-:W-:Y:S01]  /*3010*/  FSEL R56, R28, -INF , P2 ;  /* 0xff8000001c387808 */ /* 0x000fe20001000000 */
[--C-:B------:R-:W-:Y:S01]  /*3020*/  FFMA.FTZ R28, R55, UR10, -R60.reuse ;  /* 0x0000000a371c7c23 */ /* 0x100fe2000801083c */
[----:B------:R-:W-:Y:S01]  /*3030*/  FMNMX.FTZ R59, R32, R59, !PT ;  /* 0x0000003b203b7209 */ /* 0x000fe20007810000 */
[----:B------:R-:W4:Y:S01]  /*3040*/  MUFU.TANH R13, R13 ;  /* 0x0000000d000d7308 */ /* 0x000f220000002400 */
[----:B------:R-:W-:Y:S01]  /*3050*/  ISETP.GT.AND P2, PT, R75, 0x19, PT ;  /* 0x000000194b00780c */ /* 0x000fe20003f44270 */
[--C-:B------:R-:W-:Y:S01]  /*3060*/  FFMA.FTZ R35, R35, UR10, -R60.reuse ;  /* 0x0000000a23237c23 */ /* 0x100fe2000801083c */
[----:B------:R-:W-:Y:S01]  /*3070*/  FSEL R29, R29, -INF , P3 ;  /* 0xff8000001d1d7808 */ /* 0x000fe20001800000 */
[--C-:B------:R-:W-:Y:S01]  /*3080*/  FFMA.FTZ R38, R38, UR10, -R60.reuse ;  /* 0x0000000a26267c23 */ /* 0x100fe2000801083c */
[----:B------:R-:W-:Y:S01]  /*3090*/  FMNMX.FTZ R76, R56, R59, !PT ;  /* 0x0000003b384c7209 */ /* 0x000fe20007810000 */
[--C-:B------:R-:W-:Y:S01]  /*30a0*/  FFMA.FTZ R36, R36, UR10, -R60.reuse ;  /* 0x0000000a24247c23 */ /* 0x100fe2000801083c */
[----:B------:R-:W-:Y:S01]  /*30b0*/  ISETP.GT.AND P3, PT, R75, 0x20, PT ;  /* 0x000000204b00780c */ /* 0x000fe20003f64270 */
[----:B------:R-:W5:Y:S01]  /*30c0*/  MUFU.TANH R11, R11 ;  /* 0x0000000b000b7308 */ /* 0x000f620000002400 */
[----:B------:R-:W-:Y:S01]  /*30d0*/  FSEL R55, R25, -INF , P2 ;  /* 0xff80000019377808 */ /* 0x000fe20001000000 */
[--C-:B------:R-:W-:Y:S01]  /*30e0*/  FFMA.FTZ R25, R54, UR10, -R60.reuse ;  /* 0x0000000a36197c23 */ /* 0x100fe2000801083c */
[----:B------:R-:W-:Y:S01]  /*30f0*/  FMNMX.FTZ R76, R29, R76, !PT ;  /* 0x0000004c1d4c7209 */ /* 0x000fe20007810000 */
[--C-:B------:R-:W-:Y:S01]  /*3100*/  FFMA.FTZ R33, R33, UR10, -R60.reuse ;  /* 0x0000000a21217c23 */ /* 0x100fe2000801083c */
[----:B------:R-:W-:Y:S01]  /*3110*/  ISETP.GT.AND P2, PT, R75, 0x21, PT ;  /* 0x000000214b00780c */ /* 0x000fe20003f44270 */
[--C-:B------:R-:W-:Y:S01]  /*3120*/  FFMA.FTZ R34, R34, UR10, -R60.reuse ;  /* 0x0000000a22227c23 */ /* 0x100fe2000801083c */
[----:B------:R-:W-:Y:S01]  /*3130*/  FSEL R24, R24, -INF , P3 ;  /* 0xff80000018187808 */ /* 0x000fe20001800000 */
[----:B------:R-:W5:Y:S01]  /*3140*/  MUFU.TANH R10, R10 ;  /* 0x0000000a000a7308 */ /* 0x000f620000002400 */
[----:B------:R-:W-:Y:S01]  /*3150*/  FMNMX.FTZ R59, R55, R76, !PT ;  /* 0x0000004c373b7209 */ /* 0x000fe20007810000 */
[--C-:B------:R-:W-:Y:S01]  /*3160*/  FFMA.FTZ R31, R31, UR10, -R60.reuse ;  /* 0x0000000a1f1f7c23 */ /* 0x100fe2000801083c */
[----:B------:R-:W-:Y:S01]  /*3170*/  ISETP.GT.AND P3, PT, R75, 0x28, PT ;  /* 0x000000284b00780c */ /* 0x000fe20003f64270 */
[--C-:B------:R-:W-:Y:S01]  /*3180*/  FFMA.FTZ R30, R30, UR10, -R60.reuse ;  /* 0x0000000a1e1e7c23 */ /* 0x100fe2000801083c */
[----:B---3--:R-:W-:Y:S01]  /*3190*/  FSEL R54, R21, -INF , P2 ;  /* 0xff80000015367808 */ /* 0x008fe20001000000 */
[--C-:B------:R-:W-:Y:S01]  /*31a0*/  FFMA.FTZ R21, R50, UR10, -R60.reuse ;  /* 0x0000000a32157c23 */ /* 0x100fe2000801083c */
[----:B------:R-:W-:Y:S01]  /*31b0*/  FMNMX.FTZ R59, R24, R59, !PT ;  /* 0x0000003b183b7209 */ /* 0x000fe20007810000 */
[----:B------:R-:W3:Y:S01]  /*31c0*/  MUFU.TANH R9, R9 ;  /* 0x0000000900097308 */ /* 0x000ee20000002400 */
[----:B------:R-:W-:Y:S01]  /*31d0*/  ISETP.GT.AND P2, PT, R75, 0x29, PT ;  /* 0x000000294b00780c */ /* 0x000fe20003f44270 */
[--C-:B------:R-:W-:Y:S01]  /*31e0*/  FFMA.FTZ R3, R3, UR10, -R60.reuse ;  /* 0x0000000a03037c23 */ /* 0x100fe2000801083c */
[----:B------:R-:W-:Y:S01]  /*31f0*/  FSEL R51, R20, -INF , P3 ;  /* 0xff80000014337808 */ /* 0x000fe20001800000 */
[--C-:B------:R-:W-:Y:S01]  /*3200*/  FFMA.FTZ R5, R5, UR10, -R60.reuse ;  /* 0x0000000a05057c23 */ /* 0x100fe2000801083c */
[----:B------:R-:W-:Y:S01]  /*3210*/  FMNMX.FTZ R76, R54, R59, !PT ;  /* 0x0000003b364c7209 */ /* 0x000fe20007810000 */
[----:B------:R-:W-:Y:S01]  /*3220*/  FFMA.FTZ R4, R4, UR10, -R60 ;  /* 0x0000000a04047c23 */ /* 0x000fe2000801083c */
[----:B------:R-:W-:Y:S01]  /*3230*/  ISETP.GT.AND P3, PT, R75, 0x30, PT ;  /* 0x000000304b00780c */ /* 0x000fe20003f64270 */
[----:B------:R-:W3:Y:S01]  /*3240*/  MUFU.TANH R66, R66 ;  /* 0x0000004200427308 */ /* 0x000ee20000002400 */
[----:B0-----:R-:W-:Y:S01]  /*3250*/  FSEL R59, R15, -INF , P2 ;  /* 0xff8000000f3b7808 */ /* 0x001fe20001000000 */
[----:B------:R-:W-:Y:S01]  /*3260*/  IMAD.MOV.U32 R88, RZ, RZ, R135 ;  /* 0x000000ffff587224 */ /* 0x000fe200078e0087 */
[----:B------:R-:W-:-:S02]  /*3270*/  FMNMX.FTZ R76, R51, R76, !PT ;  /* 0x0000004c334c7209 */ /* 0x000fc40007810000 */
[----:B------:R-:W-:Y:S02]  /*3280*/  ISETP.GT.AND P2, PT, R75, 0x31, PT ;  /* 0x000000314b00780c */ /* 0x000fe40003f44270 */
[----:B-1----:R-:W-:Y:S01]  /*3290*/  FSEL R14, R14, -INF , P3 ;  /* 0xff8000000e0e7808 */ /* 0x002fe20001800000 */
[----:B------:R-:W0:Y:S01]  /*32a0*/  MUFU.TANH R67, R67 ;  /* 0x0000004300437308 */ /* 0x000e220000002400 */
[----:B------:R-:W-:Y:S02]  /*32b0*/  FMNMX.FTZ R15, R59, R76, !PT ;  /* 0x0000004c3b0f7209 */ /* 0x000fe40007810000 */
[----:B------:R-:W-:Y:S02]  /*32c0*/  ISETP.GT.AND P3, PT, R75, 0x38, PT ;  /* 0x000000384b00780c */ /* 0x000fe40003f64270 */
[----:B--2---:R-:W-:Y:S01]  /*32d0*/  FSEL R50, R12, -INF , P2 ;  /* 0xff8000000c327808 */ /* 0x004fe20001000000 */
[----:B------:R-:W-:Y:S01]  /*32e0*/  FFMA.FTZ R12, R49, UR10, -R60 ;  /* 0x0000000a310c7c23 */ /* 0x000fe2000801083c */
[----:B------:R-:W-:Y:S01]  /*32f0*/  FMNMX.FTZ R15, R14, R15, !PT ;  /* 0x0000000f0e0f7209 */ /* 0x000fe20007810000 */
[----:B------:R-:W1:Y:S01]  /*3300*/  MUFU.TANH R74, R74 ;  /* 0x0000004a004a7308 */ /* 0x000e620000002400 */
[----:B------:R-:W-:-:S02]  /*3310*/  ISETP.GT.AND P2, PT, R75, 0x39, PT ;  /* 0x000000394b00780c */ /* 0x000fc40003f44270 */
[----:B----4-:R-:W-:Y:S02]  /*3320*/  FSEL R13, R13, -INF , P3 ;  /* 0xff8000000d0d7808 */ /* 0x010fe40001800000 */
[----:B------:R-:W-:Y:S02]  /*3330*/  FMNMX.FTZ R76, R50, R15, !PT ;  /* 0x0000000f324c7209 */ /* 0x000fe40007810000 */
[----:B------:R-:W-:Y:S01]  /*3340*/  ISETP.GT.AND P3, PT, R75, 0x40, PT ;  /* 0x000000404b00780c */ /* 0x000fe20003f64270 */
[----:B------:R-:W2:Y:S01]  /*3350*/  MUFU.TANH R70, R70 ;  /* 0x0000004600467308 */ /* 0x000ea20000002400 */
[----:B-----5:R-:W-:Y:S01]  /*3360*/  FSEL R49, R11, -INF , P2 ;  /* 0xff8000000b317808 */ /* 0x020fe20001000000 */
[----:B------:R-:W-:Y:S01]  /*3370*/  FFMA.FTZ R11, R48, UR10, -R60 ;  /* 0x0000000a300b7c23 */ /* 0x000fe2000801083c */
[----:B------:R-:W-:Y:S02]  /*3380*/  FMNMX.FTZ R76, R13, R76, !PT ;  /* 0x0000004c0d4c7209 */ /* 0x000fe40007810000 */
[----:B------:R-:W-:-:S02]  /*3390*/  ISETP.GT.AND P2, PT, R75, 0x41, PT ;  /* 0x000000414b00780c */ /* 0x000fc40003f44270 */
[----:B------:R-:W-:Y:S01]  /*33a0*/  FSEL R10, R10, -INF , P3 ;  /* 0xff8000000a0a7808 */ /* 0x000fe20001800000 */
[----:B------:R-:W4:Y:S01]  /*33b0*/  MUFU.TANH R71, R71 ;  /* 0x0000004700477308 */ /* 0x000f220000002400 */
[----:B------:R-:W-:Y:S02]  /*33c0*/  FMNMX.FTZ R15, R49, R76, !PT ;  /* 0x0000004c310f7209 */ /* 0x000fe40007810000 */
[----:B------:R-:W-:Y:S02]  /*33d0*/  ISETP.GT.AND P3, PT, R75, 0x48, PT ;  /* 0x000000484b00780c */ /* 0x000fe40003f64270 */
[----:B---3--:R-:W-:Y:S01]  /*33e0*/  FSEL R48, R9, -INF , P2 ;  /* 0xff80000009307808 */ /* 0x008fe20001000000 */
[--C-:B------:R-:W-:Y:S01]  /*33f0*/  FFMA.FTZ R9, R47, UR10, -R60.reuse ;  /* 0x0000000a2f097c23 */ /* 0x100fe2000801083c */
[----:B------:R-:W-:Y:S01]  /*3400*/  FMNMX.FTZ R15, R10, R15, !PT ;  /* 0x0000000f0a0f7209 */ /* 0x000fe20007810000 */
[----:B------:R-:W3:Y:S01]  /*3410*/  MUFU.TANH R68, R68 ;  /* 0x0000004400447308 */ /* 0x000ee20000002400 */
[----:B------:R-:W-:Y:S01]  /*3420*/  ISETP.GT.AND P2, PT, R75, 0x49, PT ;  /* 0x000000494b00780c */ /* 0x000fe20003f44270 */
[--C-:B------:R-:W-:Y:S01]  /*3430*/  FFMA.FTZ R47, R39, UR10, -R60.reuse ;  /* 0x0000000a272f7c23 */ /* 0x100fe2000801083c */
[----:B------:R-:W-:Y:S01]  /*3440*/  FSEL R66, R66, -INF , P3 ;  /* 0xff80000042427808 */ /* 0x000fe20001800000 */
[----:B------:R-:W-:Y:S01]  /*3450*/  FFMA.FTZ R39, R41, UR10, -R60 ;  /* 0x0000000a29277c23 */ /* 0x000fe2000801083c */
[----:B------:R-:W-:-:S02]  /*3460*/  FMNMX.FTZ R15, R48, R15, !PT ;  /* 0x0000000f300f7209 */ /* 0x000fc40007810000 */
[----:B------:R-:W-:Y:S01]  /*3470*/  ISETP.GT.AND P3, PT, R75, 0x50, PT ;  /* 0x000000504b00780c */ /* 0x000fe20003f64270 */
[----:B------:R-:W5:Y:S01]  /*3480*/  MUFU.TANH R69, R69 ;  /* 0x0000004500457308 */ /* 0x000f620000002400 */
[----:B0-----:R-:W-:Y:S02]  /*3490*/  FSEL R67, R67, -INF , P2 ;  /* 0xff80000043437808 */ /* 0x001fe40001000000 */
[----:B------:R-:W-:Y:S02]  /*34a0*/  FMNMX.FTZ R76, R66, R15, !PT ;  /* 0x0000000f424c7209 */ /* 0x000fe40007810000 */
[----:B------:R-:W-:Y:S02]  /*34b0*/  ISETP.GT.AND P2, PT, R75, 0x51, PT ;  /* 0x000000514b00780c */ /* 0x000fe40003f44270 */
[----:B-1----:R-:W-:Y:S01]  /*34c0*/  FSEL R74, R74, -INF , P3 ;  /* 0xff8000004a4a7808 */ /* 0x002fe20001800000 */
[----:B------:R-:W0:Y:S01]  /*34d0*/  MUFU.TANH R72, R72 ;  /* 0x0000004800487308 */ /* 0x000e220000002400 */
[----:B------:R-:W-:-:S02]  /*34e0*/  FMNMX.FTZ R15, R67, R76, !PT ;  /* 0x0000004c430f7209 */ /* 0x000fc40007810000 */
[C---:B------:R-:W-:Y:S02]  /*34f0*/  ISETP.GT.AND P3, PT, R75.reuse, 0x58, PT ;  /* 0x000000584b00780c */ /* 0x040fe40003f64270 */
[----:B--2---:R-:W-:Y:S02]  /*3500*/  FSEL R70, R70, -INF , P2 ;  /* 0xff80000046467808 */ /* 0x004fe40001000000 */
[----:B------:R-:W-:Y:S01]  /*3510*/  FMNMX.FTZ R15, R74, R15, !PT ;  /* 0x0000000f4a0f7209 */ /* 0x000fe20007810000 */
[----:B------:R-:W1:Y:S01]  /*3520*/  MUFU.TANH R73, R73 ;  /* 0x0000004900497308 */ /* 0x000e620000002400 */
[----:B------:R-:W-:Y:S02]  /*3530*/  ISETP.GT.AND P2, PT, R75, 0x59, PT ;  /* 0x000000594b00780c */ /* 0x000fe40003f44270 */
[----:B----4-:R-:W-:Y:S02]  /*3540*/  FSEL R71, R71, -INF , P3 ;  /* 0xff80000047477808 */ /* 0x010fe40001800000 */
[----:B------:R-:W-:-:S02]  /*3550*/  FMNMX.FTZ R76, R70, R15, !PT ;  /* 0x0000000f464c7209 */ /* 0x000fc40007810000 */
[----:B------:R-:W-:Y:S01]  /*3560*/  ISETP.GT.AND P3, PT, R75, 0x60, PT ;  /* 0x000000604b00780c */ /* 0x000fe20003f64270 */
[----:B------:R-:W2:Y:S01]  /*3570*/  MUFU.TANH R61, R61 ;  /* 0x0000003d003d7308 */ /* 0x000ea20000002400 */
[----:B---3--:R-:W-:Y:S02]  /*3580*/  FSEL R68, R68, -INF , P2 ;  /* 0xff80000044447808 */ /* 0x008fe40001000000 */
[----:B------:R-:W-:Y:S02]  /*3590*/  FMNMX.FTZ R15, R71, R76, !PT ;  /* 0x0000004c470f7209 */ /* 0x000fe40007810000 */
[----:B------:R-:W-:Y:S02]  /*35a0*/  ISETP.GT.AND P2, PT, R75, 0x61, PT ;  /* 0x000000614b00780c */ /* 0x000fe40003f44270 */
[----:B-----5:R-:W-:Y:S01]  /*35b0*/  FSEL R69, R69, -INF , P3 ;  /* 0xff80000045457808 */ /* 0x020fe20001800000 */
[----:B------:R-:W3:Y:S01]  /*35c0*/  MUFU.TANH R63, R63 ;  /* 0x0000003f003f7308 */ /* 0x000ee20000002400 */
[----:B------:R-:W-:-:S02]  /*35d0*/  FMNMX.FTZ R76, R68, R15, !PT ;  /* 0x0000000f444c7209 */ /* 0x000fc40007810000 */
[----:B------:R-:W-:Y:S02]  /*35e0*/  ISETP.GT.AND P3, PT, R75, 0x68, PT ;  /* 0x000000684b00780c */ /* 0x000fe40003f64270 */
[----:B0-----:R-:W-:Y:S02]  /*35f0*/  FSEL R72, R72, -INF , P2 ;  /* 0xff80000048487808 */ /* 0x001fe40001000000 */
[----:B------:R-:W-:Y:S01]  /*3600*/  FMNMX.FTZ R15, R69, R76, !PT ;  /* 0x0000004c450f7209 */ /* 0x000fe20007810000 */
[----:B------:R-:W0:Y:S01]  /*3610*/  MUFU.TANH R62, R62 ;  /* 0x0000003e003e7308 */ /* 0x000e220000002400 */
[----:B------:R-:W-:Y:S02]  /*3620*/  ISETP.GT.AND P2, PT, R75, 0x69, PT ;  /* 0x000000694b00780c */ /* 0x000fe40003f44270 */
[----:B-1----:R-:W-:Y:S02]  /*3630*/  FSEL R73, R73, -INF , P3 ;  /* 0xff80000049497808 */ /* 0x002fe40001800000 */
        /* <DEDUP_REMOVED lines=10> */
[----:B0-----:R-:W-:Y:S02]  /*36e0*/  FSEL R62, R62, -INF , P2 ;  /* 0xff8000003e3e7808 */ /* 0x001fe40001000000 */
[----:B------:R-:W-:Y:S01]  /*36f0*/  FMNMX.FTZ R15, R63, R76, !PT ;  /* 0x0000004c3f0f7209 */ /* 0x000fe20007810000 */
[----:B------:R-:W-:Y:S01]  /*3700*/  MUFU.EX2 R6, R6 ;  /* 0x0000000600067308 */ /* 0x000fe20000000800 */
[----:B------:R-:W-:Y:S02]  /*3710*/  ISETP.GT.AND P2, PT, R75, 0x79, PT ;  /* 0x000000794b00780c */ /* 0x000fe40003f44270 */
[----:B-1----:R-:W-:Y:S02]  /*3720*/  FSEL R65, R65, -INF , P3 ;  /* 0xff80000041417808 */ /* 0x002fe40001800000 */
[----:B------:R-:W-:-:S03]  /*3730*/  FMNMX.FTZ R76, R62, R15, !PT ;  /* 0x0000000f3e4c7209 */ /* 0x000fc60007810000 */
[----:B------:R-:W0:Y:S01]  /*3740*/  MUFU.EX2 R7, R7 ;  /* 0x0000000700077308 */ /* 0x000e220000000800 */
[----:B--2---:R-:W-:Y:S02]  /*3750*/  FSEL R64, R64, -INF , P2 ;  /* 0xff80000040407808 */ /* 0x004fe40001000000 */
[----:B------:R-:W-:Y:S01]  /*3760*/  FMNMX.FTZ R15, R65, R76, !PT ;  /* 0x0000004c410f7209 */ /* 0x000fe20007810000 */
[----:B------:R-:W-:-:S01]  /*3770*/  FFMA.FTZ R76, R37, UR10, -R60 ;  /* 0x0000000a254c7c23 */ /* 0x000fc2000801083c */
[--C-:B------:R-:W-:Y:S01]  /*3780*/  FFMA.FTZ R37, R26, UR10, -R60.reuse ;  /* 0x0000000a1a257c23 */ /* 0x100fe2000801083c */
[----:B------:R-:W-:-:S01]  /*3790*/  FFMA.FTZ R26, R27, UR10, -R60 ;  /* 0x0000000a1b1a7c23 */ /* 0x000fc2000801083c */
[----:B------:R-:W-:Y:S01]  /*37a0*/  FMNMX.FTZ R15, R64, R15, !PT ;  /* 0x0000000f400f7209 */ /* 0x000fe20007810000 */
[----:B------:R-:W1:Y:S04]  /*37b0*/  MUFU.EX2 R8, R8 ;  /* 0x0000000800087308 */ /* 0x000e680000000800 */
[----:B------:R-:W2:Y:S04]  /*37c0*/  SHFL.BFLY PT, R78, R15, 0x2, 0x1f ;  /* 0x0c401f000f4e7f89 */ /* 0x000ea800000e0000 */
[----:B------:R-:W3:Y:S01]  /*37d0*/  MUFU.EX2 R53, R53 ;  /* 0x0000003500357308 */ /* 0x000ee20000000800 */
[----:B0-----:R-:W-:-:S07]  /*37e0*/  FADD.FTZ R81, R6, R7 ;  /* 0x0000000706517221 */ /* 0x001fce0000010000 */
[----:B------:R-:W-:Y:S01]  /*37f0*/  MUFU.EX2 R28, R28 ;  /* 0x0000001c001c7308 */ /* 0x000fe20000000800 */
[----:B-1----:R-:W-:-:S07]  /*3800*/  FADD.FTZ R80, R8, R81 ;  /* 0x0000005108507221 */ /* 0x002fce0000010000 */
[----:B------:R-:W-:Y:S01]  /*3810*/  MUFU.EX2 R25, R25 ;  /* 0x0000001900197308 */ /* 0x000fe20000000800 */
[----:B---3--:R-:W-:Y:S02]  /*3820*/  F2FP.SATFINITE.E4M3.F32.PACK_AB_MERGE_C R149, R53, R8, RZ ;  /* 0x000000083595723e */ /* 0x008fe400048070ff */
[----:B--2---:R-:W-:Y:S02]  /*3830*/  FMNMX.FTZ R78, R15, R78, !PT ;  /* 0x0000004e0f4e7209 */ /* 0x004fe40007810000 */
[----:B------:R-:W-:-:S03]  /*3840*/  F2FP.SATFINITE.E4M3.F32.PACK_AB_MERGE_C R149, R7, R6, R149 ;  /* 0x000000060795723e */ /* 0x000fc60004807095 */
[----:B------:R-:W-:Y:S01]  /*3850*/  MUFU.EX2 R20, R77 ;  /* 0x0000004d00147308 */ /* 0x000fe20000000800 */
[----:B------:R-:W0:Y:S07]  /*3860*/  SHFL.BFLY PT, R15, R78, 0x1, 0x1f ;  /* 0x0c201f004e0f7f89 */ /* 0x000e2e00000e0000 */
[----:B------:R-:W1:Y:S08]  /*3870*/  MUFU.EX2 R21, R21 ;  /* 0x0000001500157308 */ /* 0x000e700000000800 */
[----:B------:R-:W-:Y:S08]  /*3880*/  MUFU.EX2 R12, R12 ;  /* 0x0000000c000c7308 */ /* 0x000ff00000000800 */
[----:B------:R-:W-:Y:S01]  /*3890*/  MUFU.EX2 R11, R11 ;  /* 0x0000000b000b7308 */ /* 0x000fe20000000800 */
[----:B0-----:R-:W-:Y:S01]  /*38a0*/  FMNMX.FTZ R15, R78, R15, !PT ;  /* 0x0000000f4e0f7209 */ /* 0x001fe20007810000 */
[----:B------:R-:W-:Y:S01]  /*38b0*/  IMAD.U32 R78, RZ, RZ, UR10 ;  /* 0x0000000aff4e7e24 */ /* 0x000fe2000f8e00ff */
[----:B-1----:R-:W-:-:S02]  /*38c0*/  F2FP.SATFINITE.E4M3.F32.PACK_AB_MERGE_C R151, R21, R20, RZ ;  /* 0x000000141597723e */ /* 0x002fc400048070ff */
[C---:B------:R-:W-:Y:S01]  /*38d0*/  FSETP.NEU.FTZ.AND P2, PT, R15.reuse, -INF , PT ;  /* 0xff8000000f00780b */ /* 0x040fe20003f5d000 */
[----:B------:R-:W-:-:S01]  /*38e0*/  FFMA.FTZ R41, R15, R78, -8 ;  /* 0xc10000000f297423 */ /* 0x000fc2000001004e */
[----:B------:R-:W-:Y:S01]  /*38f0*/  F2FP.SATFINITE.E4M3.F32.PACK_AB_MERGE_C R151, R25, R28, R151 ;  /* 0x0000001c1997723e */ /* 0x000fe20004807097 */
        /* <DEDUP_REMOVED lines=19> */
[----:B------:R-:W-:-:S02]  /*3a30*/  @!P1 VIADD R48, R2, 0x19c40 ;  /* 0x00019c4002309836 */ /* 0x000fc40000000000 */
[----:B------:R-:W-:-:S01]  /*3a40*/  FFMA.FTZ R24, R24, UR10, -R41 ;  /* 0x0000000a18187c23 */ /* 0x000fc20008010829 */
[--C-:B------:R-:W-:Y:S01]  /*3a50*/  FFMA.FTZ R59, R59, UR10, -R41.reuse ;  /* 0x0000000a3b3b7c23 */ /* 0x100fe20008010829 */
[----:B------:R-:W-:-:S01]  /*3a60*/  FFMA.FTZ R14, R14, UR10, -R41 ;  /* 0x0000000a0e0e7c23 */ /* 0x000fc20008010829 */
[--C-:B------:R-:W-:Y:S01]  /*3a70*/  FFMA.FTZ R10, R10, UR10, -R41.reuse ;  /* 0x0000000a0a0a7c23 */ /* 0x100fe20008010829 */
[----:B------:R-:W-:Y:S01]  /*3a80*/  @!P1 PRMT R48, RZ, 0x654, R48 ;  /* 0x00000654ff309816 */ /* 0x000fe20000000030 */
[----:B------:R-:W1:Y:S01]  /*3a90*/  MUFU.EX2 R60, R60 ;  /* 0x0000003c003c7308 */ /* 0x000e620000000800 */
[----:B------:R-:W-:-:S01]  /*3aa0*/  FFMA.FTZ R66, R66, UR10, -R41 ;  /* 0x0000000a42427c23 */ /* 0x000fc20008010829 */
[--C-:B------:R-:W-:Y:S01]  /*3ab0*/  FFMA.FTZ R67, R67, UR10, -R41.reuse ;  /* 0x0000000a43437c23 */ /* 0x100fe20008010829 */
[----:B------:R2:W-:Y:S01]  /*3ac0*/  @!P1 SYNCS.ARRIVE.TRANS64.RED.A1T0 RZ, [R48+URZ], RZ ;  /* 0x000000ff30ff99a7 */ /* 0x0005e2000810043f */
[----:B------:R-:W-:-:S01]  /*3ad0*/  FFMA.FTZ R74, R74, UR10, -R41 ;  /* 0x0000000a4a4a7c23 */ /* 0x000fc20008010829 */
[--C-:B------:R-:W-:Y:S01]  /*3ae0*/  FFMA.FTZ R71, R71, UR10, -R41.reuse ;  /* 0x0000000a47477c23 */ /* 0x100fe20008010829 */
[----:B------:R-:W-:-:S01]  /*3af0*/  FFMA.FTZ R68, R68, UR10, -R41 ;  /* 0x0000000a44447c23 */ /* 0x000fc20008010829 */
[----:B------:R-:W-:Y:S01]  /*3b00*/  FFMA.FTZ R69, R69, UR10, -R41 ;  /* 0x0000000a45457c23 */ /* 0x000fe20008010829 */
[----:B------:R-:W3:Y:S01]  /*3b10*/  MUFU.EX2 R75, R75 ;  /* 0x0000004b004b7308 */ /* 0x000ee20000000800 */
[----:B0-----:R-:W-:-:S01]  /*3b20*/  FADD.FTZ R79, R27, R52 ;  /* 0x000000341b4f7221 */ /* 0x001fc20000010000 */
[--C-:B------:R-:W-:Y:S01]  /*3b30*/  FFMA.FTZ R72, R72, UR10, -R41.reuse ;  /* 0x0000000a48487c23 */ /* 0x100fe20008010829 */
[----:B------:R-:W-:-:S01]  /*3b40*/  FFMA.FTZ R73, R73, UR10, -R41 ;  /* 0x0000000a49497c23 */ /* 0x000fc20008010829 */
[--C-:B------:R-:W-:Y:S01]  /*3b50*/  FFMA.FTZ R61, R61, UR10, -R41.reuse ;  /* 0x0000000a3d3d7c23 */ /* 0x100fe20008010829 */
[----:B------:R-:W-:-:S01]  /*3b60*/  FFMA.FTZ R63, R63, UR10, -R41 ;  /* 0x0000000a3f3f7c23 */ /* 0x000fc20008010829 */
[--C-:B------:R-:W-:Y:S01]  /*3b70*/  FFMA.FTZ R62, R62, UR10, -R41.reuse ;  /* 0x0000000a3e3e7c23 */ /* 0x100fe20008010829 */
[----:B------:R-:W-:-:S01]  /*3b80*/  FFMA.FTZ R65, R65, UR10, -R41 ;  /* 0x0000000a41417c23 */ /* 0x000fc20008010829 */
[----:B------:R-:W2:Y:S01]  /*3b90*/  MUFU.EX2 R32, R32 ;  /* 0x0000002000207308 */ /* 0x000ea20000000800 */
[----:B-1----:R-:W-:-:S01]  /*3ba0*/  FADD.FTZ R78, R60, R79 ;  /* 0x0000004f3c4e7221 */ /* 0x002fc20000010000 */
[----:B------:R-:W-:-:S02]  /*3bb0*/  IMAD.MOV.U32 R90, RZ, RZ, R135 ;  /* 0x000000ffff5a7224 */ /* 0x000fc400078e0087 */
[----:B------:R-:W-:-:S04]  /*3bc0*/  IMAD.MOV.U32 R89, RZ, RZ, R135 ;  /* 0x000000ffff597224 */ /* 0x000fc800078e0087 */
[----:B------:R-:W0:Y:S01]  /*3bd0*/  MUFU.EX2 R57, R57 ;  /* 0x0000003900397308 */ /* 0x000e220000000800 */
[----:B---3--:R-:W-:-:S01]  /*3be0*/  FADD.FTZ R79, R75, R78 ;  /* 0x0000004e4b4f7221 */ /* 0x008fc20000010000 */
[----:B------:R-:W-:-:S04]  /*3bf0*/  F2FP.SATFINITE.E4M3.F32.PACK_AB_MERGE_C R60, R75, R60, RZ ;  /* 0x0000003c4b3c723e */ /* 0x000fc800048070ff */
[----:B------:R-:W-:Y:S02]  /*3c00*/  F2FP.SATFINITE.E4M3.F32.PACK_AB_MERGE_C R148, R52, R27, R60 ;  /* 0x0000001b3494723e */ /* 0x000fe4000480703c */
[----:B------:R-:W1:Y:S01]  /*3c10*/  MUFU.EX2 R56, R56 ;  /* 0x0000003800387308 */ /* 0x000e620000000800 */
[----:B--2---:R-:W-:-:S07]  /*3c20*/  FADD.FTZ R48, R32, R79 ;  /* 0x0000004f20307221 */ /* 0x004fce0000010000 */
[----:B------:R2:W-:Y:S01]  /*3c30*/  MUFU.EX2 R77, R49 ;  /* 0x00000031004d7308 */ /* 0x0005e20000000800 */
[----:B0-----:R-:W-:-:S07]  /*3c40*/  FADD.FTZ R79, R57, R48 ;  /* 0x00000030394f7221 */ /* 0x001fce0000010000 */
[----:B------:R-:W0:Y:S01]  /*3c50*/  MUFU.EX2 R55, R55 ;  /* 0x0000003700377308 */ /* 0x000e220000000800 */
[----:B--2---:R-:W-:-:S01]  /*3c60*/  FADD.FTZ R49, R53, R80 ;  /* 0x0000005035317221 */ /* 0x004fc20000010000 */
[----:B-1----:R-:W-:-:S03]  /*3c70*/  FADD.FTZ R48, R56, R79 ;  /* 0x0000004f38307221 */ /* 0x002fc60000010000 */
[----:B------:R-:W-:Y:S01]  /*3c80*/  FADD.FTZ R78, R28, R49 ;  /* 0x000000311c4e7221 */ /* 0x000fe20000010000 */
[----:B------:R-:W-:-:S01]  /*3c90*/  FFMA.FTZ R49, R70, UR10, -R41 ;  /* 0x0000000a46317c23 */ /* 0x000fc20008010829 */
[----:B------:R-:W-:Y:S01]  /*3ca0*/  FFMA.FTZ R41, R64, UR10, -R41 ;  /* 0x0000000a40297c23 */ /* 0x000fe20008010829 */
[----:B------:R-:W1:Y:S01]  /*3cb0*/  MUFU.EX2 R24, R24 ;  /* 0x0000001800187308 */ /* 0x000e620000000800 */
[----:B------:R-:W-:-:S04]  /*3cc0*/  FADD.FTZ R81, R25, R78 ;  /* 0x0000004e19517221 */ /* 0x000fc80000010000 */
[----:B------:R-:W-:-:S03]  /*3cd0*/  FADD.FTZ R70, R20, R81 ;  /* 0x0000005114467221 */ /* 0x000fc60000010000 */
[----:B------:R-:W2:Y:S01]  /*3ce0*/  MUFU.EX2 R29, R29 ;  /* 0x0000001d001d7308 */ /* 0x000ea20000000800 */
[----:B------:R-:W-:-:S01]  /*3cf0*/  FADD.FTZ R81, R21, R70 ;  /* 0x0000004615517221 */ /* 0x000fc20000010000 */
[C---:B0-----:R-:W-:Y:S01]  /*3d00*/  FADD.FTZ R79, R55.reuse, R48 ;  /* 0x00000030374f7221 */ /* 0x041fe20000010000 */
[----:B------:R-:W-:Y:S02]  /*3d10*/  F2FP.SATFINITE.E4M3.F32.PACK_AB_MERGE_C R55, R55, R56, RZ ;  /* 0x000000383737723e */ /* 0x000fe400048070ff */
[----:B------:R-:W-:Y:S02]  /*3d20*/  FADD.FTZ R70, R12, R81 ;  /* 0x000000510c467221 */ /* 0x000fe40000010000 */
[----:B------:R-:W-:Y:S01]  /*3d30*/  F2FP.SATFINITE.E4M3.F32.PACK_AB_MERGE_C R150, R57, R32, R55 ;  /* 0x000000203996723e */ /* 0x000fe20004807037 */
        /* <DEDUP_REMOVED lines=9> */
[----:B-1----:R-:W-:-:S01]  /*3dd0*/  FADD.FTZ R70, R46, R81 ;  /* 0x000000512e467221 */ /* 0x002fc20000010000 */
[----:B------:R-:W-:-:S04]  /*3de0*/  F2FP.SATFINITE.E4M3.F32.PACK_AB_MERGE_C R145, R46, R9, RZ ;  /* 0x000000092e91723e */ /* 0x000fc800048070ff */
[----:B------:R-:W-:Y:S02]  /*3df0*/  F2FP.SATFINITE.E4M3.F32.PACK_AB_MERGE_C R145, R11, R12, R145 ;  /* 0x0000000c0b91723e */ /* 0x000fe40004807091 */
        /* <DEDUP_REMOVED lines=16> */
[----:B------:R-:W-:-:S03]  /*3f00*/  F2FP.SATFINITE.E4M3.F32.PACK_AB_MERGE_C R50, R77, R50, RZ ;  /* 0x000000324d32723e */ /* 0x000fc600048070ff */
[----:B------:R-:W-:Y:S01]  /*3f10*/  FADD.FTZ R9, R77, R8 ;  /* 0x000000084d097221 */ /* 0x000fe20000010000 */
[----:B------:R-:W-:Y:S02]  /*3f20*/  F2FP.SATFINITE.E4M3.F32.PACK_AB_MERGE_C R146, R51, R14, R50 ;  /* 0x0000000e3392723e */ /* 0x000fe40004807032 */
        /* <DEDUP_REMOVED lines=21> */
[C---:B--2---:R-:W-:Y:S01]  /*4080*/  F2FP.SATFINITE.E4M3.F32.PACK_AB_MERGE_C R66, R67.reuse, R66, RZ ;  /* 0x000000424342723e */ /* 0x044fe200048070ff */
[----:B------:R-:W-:-:S03]  /*4090*/  FADD.FTZ R67, R67, R6 ;  /* 0x0000000643437221 */ /* 0x000fc60000010000 */
[----:B------:R-:W-:-:S03]  /*40a0*/  F2FP.SATFINITE.E4M3.F32.PACK_AB_MERGE_C R140, R13, R10, R66 ;  /* 0x0000000a0d8c723e */ /* 0x000fc60004807042 */
[----:B------:R-:W2:Y:S01]  /*40b0*/  MUFU.EX2 R76, R76 ;  /* 0x0000004c004c7308 */ /* 0x000ea20000000800 */
[----:B0-----:R-:W-:-:S07]  /*40c0*/  FADD.FTZ R7, R39, R20 ;  /* 0x0000001427077221 */ /* 0x001fce0000010000 */
[----:B------:R-:W0:Y:S01]  /*40d0*/  MUFU.EX2 R49, R49 ;  /* 0x0000003100317308 */ /* 0x000e220000000800 */
[----:B-1----:R-:W-:-:S07]  /*40e0*/  FADD.FTZ R6, R2, R67 ;  /* 0x0000004302067221 */ /* 0x002fce0000010000 */
[----:B------:R-:W-:Y:S01]  /*40f0*/  MUFU.EX2 R36, R36 ;  /* 0x0000002400247308 */ /* 0x000fe20000000800 */
[----:B--2---:R-:W-:-:S07]  /*4100*/  FADD.FTZ R7, R76, R7 ;  /* 0x000000074c077221 */ /* 0x004fce0000010000 */
[----:B------:R-:W1:Y:S01]  /*4110*/  MUFU.EX2 R33, R33 ;  /* 0x0000002100217308 */ /* 0x000e620000000800 */
[----:B0-----:R-:W-:-:S07]  /*4120*/  FADD.FTZ R6, R49, R6 ;  /* 0x0000000631067221 */ /* 0x001fce0000010000 */
[----:B------:R-:W0:Y:S08]  /*4130*/  MUFU.EX2 R71, R71 ;  /* 0x0000004700477308 */ /* 0x000e300000000800 */
[----:B------:R-:W2:Y:S01]  /*4140*/  MUFU.EX2 R68, R68 ;  /* 0x0000004400447308 */ /* 0x000ea20000000800 */
[----:B-1----:R-:W-:Y:S01]  /*4150*/  F2FP.SATFINITE.E4M3.F32.PACK_AB_MERGE_C R9, R33, R36, RZ ;  /* 0x000000242109723e */ /* 0x002fe200048070ff */
[----:B------:R-:W-:-:S03]  /*4160*/  FADD.FTZ R36, R36, R7 ;  /* 0x0000000724247221 */ /* 0x000fc60000010000 */
[----:B------:R-:W-:Y:S01]  /*4170*/  F2FP.SATFINITE.E4M3.F32.PACK_AB_MERGE_C R143, R76, R39, R9 ;  /* 0x000000274c8f723e */ /* 0x000fe20004807009 */
[----:B------:R-:W-:-:S02]  /*4180*/  FADD.FTZ R33, R33, R36 ;  /* 0x0000002421217221 */ /* 0x000fc40000010000 */
[----:B------:R-:W-:Y:S01]  /*4190*/  MUFU.EX2 R30, R30 ;  /* 0x0000001e001e7308 */ /* 0x000fe20000000800 */
[----:B0-----:R-:W-:-:S07]  /*41a0*/  FADD.FTZ R7, R71, R6 ;  /* 0x0000000647077221 */ /* 0x001fce0000010000 */
[----:B------:R-:W0:Y:S01]  /*41b0*/  MUFU.EX2 R37, R37 ;  /* 0x0000002500257308 */ /* 0x000e220000000800 */
[C---:B--2---:R-:W-:Y:S01]  /*41c0*/  F2FP.SATFINITE.E4M3.F32.PACK_AB_MERGE_C R71, R68.reuse, R71, RZ ;  /* 0x000000474447723e */ /* 0x044fe200048070ff */
        /* <DEDUP_REMOVED lines=9> */
[----:B------:R-:W2:Y:S01]  /*4260*/  MUFU.EX2 R73, R73 ;  /* 0x0000004900497308 */ /* 0x000ea20000000800 */
[C---:B0-----:R-:W-:Y:S01]  /*4270*/  F2FP.SATFINITE.E4M3.F32.PACK_AB_MERGE_C R137, R31.reuse, R34, R9 ;  /* 0x000000221f89723e */ /* 0x041fe20004807009 */
        /* <DEDUP_REMOVED lines=8> */
[C---:B0-----:R-:W-:Y:S01]  /*4300*/  F2FP.SATFINITE.E4M3.F32.PACK_AB_MERGE_C R73, R8.reuse, R73, RZ ;  /* 0x000000490849723e */ /* 0x041fe200048070ff */
[----:B------:R-:W-:-:S03]  /*4310*/  FADD.FTZ R8, R8, R7 ;  /* 0x0000000708087221 */ /* 0x000fc60000010000 */
[----:B------:R-:W-:-:S03]  /*4320*/  F2FP.SATFINITE.E4M3.F32.PACK_AB_MERGE_C R136, R72, R69, R73 ;  /* 0x000000454888723e */ /* 0x000fc60004807049 */
[----:B------:R-:W-:Y:S01]  /*4330*/  MUFU.EX2 R5, R5 ;  /* 0x0000000500057308 */ /* 0x000fe20000000800 */
[----:B-1----:R-:W-:-:S07]  /*4340*/  FADD.FTZ R12, R26, R37 ;  /* 0x000000251a0c7221 */ /* 0x002fce0000010000 */
[----:B------:R-:W0:Y:S01]  /*4350*/  MUFU.EX2 R4, R4 ;  /* 0x0000000400047308 */ /* 0x000e220000000800 */
[----:B--2---:R-:W-:-:S07]  /*4360*/  FADD.FTZ R7, R63, R8 ;  /* 0x000000083f077221 */ /* 0x004fce0000010000 */
[----:B------:R-:W1:Y:S08]  /*4370*/  MUFU.EX2 R3, R3 ;  /* 0x0000000300037308 */ /* 0x000e700000000800 */
[----:B------:R-:W2:Y:S01]  /*4380*/  MUFU.EX2 R62, R62 ;  /* 0x0000003e003e7308 */ /* 0x000ea20000000800 */
[----:B0-----:R-:W-:-:S07]  /*4390*/  F2FP.SATFINITE.E4M3.F32.PACK_AB_MERGE_C R9, R4, R5, RZ ;  /* 0x000000050409723e */ /* 0x001fce00048070ff */
[----:B------:R-:W0:Y:S01]  /*43a0*/  MUFU.EX2 R65, R65 ;  /* 0x0000004100417308 */ /* 0x000e220000000800 */
[----:B-1----:R-:W-:-:S01]  /*43b0*/  FADD.FTZ R12, R3, R12 ;  /* 0x0000000c030c7221 */ /* 0x002fc20000010000 */
[----:B------:R-:W-:-:S03]  /*43c0*/  F2FP.SATFINITE.E4M3.F32.PACK_AB_MERGE_C R139, R3, R26, R9 ;  /* 0x0000001a038b723e */ /* 0x000fc60004807009 */
[----:B------:R-:W-:-:S03]  /*43d0*/  FADD.FTZ R5, R5, R12 ;  /* 0x0000000c05057221 */ /* 0x000fc60000010000 */
        /* <DEDUP_REMOVED lines=35> */
[----:B------:R-:W-:Y:S01]  /*4610*/  UMOV UR21, UR37 ;  /* 0x0000002500157c82 */ /* 0x000fe20008000000 */
[----:B------:R-:W-:-:S05]  /*4620*/  ULDC UR19, c[0x0][0x988] ;  /* 0x0002620000137ab9 */ /* 0x000fca0000000800 */
.L_x_1702:
[----:B------:R-:W-:-:S04]  /*4630*/  UISETP.NE.AND UP0, UPT, UR21, 0x1, UPT ;  /* 0x000000011500788c */ /* 0x000fc8000bf05270 */
[----:B------:R-:W-:-:S04]  /*4640*/  USEL UR36, URZ, 0x1, UP0 ;  /* 0x000000013f247887 */ /* 0x000fc80008000000 */
[----:B------:R-:W-:Y:S01]  /*4650*/  ULOP3.LUT UR36, UR20, UR36, URZ, 0x3c, !UPT ;  /* 0x0000002414247292 */ /* 0x000fe2000f8e3c3f */
[----:B------:R-:W-:Y:S11]  /*4660*/  @!P0 BRA `(.L_x_1693) ;  /* 0x0000000000048947 */ /* 0x000ff60003800000 */
[----:B------:R-:W-:Y:S01]  /*4670*/  BPT.TRAP 0x1 ;  /* 0x000000040000795c */ /* 0x000fe20000300000 */
.L_x_1693:
        /* <DEDUP_REMOVED lines=9> */
.L_x_1694:
[----:B-1----:R-:W-:Y:S05]  /*4710*/  @P2 BRA `(.L_x_1695) ;  /* 0x0000000000082947 */ /* 0x002fea0003800000 */
[----:B------:R-:W1:Y:S02]  /*4720*/  SYNCS.PHASECHK.TRANS64.TRYWAIT P2, [UR22+0x19c30], R4 ;  /* 0x019c3004ff0075a7 */ /* 0x000e640008040156 */
[----:B-1----:R-:W-:Y:S05]  /*4730*/  @!P2 BRA `(.L_x_1696) ;  /* 0x000000c000d4a947 */ /* 0x002fea0003800000 */
.L_x_1695:
        /* <DEDUP_REMOVED lines=17> */
.L_x_1697:
[----:B------:R-:W-:Y:S01]  /*4850*/  ULEA UR14, UR21, UR44, 0x3 ;  /* 0x0000002c150e7291 */ /* 0x000fe2000f8e183f */
[----:B01----:R-:W-:-:S05]  /*4860*/  IMAD.U32 R4, RZ, RZ, UR20 ;  /* 0x00000014ff047e24 */ /* 0x003fca000f8e00ff */
[----:B------:R-:W-:-:S04]  /*4870*/  SHF.L.U32 R4, R4, 0x1f, RZ ;  /* 0x0000001f04047819 */ /* 0x000fc800000006ff */
[----:B------:R0:W1:Y:S01]  /*4880*/  SYNCS.PHASECHK.TRANS64.TRYWAIT P2, [UR14+0x19c50], R4 ;  /* 0x019c5004ff0075a7 */ /* 0x000062000804014e */
[----:B------:R-:W-:Y:S05]  /*4890*/  @!P0 BRA `(.L_x_1698) ;  /* 0x0000000000048947 */ /* 0x000fea0003800000 */
[----:B------:R-:W-:Y:S01]  /*48a0*/  BPT.TRAP 0x1 ;  /* 0x000000040000795c */ /* 0x000fe20000300000 */
.L_x_1698:
        /* <DEDUP_REMOVED lines=68> */
.L_x_1699:
[----:B------:R-:W-:Y:S01]  /*4cf0*/  UMOV UR6, 0xffffff80 ;  /* 0xffffff8000067882 */ /* 0x000fe20000000000 */
[----:B------:R-:W-:Y:S01]  /*4d00*/  IMAD.MOV.U32 R48, RZ, RZ, -0x2 ;  /* 0xfffffffeff307424 */ /* 0x000fe200078e00ff */
[----:B------:R-:W-:Y:S01]  /*4d10*/  UIMAD UR6, UR18, UR6, 0x1 ;  /* 0x00000001120674a4 */ /* 0x000fe2000f8e0206 */
[----:B01----:R0:W1:Y:S01]  /*4d20*/  MUFU.TANH R4, R56 ;  /* 0x0000003800047308 */ /* 0x0030620000002400 */
[C---:B------:R-:W-:Y:S01]  /*4d30*/  FMUL.FTZ R45, R0.reuse, R57 ;  /* 0x00000039002d7220 */ /* 0x040fe20000410000 */
[C---:B------:R-:W-:Y:S01]  /*4d40*/  FMUL.FTZ R46, R0.reuse, R58 ;  /* 0x0000003a002e7220 */ /* 0x040fe20000410000 */
[----:B------:R-:W-:Y:S01]  /*4d50*/  UIMAD UR6, UR52, 0xc0, UR6 ;  /* 0x000000c0340678a4 */ /* 0x000fe2000f8e0206 */
[C---:B------:R-:W-:Y:S01]  /*4d60*/  FMUL.FTZ R60, R0.reuse, R60 ;  /* 0x0000003c003c7220 */ /* 0x040fe20000410000 */
[C---:B------:R-:W-:Y:S01]  /*4d70*/  FMUL.FTZ R49, R0.reuse, R61 ;  /* 0x0000003d00317220 */ /* 0x040fe20000410000 */
[C---:B------:R-:W-:Y:S01]  /*4d80*/  FMUL.FTZ R64, R0.reuse, R64 ;  /* 0x0000004000407220 */ /* 0x040fe20000410000 */
[----:B------:R-:W-:Y:S01]  /*4d90*/  UIADD3 UR6, -UR49, UR6, UR48 ;  /* 0x0000000631067290 */ /* 0x000fe2000fffe130 */
[----:B------:R-:W2:Y:S01]  /*4da0*/  MUFU.TANH R45, R45 ;  /* 0x0000002d002d7308 */ /* 0x000ea20000002400 */
[C---:B------:R-:W-:Y:S01]  /*4db0*/  FMUL.FTZ R55, R0.reuse, R69 ;  /* 0x0000004500377220 */ /* 0x040fe20000410000 */
[C---:B------:R-:W-:Y:S01]  /*4dc0*/  FMUL.FTZ R57, R0.reuse, R73 ;  /* 0x0000004900397220 */ /* 0x040fe20000410000 */
[C---:B------:R-:W-:Y:S01]  /*4dd0*/  FMUL.FTZ R61, R0.reuse, R81 ;  /* 0x00000051003d7220 */ /* 0x040fe20000410000 */
[----:B------:R-:W-:Y:S01]  /*4de0*/  FMUL.FTZ R85, R0, R85 ;  /* 0x0000005500557220 */ /* 0x000fe20000410000 */
[----:B------:R-:W-:-:S02]  /*4df0*/  IMAD R47, R17, R48, UR6 ;  /* 0x00000006112f7e24 */ /* 0x000fc4000f8e0230 */
[C---:B------:R-:W-:Y:S01]  /*4e00*/  FMUL.FTZ R48, R0.reuse, R59 ;  /* 0x0000003b00307220 */ /* 0x040fe20000410000 */
[----:B------:R-:W-:Y:S01]  /*4e10*/  FMUL.FTZ R59, R0, R76 ;  /* 0x0000004c003b7220 */ /* 0x000fe20000410000 */
[----:B------:R-:W-:Y:S01]  /*4e20*/  MUFU.TANH R49, R49 ;  /* 0x0000003100317308 */ /* 0x000fe20000002400 */
[----:B------:R-:W-:Y:S01]  /*4e30*/  IMAD.IADD R47, R22, 0x1, R47 ;  /* 0x00000001162f7824 */ /* 0x000fe200078e022f */
[----:B------:R-:W-:Y:S01]  /*4e40*/  UIADD3 UR6, UR44, 0x3000, URZ ;  /* 0x000030002c067890 */ /* 0x000fe2000fffe03f */
[----:B------:R-:W-:Y:S01]  /*4e50*/  WARPGROUP.ARRIVE ;  /* 0x00000000000079c5 */ /* 0x000fe20000000000 */
[----:B------:R-:W-:Y:S01]  /*4e60*/  UMOV UR7, 0x40000040 ;  /* 0x4000004000077882 */ /* 0x000fe20000000000 */
[----:B------:R-:W-:Y:S01]  /*4e70*/  UMOV UR10, UR19 ;  /* 0x00000013000a7c82 */ /* 0x000fe20008000000 */
[C---:B------:R-:W-:Y:S01]  /*4e80*/  ISETP.GT.AND P2, PT, R47.reuse, RZ, PT ;  /* 0x000000ff2f00720c */ /* 0x040fe20003f44270 */
[----:B------:R-:W-:Y:S01]  /*4e90*/  USHF.R.U32.HI UR6, URZ, 0x4, UR6 ;  /* 0x000000043f067899 */ /* 0x000fe20008011606 */
[----:B------:R-:W-:Y:S01]  /*4ea0*/  ISETP.GT.AND P3, PT, R47, 0x1, PT ;  /* 0x000000012f00780c */ /* 0x000fe20003f64270 */
[----:B------:R-:W-:Y:S01]  /*4eb0*/  MUFU.TANH R55, R55 ;  /* 0x0000003700377308 */ /* 0x000fe20000002400 */
[----:B------:R-:W-:Y:S01]  /*4ec0*/  FSEL R50, R7, -INF , P2 ;  /* 0xff80000007327808 */ /* 0x000fe20001000000 */
[----:B------:R-:W-:Y:S01]  /*4ed0*/  ULOP3.LUT UR6, UR6, 0x3fff, URZ, 0xc0, !UPT ;  /* 0x00003fff06067892 */ /* 0x000fe2000f8ec03f */
[C---:B------:R-:W-:Y:S01]  /*4ee0*/  ISETP.GT.AND P2, PT, R47.reuse, 0x8, PT ;  /* 0x000000082f00780c */ /* 0x040fe20003f44270 */
[----:B------:R-:W-:Y:S01]  /*4ef0*/  FMUL.FTZ R73, R0, R79 ;  /* 0x0000004f00497220 */ /* 0x000fe20000410000 */
[----:B------:R-:W-:Y:S01]  /*4f00*/  FSEL R8, R8, -INF , P3 ;  /* 0xff80000008087808 */ /* 0x000fe20001800000 */
[----:B------:R-:W-:Y:S01]  /*4f10*/  ULOP3.LUT UR6, UR6, 0x10000, URZ, 0xfc, !UPT ;  /* 0x0001000006067892 */ /* 0x000fe2000f8efc3f */
[----:B------:R-:W-:Y:S01]  /*4f20*/  FMNMX.FTZ R51, R50, R5, !PT ;  /* 0x0000000532337209 */ /* 0x000fe20007810000 */
[----:B------:R3:W4:Y:S01]  /*4f30*/  MUFU.TANH R7, R60 ;  /* 0x0000003c00077308 */ /* 0x0007220000002400 */
[----:B------:R-:W-:Y:S01]  /*4f40*/  ISETP.GT.AND P3, PT, R47, 0x9, PT ;  /* 0x000000092f00780c */ /* 0x000fe20003f64270 */
[----:B------:R-:W-:Y:S01]  /*4f50*/  UIMAD UR11, UR21, 0x300, UR6 ;  /* 0x00000300150b78a4 */ /* 0x000fe2000f8e0206 */
[----:B------:R-:W-:Y:S01]  /*4f60*/  FSEL R11, R11, -INF , P2 ;  /* 0xff8000000b0b7808 */ /* 0x000fe20001000000 */
[----:B------:R-:W-:Y:S01]  /*4f70*/  FMUL.FTZ R62, R0, R62 ;  /* 0x0000003e003e7220 */ /* 0x000fe20000410000 */
[----:B------:R-:W-:Y:S01]  /*4f80*/  FMNMX.FTZ R52, R8, R51, !PT ;  /* 0x0000003308347209 */ /* 0x000fe20007810000 */
[----:B------:R-:W-:Y:S01]  /*4f90*/  FMUL.FTZ R66, R0, R66 ;  /* 0x0000004200427220 */ /* 0x000fe20000410000 */
[----:B------:R-:W-:Y:S01]  /*4fa0*/  ISETP.GT.AND P2, PT, R47, 0x10, PT ;  /* 0x000000102f00780c */ /* 0x000fe20003f44270 */
[----:B------:R-:W-:Y:S01]  /*4fb0*/  MUFU.TANH R57, R57 ;  /* 0x0000003900397308 */ /* 0x000fe20000002400 */
[----:B------:R-:W-:Y:S01]  /*4fc0*/  FSEL R12, R12, -INF , P3 ;  /* 0xff8000000c0c7808 */ /* 0x000fe20001800000 */
[----:B------:R-:W-:Y:S01]  /*4fd0*/  UMOV UR6, UR11 ;  /* 0x0000000b00067c82 */ /* 0x000fe20008000000 */
[----:B------:R-:W-:Y:S01]  /*4fe0*/  FMNMX.FTZ R53, R11, R52, !PT ;  /* 0x000000340b357209 */ /* 0x000fe20007810000 */
[----:B------:R-:W-:Y:S01]  /*4ff0*/  QGMMA.64x96x32.F32.E4M3.E4M3 R88, R148, gdesc[UR4], R88, gsb0 ;  /* 0x0160000494587df3 */ /* 0x000fe20008000858 */
[----:B------:R-:W-:Y:S01]  /*5000*/  ISETP.GT.AND P3, PT, R47, 0x11, PT ;  /* 0x000000112f00780c */ /* 0x000fe20003f64270 */
[----:B------:R-:W-:Y:S01]  /*5010*/  FMUL.FTZ R67, R0, R67 ;  /* 0x0000004300437220 */ /* 0x000fe20000410000 */
[----:B------:R-:W-:Y:S01]  /*5020*/  FSEL R51, R15, -INF , P2 ;  /* 0xff8000000f337808 */ /* 0x000fe20001000000 */
[----:B------:R-:W-:Y:S01]  /*5030*/  MUFU.TANH R59, R59 ;  /* 0x0000003b003b7308 */ /* 0x000fe20000002400 */
[----:B------:R-:W-:Y:S01]  /*5040*/  FMNMX.FTZ R52, R12, R53, !PT ;  /* 0x000000350c347209 */ /* 0x000fe20007810000 */
[----:B------:R-:W-:Y:S01]  /*5050*/  UIADD3 UR6, UR11, 0x2, URZ ;  /* 0x000000020b067890 */ /* 0x000fe2000fffe03f */
[----:B------:R-:W-:Y:S01]  /*5060*/  ISETP.GT.AND P2, PT, R47, 0x18, PT ;  /* 0x000000182f00780c */ /* 0x000fe20003f44270 */
[----:B------:R-:W-:Y:S01]  /*5070*/  UMOV UR7, 0x40000040 ;  /* 0x4000004000077882 */ /* 0x000fe20000000000 */
[----:B------:R-:W-:-:S02]  /*5080*/  FSEL R20, R20, -INF , P3 ;  /* 0xff80000014147808 */ /* 0x000fc40001800000 */
[----:B------:R-:W-:Y:S01]  /*5090*/  FMNMX.FTZ R53, R51, R52, !PT ;  /* 0x0000003433357209 */ /* 0x000fe20007810000 */
[----:B------:R-:W-:Y:S01]  /*50a0*/  FMUL.FTZ R52, R0, R65 ;  /* 0x0000004100347220 */ /* 0x000fe20000410000 */
[----:B------:R-:W-:Y:S01]  /*50b0*/  ISETP.GT.AND P3, PT, R47, 0x19, PT ;  /* 0x000000192f00780c */ /* 0x000fe20003f64270 */
[----:B------:R5:W5:Y:S01]  /*50c0*/  MUFU.TANH R15, R64 ;  /* 0x00000040000f7308 */ /* 0x000b620000002400 */
[----:B------:R-:W-:Y:S02]  /*50d0*/  FSEL R25, R25, -INF , P2 ;  /* 0xff80000019197808 */ /* 0x000fe40001000000 */
[----:B------:R-:W-:Y:S02]  /*50e0*/  FMNMX.FTZ R54, R20, R53, !PT ;  /* 0x0000003514367209 */ /* 0x000fe40007810000 */
[----:B------:R-:W-:Y:S02]  /*50f0*/  ISETP.GT.AND P2, PT, R47, 0x20, PT ;  /* 0x000000202f00780c */ /* 0x000fe40003f44270 */
[----:B------:R-:W-:Y:S01]  /*5100*/  FSEL R26, R26, -INF , P3 ;  /* 0xff8000001a1a7808 */ /* 0x000fe20001800000 */
[----:B------:R-:W5:Y:S01]  /*5110*/  MUFU.TANH R52, R52 ;  /* 0x0000003400347308 */ /* 0x000f620000002400 */
[----:B------:R-:W-:Y:S01]  /*5120*/  FMNMX.FTZ R53, R25, R54, !PT ;  /* 0x0000003619357209 */ /* 0x000fe20007810000 */
[----:B------:R-:W-:Y:S01]  /*5130*/  FMUL.FTZ R54, R0, R68 ;  /* 0x0000004400367220 */ /* 0x000fe20000410000 */
[----:B------:R-:W-:-:S02]  /*5140*/  ISETP.GT.AND P3, PT, R47, 0x21, PT ;  /* 0x000000212f00780c */ /* 0x000fc40003f64270 */
[----:B------:R-:W-:Y:S02]  /*5150*/  FSEL R29, R29, -INF , P2 ;  /* 0xff8000001d1d7808 */ /* 0x000fe40001000000 */
[----:B0-----:R-:W-:Y:S01]  /*5160*/  FMNMX.FTZ R56, R26, R53, !PT ;  /* 0x000000351a387209 */ /* 0x001fe20007810000 */
[----:B------:R-:W0:Y:S01]  /*5170*/  MUFU.TANH R54, R54 ;  /* 0x0000003600367308 */ /* 0x000e220000002400 */
[----:B------:R-:W-:Y:S02]  /*5180*/  ISETP.GT.AND P2, PT, R47, 0x28, PT ;  /* 0x000000282f00780c */ /* 0x000fe40003f44270 */
[----:B------:R-:W-:Y:S02]  /*5190*/  FSEL R30, R30, -INF , P3 ;  /* 0xff8000001e1e7808 */ /* 0x000fe40001800000 */
[----:B------:R-:W-:Y:S02]  /*51a0*/  FMNMX.FTZ R53, R29, R56, !PT ;  /* 0x000000381d357209 */ /* 0x000fe40007810000 */
[----:B------:R-:W-:Y:S01]  /*51b0*/  ISETP.GT.AND P3, PT, R47, 0x29, PT ;  /* 0x000000292f00780c */ /* 0x000fe20003f64270 */
[----:B------:R-:W-:Y:S01]  /*51c0*/  MUFU.TANH R61, R61 ;  /* 0x0000003d003d7308 */ /* 0x000fe20000002400 */
[----:B------:R-:W-:-:S02]  /*51d0*/  FSEL R33, R33, -INF , P2 ;  /* 0xff80000021217808 */ /* 0x000fc40001000000 */
[----:B------:R-:W-:Y:S02]  /*51e0*/  FMNMX.FTZ R56, R30, R53, !PT ;  /* 0x000000351e387209 */ /* 0x000fe40007810000 */
[----:B------:R-:W-:Y:S02]  /*51f0*/  ISETP.GT.AND P2, PT, R47, 0x30, PT ;  /* 0x000000302f00780c */ /* 0x000fe40003f44270 */
[----:B------:R-:W-:Y:S01]  /*5200*/  FSEL R34, R34, -INF , P3 ;  /* 0xff80000022227808 */ /* 0x000fe20001800000 */
[----:B------:R-:W-:Y:S01]  /*5210*/  MUFU.TANH R46, R46 ;  /* 0x0000002e002e7308 */ /* 0x000fe20000002400 */
[----:B------:R-:W-:Y:S01]  /*5220*/  FMNMX.FTZ R53, R33, R56, !PT ;  /* 0x0000003821357209 */ /* 0x000fe20007810000 */
[----:B------:R-:W-:Y:S01]  /*5230*/  FMUL.FTZ R56, R0, R72 ;  /* 0x0000004800387220 */ /* 0x000fe20000410000 */
[----:B------:R-:W-:Y:S02]  /*5240*/  ISETP.GT.AND P3, PT, R47, 0x31, PT ;  /* 0x000000312f00780c */ /* 0x000fe40003f64270 */
[----:B------:R-:W-:-:S02]  /*5250*/  FSEL R37, R37, -INF , P2 ;  /* 0xff80000025257808 */ /* 0x000fc40001000000 */
[----:B------:R-:W-:Y:S01]  /*5260*/  FMNMX.FTZ R58, R34, R53, !PT ;  /* 0x00000035223a7209 */ /* 0x000fe20007810000 */
        /* <DEDUP_REMOVED lines=12> */
[C---:B------:R-:W-:Y:S01]  /*5330*/  FMUL.FTZ R58, R0.reuse, R77 ;  /* 0x0000004d003a7220 */ /* 0x040fe20000410000 */
[----:B------:R-:W-:Y:S01]  /*5340*/  ISETP.GT.AND P3, PT, R47, 0x41, PT ;  /* 0x000000412f00780c */ /* 0x000fe20003f64270 */
[----:B------:R-:W-:Y:S01]  /*5350*/  FMUL.FTZ R77, R0, R86 ;  /* 0x00000056004d7220 */ /* 0x000fe20000410000 */
[----:B-1----:R-:W-:-:S02]  /*5360*/  FSEL R4, R4, -INF , P2 ;  /* 0xff80000004047808 */ /* 0x002fc40001000000 */
[----:B------:R-:W-:Y:S01]  /*5370*/  FMNMX.FTZ R53, R42, R53, !PT ;  /* 0x000000352a357209 */ /* 0x000fe20007810000 */
[----:B------:R-:W1:Y:S01]  /*5380*/  MUFU.TANH R58, R58 ;  /* 0x0000003a003a7308 */ /* 0x000e620000002400 */
[----:B------:R-:W-:Y:S02]  /*5390*/  ISETP.GT.AND P2, PT, R47, 0x48, PT ;  /* 0x000000482f00780c */ /* 0x000fe40003f44270 */
[----:B--2---:R-:W-:Y:S02]  /*53a0*/  FSEL R45, R45, -INF , P3 ;  /* 0xff8000002d2d7808 */ /* 0x004fe40001800000 */
[----:B---3--:R-:W-:Y:S02]  /*53b0*/  FMNMX.FTZ R60, R4, R53, !PT ;  /* 0x00000035043c7209 */ /* 0x008fe40007810000 */
[----:B------:R-:W-:Y:S01]  /*53c0*/  ISETP.GT.AND P3, PT, R47, 0x49, PT ;  /* 0x000000492f00780c */ /* 0x000fe20003f64270 */
[----:B------:R-:W-:Y:S01]  /*53d0*/  MUFU.TANH R66, R66 ;  /* 0x0000004200427308 */ /* 0x000fe20000002400 */
[----:B----4-:R-:W-:-:S02]  /*53e0*/  FSEL R7, R7, -INF , P2 ;  /* 0xff80000007077808 */ /* 0x010fc40001000000 */
[----:B------:R-:W-:Y:S02]  /*53f0*/  FMNMX.FTZ R60, R45, R60, !PT ;  /* 0x0000003c2d3c7209 */ /* 0x000fe40007810000 */
[----:B------:R-:W-:Y:S02]  /*5400*/  ISETP.GT.AND P2, PT, R47, 0x50, PT ;  /* 0x000000502f00780c */ /* 0x000fe40003f44270 */
[----:B------:R-:W-:Y:S01]  /*5410*/  FSEL R49, R49, -INF , P3 ;  /* 0xff80000031317808 */ /* 0x000fe20001800000 */
[----:B------:R-:W-:Y:S01]  /*5420*/  MUFU.TANH R67, R67 ;  /* 0x0000004300437308 */ /* 0x000fe20000002400 */
[----:B-----5:R-:W-:Y:S01]  /*5430*/  FMNMX.FTZ R64, R7, R60, !PT ;  /* 0x0000003c07407209 */ /* 0x020fe20007810000 */
[----:B------:R-:W-:Y:S01]  /*5440*/  FMUL.FTZ R60, R0, R80 ;  /* 0x00000050003c7220 */ /* 0x000fe20000410000 */
[----:B------:R-:W-:Y:S02]  /*5450*/  ISETP.GT.AND P3, PT, R47, 0x51, PT ;  /* 0x000000512f00780c */ /* 0x000fe40003f64270 */
[----:B------:R-:W-:-:S02]  /*5460*/  FSEL R53, R15, -INF , P2 ;  /* 0xff8000000f357808 */ /* 0x000fc40001000000 */
[----:B------:R-:W-:Y:S01]  /*5470*/  FMNMX.FTZ R64, R49, R64, !PT ;  /* 0x0000004031407209 */ /* 0x000fe20007810000 */
[----:B------:R-:W2:Y:S01]  /*5480*/  MUFU.TANH R60, R60 ;  /* 0x0000003c003c7308 */ /* 0x000ea20000002400 */
[----:B------:R-:W-:Y:S02]  /*5490*/  ISETP.GT.AND P2, PT, R47, 0x58, PT ;  /* 0x000000582f00780c */ /* 0x000fe40003f44270 */
[----:B------:R-:W-:Y:S02]  /*54a0*/  FSEL R52, R52, -INF , P3 ;  /* 0xff80000034347808 */ /* 0x000fe40001800000 */
[----:B------:R-:W-:Y:S02]  /*54b0*/  FMNMX.FTZ R15, R53, R64, !PT ;  /* 0x00000040350f7209 */ /* 0x000fe40007810000 */
[C---:B------:R-:W-:Y:S01]  /*54c0*/  ISETP.GT.AND P3, PT, R47.reuse, 0x59, PT ;  /* 0x000000592f00780c */ /* 0x040fe20003f64270 */
[----:B------:R-:W-:Y:S02]  /*54d0*/  WARPGROUP.DEPBAR.LE gsb0, 0x0 ;  /* 0x00008000000079c5 */ /* 0x000fe40000010000 */
[----:B0-----:R-:W-:Y:S01]  /*54e0*/  FSEL R54, R54, -INF , P2 ;  /* 0xff80000036367808 */ /* 0x001fe20001000000 */
[----:B------:R-:W-:Y:S01]  /*54f0*/  WARPGROUP.ARRIVE ;  /* 0x00000000000079c5 */ /* 0x000fe20000000000 */
[----:B------:R-:W-:Y:S01]  /*5500*/  FMNMX.FTZ R15, R52, R15, !PT ;  /* 0x0000000f340f7209 */ /* 0x000fe20007810000 */
[----:B------:R-:W-:Y:S01]  /*5510*/  MUFU.TANH R73, R73 ;  /* 0x0000004900497308 */ /* 0x000fe20000002400 */
[----:B------:R-:W-:-:S02]  /*5520*/  ISETP.GT.AND P2, PT, R47, 0x60, PT ;  /* 0x000000602f00780c */ /* 0x000fc40003f44270 */
[----:B------:R-:W-:Y:S01]  /*5530*/  FSEL R55, R55, -INF , P3 ;  /* 0xff80000037377808 */ /* 0x000fe20001800000 */
[----:B------:R-:W-:Y:S01]  /*5540*/  QGMMA.64x96x32.F32.E4M3.E4M3 R88, R144, gdesc[UR4], R88, gsb0 ;  /* 0x0160000490587df3 */ /* 0x000fe20008000858 */
[----:B------:R-:W-:Y:S01]  /*5550*/  FMNMX.FTZ R64, R54, R15, !PT ;  /* 0x0000000f36407209 */ /* 0x000fe20007810000 */
[----:B------:R-:W-:Y:S01]  /*5560*/  FMUL.FTZ R15, R0, R84 ;  /* 0x00000054000f7220 */ /* 0x000fe20000410000 */
[----:B------:R-:W-:Y:S01]  /*5570*/  ISETP.GT.AND P3, PT, R47, 0x61, PT ;  /* 0x000000612f00780c */ /* 0x000fe20003f64270 */
[----:B------:R-:W-:Y:S01]  /*5580*/  MUFU.TANH R77, R77 ;  /* 0x0000004d004d7308 */ /* 0x000fe20000002400 */
[----:B------:R-:W-:Y:S01]  /*5590*/  FSEL R56, R56, -INF , P2 ;  /* 0xff80000038387808 */ /* 0x000fe20001000000 */
[----:B------:R-:W-:Y:S01]  /*55a0*/  UIADD3 UR6, UR11, 0x4, URZ ;  /* 0x000000040b067890 */ /* 0x000fe2000fffe03f */
[----:B------:R-:W-:Y:S01]  /*55b0*/  FMNMX.FTZ R65, R55, R64, !PT ;  /* 0x0000004037417209 */ /* 0x000fe20007810000 */
[----:B------:R-:W-:Y:S01]  /*55c0*/  UMOV UR7, 0x40000040 ;  /* 0x4000004000077882 */ /* 0x000fe20000000000 */
[----:B------:R-:W-:-:S02]  /*55d0*/  ISETP.GT.AND P2, PT, R47, 0x68, PT ;  /* 0x000000682f00780c */ /* 0x000fc40003f44270 */
[----:B------:R-:W-:Y:S01]  /*55e0*/  FSEL R57, R57, -INF , P3 ;  /* 0xff80000039397808 */ /* 0x000fe20001800000 */
[----:B------:R-:W0:Y:S01]  /*55f0*/  MUFU.TANH R15, R15 ;  /* 0x0000000f000f7308 */ /* 0x000e220000002400 */
[----:B------:R-:W-:Y:S02]  /*5600*/  FMNMX.FTZ R64, R56, R65, !PT ;  /* 0x0000004138407209 */ /* 0x000fe40007810000 */
[----:B------:R-:W-:Y:S02]  /*5610*/  ISETP.GT.AND P3, PT, R47, 0x69, PT ;  /* 0x000000692f00780c */ /* 0x000fe40003f64270 */
[----:B------:R-:W-:Y:S02]  /*5620*/  FSEL R59, R59, -INF , P2 ;  /* 0xff8000003b3b7808 */ /* 0x000fe40001000000 */
[----:B------:R-:W-:Y:S01]  /*5630*/  FMNMX.FTZ R64, R57, R64, !PT ;  /* 0x0000004039407209 */ /* 0x000fe20007810000 */
[----:B------:R-:W3:Y:S01]  /*5640*/  MUFU.TANH R65, R85 ;  /* 0x0000005500417308 */ /* 0x000ee20000002400 */
[----:B------:R-:W-:-:S02]  /*5650*/  ISETP.GT.AND P2, PT, R47, 0x70, PT ;  /* 0x000000702f00780c */ /* 0x000fc40003f44270 */
[----:B-1----:R-:W-:Y:S02]  /*5660*/  FSEL R58, R58, -INF , P3 ;  /* 0xff8000003a3a7808 */ /* 0x002fe40001800000 */
[----:B------:R-:W-:Y:S01]  /*5670*/  FMNMX.FTZ R69, R59, R64, !PT ;  /* 0x000000403b457209 */ /* 0x000fe20007810000 */
[----:B------:R-:W-:Y:S01]  /*5680*/  FMUL.FTZ R64, R0, R63 ;  /* 0x0000003f00407220 */ /* 0x000fe20000410000 */
[C---:B------:R-:W-:Y:S02]  /*5690*/  ISETP.GT.AND P3, PT, R47.reuse, 0x71, PT ;  /* 0x000000712f00780c */ /* 0x040fe40003f64270 */
[----:B--2---:R-:W-:Y:S02]  /*56a0*/  FSEL R60, R60, -INF , P2 ;  /* 0xff8000003c3c7808 */ /* 0x004fe40001000000 */
[----:B------:R-:W-:Y:S01]  /*56b0*/  FMNMX.FTZ R69, R58, R69, !PT ;  /* 0x000000453a457209 */ /* 0x000fe20007810000 */
[----:B------:R-:W1:Y:S01]  /*56c0*/  MUFU.TANH R64, R64 ;  /* 0x0000004000407308 */ /* 0x000e620000002400 */
[----:B------:R-:W-:-:S02]  /*56d0*/  ISETP.GT.AND P2, PT, R47, 0x78, PT ;  /* 0x000000782f00780c */ /* 0x000fc40003f44270 */
[----:B------:R-:W-:Y:S02]  /*56e0*/  FSEL R61, R61, -INF , P3 ;  /* 0xff8000003d3d7808 */ /* 0x000fe40001800000 */
[----:B------:R-:W-:Y:S01]  /*56f0*/  FMNMX.FTZ R68, R60, R69, !PT ;  /* 0x000000453c447209 */ /* 0x000fe20007810000 */
[C---:B------:R-:W-:Y:S01]  /*5700*/  FMUL.FTZ R69, R0.reuse, R71 ;  /* 0x0000004700457220 */ /* 0x040fe20000410000 */
[C---:B------:R-:W-:Y:S01]  /*5710*/  ISETP.GT.AND P3, PT, R47.reuse, 0x79, PT ;  /* 0x000000792f00780c */ /* 0x040fe20003f64270 */
[----:B------:R-:W-:Y:S01]  /*5720*/  VIADD R47, R47, 0x8 ;  /* 0x000000082f2f7836 */ /* 0x000fe20000000000 */
[----:B0-----:R-:W-:Y:S01]  /*5730*/  FSEL R63, R15, -INF , P2 ;  /* 0xff8000000f3f7808 */ /* 0x001fe20001000000 */
[C---:B------:R-:W-:Y:S01]  /*5740*/  FMUL.FTZ R71, R0.reuse, R75 ;  /* 0x0000004b00477220 */ /* 0x040fe20000410000 */
[----:B------:R-:W-:Y:S01]  /*5750*/  FMNMX.FTZ R68, R61, R68, !PT ;  /* 0x000000443d447209 */ /* 0x000fe20007810000 */
[----:B------:R-:W-:Y:S01]  /*5760*/  MUFU.TANH R69, R69 ;  /* 0x0000004500457308 */ /* 0x000fe20000002400 */
[----:B---3--:R-:W-:Y:S01]  /*5770*/  FSEL R65, R65, -INF , P3 ;  /* 0xff80000041417808 */ /* 0x008fe20001800000 */
[----:B------:R-:W-:Y:S01]  /*5780*/  FMUL.FTZ R75, R0, R83 ;  /* 0x00000053004b7220 */ /* 0x000fe20000410000 */
[----:B------:R-:W-:-:S02]  /*5790*/  FMNMX.FTZ R68, R63, R68, !PT ;  /* 0x000000443f447209 */ /* 0x000fc40007810000 */
[----:B------:R-:W-:Y:S02]  /*57a0*/  ISETP.GT.AND P3, PT, R47, RZ, PT ;  /* 0x000000ff2f00720c */ /* 0x000fe40003f64270 */
[----:B------:R-:W-:Y:S01]  /*57b0*/  FMNMX.FTZ R15, R65, R68, !PT ;  /* 0x00000044410f7209 */ /* 0x000fe20007810000 */
[C---:B------:R-:W-:Y:S01]  /*57c0*/  FMUL.FTZ R68, R0.reuse, R70 ;  /* 0x0000004600447220 */ /* 0x040fe20000410000 */
[----:B------:R-:W-:Y:S01]  /*57d0*/  ISETP.GT.AND P4, PT, R47, 0x1, PT ;  /* 0x000000012f00780c */ /* 0x000fe20003f84270 */
[C---:B------:R-:W-:Y:S01]  /*57e0*/  FMUL.FTZ R70, R0.reuse, R74 ;  /* 0x0000004a00467220 */ /* 0x040fe20000410000 */
[----:B------:R-:W-:Y:S01]  /*57f0*/  FSEL R9, R9, -INF , P3 ;  /* 0xff80000009097808 */ /* 0x000fe20001800000 */
[----:B------:R-:W0:Y:S01]  /*5800*/  SHFL.BFLY PT, R72, R15, 0x2, 0x1f ;  /* 0x0c401f000f487f89 */ /* 0x000e2200000e0000 */
[----:B------:R-:W-:Y:S01]  /*5810*/  ISETP.GT.AND P3, PT, R47, 0x8, PT ;  /* 0x000000082f00780c */ /* 0x000fe20003f64270 */
[----:B------:R-:W-:Y:S01]  /*5820*/  FMUL.FTZ R74, R0, R82 ;  /* 0x00000052004a7220 */ /* 0x000fe20000410000 */
[----:B------:R-:W-:Y:S01]  /*5830*/  FSEL R10, R10, -INF , P4 ;  /* 0xff8000000a0a7808 */ /* 0x000fe20002000000 */
[----:B------:R-:W2:Y:S01]  /*5840*/  MUFU.TANH R68, R68 ;  /* 0x0000004400447308 */ /* 0x000ea20000002400 */
[----:B------:R-:W-:-:S02]  /*5850*/  FMNMX.FTZ R81, R9, R6, !PT ;  /* 0x0000000609517209 */ /* 0x000fc40007810000 */
[----:B------:R-:W-:Y:S02]  /*5860*/  ISETP.GT.AND P4, PT, R47, 0x9, PT ;  /* 0x000000092f00780c */ /* 0x000fe40003f84270 */
[----:B------:R-:W-:Y:S02]  /*5870*/  FSEL R13, R13, -INF , P3 ;  /* 0xff8000000d0d7808 */ /* 0x000fe40001800000 */
[----:B------:R-:W-:Y:S01]  /*5880*/  FMNMX.FTZ R80, R10, R81, !PT ;  /* 0x000000510a507209 */ /* 0x000fe20007810000 */
[----:B------:R-:W3:Y:S01]  /*5890*/  MUFU.TANH R70, R70 ;  /* 0x0000004600467308 */ /* 0x000ee20000002400 */
[C---:B------:R-:W-:Y:S02]  /*58a0*/  ISETP.GT.AND P3, PT, R47.reuse, 0x10, PT ;  /* 0x000000102f00780c */ /* 0x040fe40003f64270 */
[----:B------:R-:W-:Y:S02]  /*58b0*/  FSEL R14, R14, -INF , P4 ;  /* 0xff8000000e0e7808 */ /* 0x000fe40002000000 */
[----:B------:R-:W-:-:S02]  /*58c0*/  ISETP.GT.AND P4, PT, R47, 0x11, PT ;  /* 0x000000112f00780c */ /* 0x000fc40003f84270 */
[----:B------:R-:W-:Y:S01]  /*58d0*/  FSEL R21, R21, -INF , P3 ;  /* 0xff80000015157808 */ /* 0x000fe20001800000 */
[----:B------:R-:W4:Y:S01]  /*58e0*/  MUFU.TANH R71, R71 ;  /* 0x0000004700477308 */ /* 0x000f220000002400 */
[----:B------:R-:W-:Y:S02]  /*58f0*/  ISETP.GT.AND P3, PT, R47, 0x18, PT ;  /* 0x000000182f00780c */ /* 0x000fe40003f64270 */
[----:B------:R-:W-:Y:S02]  /*5900*/  FSEL R24, R24, -INF , P4 ;  /* 0xff80000018187808 */ /* 0x000fe40002000000 */
[----:B0-----:R-:W-:Y:S01]  /*5910*/  FMNMX.FTZ R76, R15, R72, !PT ;  /* 0x000000480f4c7209 */ /* 0x001fe20007810000 */
[C---:B------:R-:W-:Y:S01]  /*5920*/  FMUL.FTZ R72, R0.reuse, R78 ;  /* 0x0000004e00487220 */ /* 0x040fe20000410000 */
[----:B------:R-:W-:Y:S01]  /*5930*/  ISETP.GT.AND P4, PT, R47, 0x19, PT ;  /* 0x000000192f00780c */ /* 0x000fe20003f84270 */
[----:B------:R-:W-:Y:S01]  /*5940*/  MUFU.TANH R74, R74 ;  /* 0x0000004a004a7308 */ /* 0x000fe20000002400 */
[----:B------:R-:W-:Y:S01]  /*5950*/  FSEL R27, R27, -INF , P3 ;  /* 0xff8000001b1b7808 */ /* 0x000fe20001800000 */
[----:B------:R-:W0:Y:S01]  /*5960*/  SHFL.BFLY PT, R15, R76, 0x1, 0x1f ;  /* 0x0c201f004c0f7f89 */ /* 0x000e2200000e0000 */
[----:B------:R-:W-:Y:S01]  /*5970*/  ISETP.GT.AND P3, PT, R47, 0x20, PT ;  /* 0x000000202f00780c */ /* 0x000fe20003f64270 */
[----:B------:R-:W-:Y:S01]  /*5980*/  FMUL.FTZ R78, R0, R87 ;  /* 0x00000057004e7220 */ /* 0x000fe20000410000 */
[----:B------:R-:W-:-:S02]  /*5990*/  FSEL R28, R28, -INF , P4 ;  /* 0xff8000001c1c7808 */ /* 0x000fc40002000000 */
[----:B------:R-:W-:Y:S01]  /*59a0*/  ISETP.GT.AND P4, PT, R47, 0x21, PT ;  /* 0x000000212f00780c */ /* 0x000fe20003f84270 */
[----:B------:R-:W5:Y:S01]  /*59b0*/  MUFU.TANH R72, R72 ;  /* 0x0000004800487308 */ /* 0x000f620000002400 */
[----:B------:R-:W-:Y:S02]  /*59c0*/  FSEL R31, R31, -INF , P3 ;  /* 0xff8000001f1f7808 */ /* 0x000fe40001800000 */
[C---:B------:R-:W-:Y:S02]  /*59d0*/  ISETP.GT.AND P3, PT, R47.reuse, 0x28, PT ;  /* 0x000000282f00780c */ /* 0x040fe40003f64270 */
[----:B------:R-:W-:Y:S02]  /*59e0*/  FSEL R32, R32, -INF , P4 ;  /* 0xff80000020207808 */ /* 0x000fe40002000000 */
[----:B------:R-:W-:Y:S01]  /*59f0*/  ISETP.GT.AND P4, PT, R47, 0x29, PT ;  /* 0x000000292f00780c */ /* 0x000fe20003f84270 */
[----:B------:R-:W5:Y:S01]  /*5a00*/  MUFU.TANH R75, R75 ;  /* 0x0000004b004b7308 */ /* 0x000f620000002400 */
[----:B------:R-:W-:-:S02]  /*5a10*/  FSEL R35, R35, -INF , P3 ;  /* 0xff80000023237808 */ /* 0x000fc40001800000 */
[C---:B------:R-:W-:Y:S02]  /*5a20*/  ISETP.GT.AND P3, PT, R47.reuse, 0x30, PT ;  /* 0x000000302f00780c */ /* 0x040fe40003f64270 */
[----:B------:R-:W-:Y:S02]  /*5a30*/  FSEL R36, R36, -INF , P4 ;  /* 0xff80000024247808 */ /* 0x000fe40002000000 */
[----:B------:R-:W-:Y:S01]  /*5a40*/  ISETP.GT.AND P4, PT, R47, 0x31, PT ;  /* 0x000000312f00780c */ /* 0x000fe20003f84270 */
[----:B------:R-:W5:Y:S01]  /*5a50*/  MUFU.TANH R78, R78 ;  /* 0x0000004e004e7308 */ /* 0x000f620000002400 */
[----:B------:R-:W-:Y:S01]  /*5a60*/  FSEL R39, R39, -INF , P3 ;  /* 0xff80000027277808 */ /* 0x000fe20001800000 */
[----:B------:R-:W-:Y:S02]  /*5a70*/  WARPGROUP.DEPBAR.LE gsb0, 0x0 ;  /* 0x00008000000079c5 */ /* 0x000fe40000010000 */
[----:B0-----:R-:W-:Y:S01]  /*5a80*/  FMNMX.FTZ R15, R76, R15, !PT ;  /* 0x0000000f4c0f7209 */ /* 0x001fe20007810000 */
[----:B------:R-:W-:Y:S01]  /*5a90*/  IMAD.U32 R76, RZ, RZ, UR10 ;  /* 0x0000000aff4c7e24 */ /* 0x000fe2000f8e00ff */
[----:B------:R-:W-:Y:S01]  /*5aa0*/  ISETP.GT.AND P3, PT, R47, 0x38, PT ;  /* 0x000000382f00780c */ /* 0x000fe20003f64270 */
[----:B------:R-:W-:Y:S01]  /*5ab0*/  WARPGROUP.ARRIVE ;  /* 0x00000000000079c5 */ /* 0x000fe20000000000 */
[C---:B------:R-:W-:Y:S01]  /*5ac0*/  FSETP.NEU.FTZ.AND P2, PT, R15.reuse, -INF , PT ;  /* 0xff8000000f00780b */ /* 0x040fe20003f5d000 */
[----:B------:R-:W-:-:S01]  /*5ad0*/  FFMA.FTZ R76, R15, R76, -8 ;  /* 0xc10000000f4c7423 */ /* 0x000fc2000001004c */
[----:B------:R-:W-:-:S02]  /*5ae0*/  FSEL R40, R40, -INF , P4 ;  /* 0xff80000028287808 */ /* 0x000fc40002000000 */
[----:B------:R-:W-:Y:S01]  /*5af0*/  ISETP.GT.AND P4, PT, R47, 0x39, PT ;  /* 0x000000392f00780c */ /* 0x000fe20003f84270 */
[----:B------:R-:W-:Y:S01]  /*5b00*/  QGMMA.64x96x32.F32.E4M3.E4M3 R88, R140, gdesc[UR4], R88, gsb0 ;  /* 0x016000048c587df3 */ /* 0x000fe20008000858 */
[----:B------:R-:W-:Y:S01]  /*5b10*/  FSEL R76, R76, RZ, P2 ;  /* 0x000000ff4c4c7208 */ /* 0x000fe20001000000 */
[----:B------:R-:W-:Y:S01]  /*5b20*/  UIADD3 UR6, UR11, 0x6, URZ ;  /* 0x000000060b067890 */ /* 0x000fe2000fffe03f */
[----:B------:R-:W-:Y:S01]  /*5b30*/  FSEL R43, R43, -INF , P3 ;  /* 0xff8000002b2b7808 */ /* 0x000fe20001800000 */
[----:B------:R-:W-:Y:S01]  /*5b40*/  UMOV UR7, 0x40000040 ;  /* 0x4000004000077882 */ /* 0x000fe20000000000 */
[----:B------:R-:W-:Y:S01]  /*5b50*/  ISETP.GT.AND P3, PT, R47, 0x40, PT ;  /* 0x000000402f00780c */ /* 0x000fe20003f64270 */
[--C-:B------:R-:W-:Y:S01]  /*5b60*/  FFMA.FTZ R79, R8, UR10, -R76.reuse ;  /* 0x0000000a084f7c23 */ /* 0x100fe2000801084c */
[----:B------:R-:W-:-:S01]  /*5b70*/  FFMA.FTZ R8, R11, UR10, -R76 ;  /* 0x0000000a0b087c23 */ /* 0x000fc2000801084c */
[--C-:B------:R-:W-:Y:S01]  /*5b80*/  FFMA.FTZ R11, R12, UR10, -R76.reuse ;  /* 0x0000000a0c0b7c23 */ /* 0x100fe2000801084c */
[----:B------:R-:W-:-:S01]  /*5b90*/  FFMA.FTZ R12, R51, UR10, -R76 ;  /* 0x0000000a330c7c23 */ /* 0x000fc2000801084c */
[----:B------:R-:W-:Y:S01]  /*5ba0*/  FMNMX.FTZ R51, R13, R80, !PT ;  /* 0x000000500d337209 */ /* 0x000fe20007810000 */
[----:B------:R-:W-:-:S01]  /*5bb0*/  FFMA.FTZ R82, R20, UR10, -R76 ;  /* 0x0000000a14527c23 */ /* 0x000fc2000801084c */
[----:B------:R-:W-:Y:S01]  /*5bc0*/  FSEL R44, R44, -INF , P4 ;  /* 0xff8000002c2c7808 */ /* 0x000fe20002000000 */
[----:B------:R-:W-:-:S01]  /*5bd0*/  FFMA.FTZ R50, R50, UR10, -R76 ;  /* 0x0000000a32327c23 */ /* 0x000fc2000801084c */
[----:B------:R-:W-:Y:S01]  /*5be0*/  FMNMX.FTZ R20, R14, R51, !PT ;  /* 0x000000330e147209 */ /* 0x000fe20007810000 */
[----:B------:R-:W-:Y:S01]  /*5bf0*/  MUFU.EX2 R79, R79 ;  /* 0x0000004f004f7308 */ /* 0x000fe20000000800 */
[----:B------:R-:W-:Y:S01]  /*5c00*/  ISETP.GT.AND P4, PT, R47, 0x41, PT ;  /* 0x000000412f00780c */ /* 0x000fe20003f84270 */
[--C-:B------:R-:W-:Y:S01]  /*5c10*/  FFMA.FTZ R4, R4, UR10, -R76.reuse ;  /* 0x0000000a04047c23 */ /* 0x100fe2000801084c */
[----:B------:R-:W-:Y:S01]  /*5c20*/  FMNMX.FTZ R81, R21, R20, !PT ;  /* 0x0000001415517209 */ /* 0x000fe20007810000 */
[--C-:B------:R-:W-:Y:S01]  /*5c30*/  FFMA.FTZ R20, R25, UR10, -R76.reuse ;  /* 0x0000000a19147c23 */ /* 0x100fe2000801084c */
[----:B------:R-:W-:Y:S01]  /*5c40*/  FSEL R46, R46, -INF , P3 ;  /* 0xff8000002e2e7808 */ /* 0x000fe20001800000 */
[--C-:B------:R-:W-:Y:S01]  /*5c50*/  FFMA.FTZ R45, R45, UR10, -R76.reuse ;  /* 0x0000000a2d2d7c23 */ /* 0x100fe2000801084c */
[----:B------:R-:W-:Y:S01]  /*5c60*/  FMNMX.FTZ R80, R24, R81, !PT ;  /* 0x0000005118507209 */ /* 0x000fe20007810000 */
[----:B------:R0:W-:Y:S01]  /*5c70*/  MUFU.EX2 R51, R82 ;  /* 0x0000005200337308 */ /* 0x0001e20000000800 */
[----:B------:R-:W-:Y:S01]  /*5c80*/  ISETP.GT.AND P3, PT, R47, 0x48, PT ;  /* 0x000000482f00780c */ /* 0x000fe20003f64270 */
[--C-:B------:R-:W-:Y:S01]  /*5c90*/  FFMA.FTZ R7, R7, UR10, -R76.reuse ;  /* 0x0000000a07077c23 */ /* 0x100fe2000801084c */
[----:B------:R-:W-:Y:S01]  /*5ca0*/  FMNMX.FTZ R25, R27, R80, !PT ;  /* 0x000000501b197209 */ /* 0x000fe20007810000 */
[----:B------:R-:W-:Y:S01]  /*5cb0*/  FFMA.FTZ R52, R52, UR10, -R76 ;  /* 0x0000000a34347c23 */ /* 0x000fe2000801084c */
[----:B------:R-:W-:-:S02]  /*5cc0*/  FSEL R48, R48, -INF , P4 ;  /* 0xff80000030307808 */ /* 0x000fc40002000000 */
[----:B------:R-:W-:Y:S01]  /*5cd0*/  ISETP.GT.AND P4, PT, R47, 0x49, PT ;  /* 0x000000492f00780c */ /* 0x000fe20003f84270 */
[----:B------:R-:W-:Y:S01]  /*5ce0*/  MUFU.EX2 R50, R50 ;  /* 0x0000003200327308 */ /* 0x000fe20000000800 */
[----:B0-----:R-:W-:-:S01]  /*5cf0*/  FFMA.FTZ R82, R26, UR10, -R76 ;  /* 0x0000000a1a527c23 */ /* 0x001fc2000801084c */
[----:B------:R-:W-:Y:S02]  /*5d00*/  FMNMX.FTZ R26, R28, R25, !PT ;  /* 0x000000191c1a7209 */ /* 0x000fe40007810000 */
[----:B------:R-:W-:Y:S02]  /*5d10*/  FSEL R62, R62, -INF , P3 ;  /* 0xff8000003e3e7808 */ /* 0x000fe40001800000 */
[----:B------:R-:W-:Y:S01]  /*5d20*/  FMNMX.FTZ R81, R31, R26, !PT ;  /* 0x0000001a1f517209 */ /* 0x000fe20007810000 */
[----:B------:R-:W-:-:S01]  /*5d30*/  FFMA.FTZ R26, R29, UR10, -R76 ;  /* 0x0000000a1d1a7c23 */ /* 0x000fc2000801084c */
[----:B------:R0:W-:Y:S01]  /*5d40*/  MUFU.EX2 R25, R82 ;  /* 0x0000005200197308 */ /* 0x0001e20000000800 */
[----:B------:R-:W-:-:S02]  /*5d50*/  ISETP.GT.AND P3, PT, R47, 0x50, PT ;  /* 0x000000502f00780c */ /* 0x000fc40003f64270 */
[----:B------:R-:W-:Y:S02]  /*5d60*/  FMNMX.FTZ R80, R32, R81, !PT ;  /* 0x0000005120507209 */ /* 0x000fe40007810000 */
[----:B-1----:R-:W-:Y:S02]  /*5d70*/  FSEL R64, R64, -INF , P4 ;  /* 0xff80000040407808 */ /* 0x002fe40002000000 */
[----:B------:R-:W-:Y:S01]  /*5d80*/  FMNMX.FTZ R29, R35, R80, !PT ;  /* 0x00000050231d7209 */ /* 0x000fe20007810000 */
[----:B------:R-:W-:Y:S01]  /*5d90*/  MUFU.EX2 R8, R8 ;  /* 0x0000000800087308 */ /* 0x000fe20000000800 */
[----:B0-----:R-:W-:-:S01]  /*5da0*/  FFMA.FTZ R82, R30, UR10, -R76 ;  /* 0x0000000a1e527c23 */ /* 0x001fc2000801084c */
[----:B------:R-:W-:Y:S02]  /*5db0*/  ISETP.GT.AND P4, PT, R47, 0x51, PT ;  /* 0x000000512f00780c */ /* 0x000fe40003f84270 */
[----:B------:R-:W-:Y:S02]  /*5dc0*/  FMNMX.FTZ R30, R36, R29, !PT ;  /* 0x0000001d241e7209 */ /* 0x000fe40007810000 */
[----:B------:R-:W-:-:S02]  /*5dd0*/  FSEL R66, R66, -INF , P3 ;  /* 0xff80000042427808 */ /* 0x000fc40001800000 */
[----:B------:R-:W-:Y:S01]  /*5de0*/  FMNMX.FTZ R81, R39, R30, !PT ;  /* 0x0000001e27517209 */ /* 0x000fe20007810000 */
[--C-:B------:R-:W-:Y:S01]  /*5df0*/  FFMA.FTZ R30, R33, UR10, -R76.reuse ;  /* 0x0000000a211e7c23 */ /* 0x100fe2000801084c */
[----:B------:R-:W-:Y:S01]  /*5e00*/  ISETP.GT.AND P3, PT, R47, 0x58, PT ;  /* 0x000000582f00780c */ /* 0x000fe20003f64270 */
[----:B------:R0:W-:Y:S01]  /*5e10*/  MUFU.EX2 R29, R82 ;  /* 0x00000052001d7308 */ /* 0x0001e20000000800 */
[----:B------:R-:W-:Y:S02]  /*5e20*/  FMNMX.FTZ R80, R40, R81, !PT ;  /* 0x0000005128507209 */ /* 0x000fe40007810000 */
[----:B------:R-:W-:Y:S02]  /*5e30*/  FSEL R67, R67, -INF , P4 ;  /* 0xff80000043437808 */ /* 0x000fe40002000000 */
[----:B------:R-:W-:Y:S01]  /*5e40*/  FMNMX.FTZ R33, R43, R80, !PT ;  /* 0x000000502b217209 */ /* 0x000fe20007810000 */
[--C-:B------:R-:W-:Y:S01]  /*5e50*/  FFMA.FTZ R80, R34, UR10, -R76.reuse ;  /* 0x0000000a22507c23 */ /* 0x100fe2000801084c */
[----:B------:R-:W-:-:S01]  /*5e60*/  FFMA.FTZ R34, R37, UR10, -R76 ;  /* 0x0000000a25227c23 */ /* 0x000fc2000801084c */
[--C-:B------:R-:W-:Y:S01]  /*5e70*/  FFMA.FTZ R37, R38, UR10, -R76.reuse ;  /* 0x0000000a26257c23 */ /* 0x100fe2000801084c */
[----:B------:R-:W-:Y:S01]  /*5e80*/  FMNMX.FTZ R81, R44, R33, !PT ;  /* 0x000000212c517209 */ /* 0x000fe20007810000 */
[----:B0-----:R-:W-:Y:S01]  /*5e90*/  FFMA.FTZ R82, R41, UR10, -R76 ;  /* 0x0000000a29527c23 */ /* 0x001fe2000801084c */
[----:B------:R-:W-:Y:S01]  /*5ea0*/  ISETP.GT.AND P4, PT, R47, 0x59, PT ;  /* 0x000000592f00780c */ /* 0x000fe20003f84270 */
[----:B------:R0:W-:Y:S01]  /*5eb0*/  MUFU.EX2 R33, R80 ;  /* 0x0000005000217308 */ /* 0x0001e20000000800 */
[----:B------:R-:W-:-:S02]  /*5ec0*/  FMNMX.FTZ R81, R46, R81, !PT ;  /* 0x000000512e517209 */ /* 0x000fc40007810000 */
[----:B--2---:R-:W-:Y:S02]  /*5ed0*/  FSEL R68, R68, -INF , P3 ;  /* 0xff80000044447808 */ /* 0x004fe40001800000 */
[----:B------:R-:W-:Y:S02]  /*5ee0*/  FMNMX.FTZ R81, R48, R81, !PT ;  /* 0x0000005130517209 */ /* 0x000fe40007810000 */
[----:B------:R-:W-:Y:S01]  /*5ef0*/  ISETP.GT.AND P3, PT, R47, 0x60, PT ;  /* 0x000000602f00780c */ /* 0x000fe20003f64270 */
[----:B------:R-:W-:Y:S01]  /*5f00*/  MUFU.EX2 R11, R11 ;  /* 0x0000000b000b7308 */ /* 0x000fe20000000800 */
[----:B------:R-:W-:Y:S02]  /*5f10*/  FMNMX.FTZ R81, R62, R81, !PT ;  /* 0x000000513e517209 */ /* 0x000fe40007810000 */
[----:B------:R-:W-:Y:S02]  /*5f20*/  FSEL R69, R69, -INF , P4 ;  /* 0xff80000045457808 */ /* 0x000fe40002000000 */
[----:B------:R-:W-:-:S02]  /*5f30*/  FMNMX.FTZ R81, R64, R81, !PT ;  /* 0x0000005140517209 */ /* 0x000fc40007810000 */
[----:B------:R-:W-:Y:S01]  /*5f40*/  ISETP.GT.AND P4, PT, R47, 0x61, PT ;  /* 0x000000612f00780c */ /* 0x000fe20003f84270 */
[----:B------:R-:W-:Y:S01]  /*5f50*/  MUFU.EX2 R12, R12 ;  /* 0x0000000c000c7308 */ /* 0x000fe20000000800 */
[----:B------:R-:W-:Y:S02]  /*5f60*/  FMNMX.FTZ R38, R66, R81, !PT ;  /* 0x0000005142267209 */ /* 0x000fe40007810000 */
[----:B---3--:R-:W-:Y:S02]  /*5f70*/  FSEL R70, R70, -INF , P3 ;  /* 0xff80000046467808 */ /* 0x008fe40001800000 */
[----:B------:R-:W-:Y:S02]  /*5f80*/  FMNMX.FTZ R41, R67, R38, !PT ;  /* 0x0000002643297209 */ /* 0x000fe40007810000 */
[----:B------:R-:W-:Y:S01]  /*5f90*/  ISETP.GT.AND P3, PT, R47, 0x68, PT ;  /* 0x000000682f00780c */ /* 0x000fe20003f64270 */
[----:B------:R1:W-:Y:S01]  /*5fa0*/  MUFU.EX2 R38, R82 ;  /* 0x0000005200267308 */ /* 0x0003e20000000800 */
[----:B0-----:R-:W-:Y:S01]  /*5fb0*/  FMNMX.FTZ R80, R68, R41, !PT ;  /* 0x0000002944507209 */ /* 0x001fe20007810000 */
[----:B------:R-:W-:Y:S01]  /*5fc0*/  FFMA.FTZ R41, R42, UR10, -R76 ;  /* 0x0000000a2a297c23 */ /* 0x000fe2000801084c */
[----:B----4-:R-:W-:-:S02]  /*5fd0*/  FSEL R71, R71, -INF , P4 ;  /* 0xff80000047477808 */ /* 0x010fc40002000000 */
[----:B------:R-:W-:Y:S02]  /*5fe0*/  FMNMX.FTZ R81, R69, R80, !PT ;  /* 0x0000005045517209 */ /* 0x000fe40007810000 */
[----:B------:R-:W-:Y:S01]  /*5ff0*/  ISETP.GT.AND P4, PT, R47, 0x69, PT ;  /* 0x000000692f00780c */ /* 0x000fe20003f84270 */
[----:B------:R-:W-:Y:S01]  /*6000*/  MUFU.EX2 R20, R20 ;  /* 0x0000001400147308 */ /* 0x000fe20000000800 */
[----:B------:R-:W-:Y:S02]  /*6010*/  FMNMX.FTZ R42, R70, R81, !PT ;  /* 0x00000051462a7209 */ /* 0x000fe40007810000 */
[----:B-----5:R-:W-:Y:S02]  /*6020*/  FSEL R72, R72, -INF , P3 ;  /* 0xff80000048487808 */ /* 0x020fe40001800000 */
[----:B------:R-:W-:Y:S02]  /*6030*/  FMNMX.FTZ R81, R71, R42, !PT ;  /* 0x0000002a47517209 */ /* 0x000fe40007810000 */
[----:B------:R-:W-:Y:S01]  /*6040*/  ISETP.GT.AND P3, PT, R47, 0x70, PT ;  /* 0x000000702f00780c */ /* 0x000fe20003f64270 */
[----:B------:R-:W-:Y:S01]  /*6050*/  MUFU.EX2 R26, R26 ;  /* 0x0000001a001a7308 */ /* 0x000fe20000000800 */
[----:B------:R-:W-:Y:S01]  /*6060*/  FSEL R73, R73, -INF , P4 ;  /* 0xff80000049497808 */ /* 0x000fe20002000000 */
[----:B------:R-:W-:-:S02]  /*6070*/  WARPGROUP.DEPBAR.LE gsb0, 0x0 ;  /* 0x00008000000079c5 */ /* 0x000fc40000010000 */
[----:B------:R-:W-:Y:S01]  /*6080*/  FMNMX.FTZ R42, R72, R81, !PT ;  /* 0x00000051482a7209 */ /* 0x000fe20007810000 */
[----:B------:R-:W-:Y:S01]  /*6090*/  WARPGROUP.ARRIVE ;  /* 0x00000000000079c5 */ /* 0x000fe20000000000 */
[----:B------:R-:W-:Y:S02]  /*60a0*/  ISETP.GT.AND P4, PT, R47, 0x71, PT ;  /* 0x000000712f00780c */ /* 0x000fe40003f84270 */
[----:B------:R-:W-:Y:S01]  /*60b0*/  FSEL R74, R74, -INF , P3 ;  /* 0xff8000004a4a7808 */ /* 0x000fe20001800000 */
[----:B------:R-:W-:Y:S01]  /*60c0*/  MUFU.EX2 R30, R30 ;  /* 0x0000001e001e7308 */ /* 0x000fe20000000800 */
[----:B------:R-:W-:Y:S01]  /*60d0*/  FMNMX.FTZ R81, R73, R42, !PT ;  /* 0x0000002a49517209 */ /* 0x000fe20007810000 */
[----:B------:R-:W-:Y:S01]  /*60e0*/  QGMMA.64x96x32.F32.E4M3.E4M3 R88, R136, gdesc[UR4], R88, gsb0 ;  /* 0x0160000488587df3 */ /* 0x000fe20008000858 */
[----:B------:R-:W-:Y:S02]  /*60f0*/  ISETP.GT.AND P3, PT, R47, 0x78, PT ;  /* 0x000000782f00780c */ /* 0x000fe40003f64270 */
[----:B------:R-:W-:-:S02]  /*6100*/  FSEL R75, R75, -INF , P4 ;  /* 0xff8000004b4b7808 */ /* 0x000fc40002000000 */
[----:B------:R-:W-:Y:S01]  /*6110*/  FMNMX.FTZ R42, R74, R81, !PT ;  /* 0x000000514a2a7209 */ /* 0x000fe20007810000 */
[----:B------:R-:W-:Y:S01]  /*6120*/  MUFU.EX2 R34, R34 ;  /* 0x0000002200227308 */ /* 0x000fe20000000800 */
[----:B------:R-:W-:Y:S02]  /*6130*/  ISETP.GT.AND P4, PT, R47, 0x79, PT ;  /* 0x000000792f00780c */ /* 0x000fe40003f84270 */
[----:B------:R-:W-:Y:S02]  /*6140*/  FSEL R77, R77, -INF , P3 ;  /* 0xff8000004d4d7808 */ /* 0x000fe40001800000 */
[----:B------:R-:W-:Y:S02]  /*6150*/  FMNMX.FTZ R42, R75, R42, !PT ;  /* 0x0000002a4b2a7209 */ /* 0x000fe40007810000 */
[----:B------:R-:W-:Y:S01]  /*6160*/  FSEL R78, R78, -INF , P4 ;  /* 0xff8000004e4e7808 */ /* 0x000fe20002000000 */
[----:B------:R-:W-:Y:S01]  /*6170*/  MUFU.EX2 R37, R37 ;  /* 0x0000002500257308 */ /* 0x000fe20000000800 */
        /* <DEDUP_REMOVED lines=8> */
[----:B------:R-:W-:-:S01]  /*6200*/  FFMA.FTZ R57, R60, UR10, -R76 ;  /* 0x0000000a3c397c23 */ /* 0x000fc2000801084c */
[----:B------:R-:W0:Y:S01]  /*6210*/  SHFL.BFLY PT, R81, R80, 0x2, 0x1f ;  /* 0x0c401f0050517f89 */ /* 0x000e2200000e0000 */
[----:B------:R-:W-:-:S01]  /*6220*/  FFMA.FTZ R60, R61, UR10, -R76 ;  /* 0x0000000a3d3c7c23 */ /* 0x000fc2000801084c */
[----:B------:R-:W-:-:S02]  /*6230*/  IMAD.U32 R61, RZ, RZ, UR10 ;  /* 0x0000000aff3d7e24 */ /* 0x000fc4000f8e00ff */
[----:B------:R-:W-:-:S01]  /*6240*/  FFMA.FTZ R55, R59, UR10, -R76 ;  /* 0x0000000a3b377c23 */ /* 0x000fc2000801084c */
[--C-:B------:R-:W-:Y:S01]  /*6250*/  FFMA.FTZ R59, R63, UR10, -R76.reuse ;  /* 0x0000000a3f3b7c23 */ /* 0x100fe2000801084c */
[----:B------:R-:W-:Y:S08]  /*6260*/  MUFU.EX2 R41, R41 ;  /* 0x0000002900297308 */ /* 0x000ff00000000800 */
[----:B------:R-:W-:Y:S08]  /*6270*/  MUFU.EX2 R4, R4 ;  /* 0x0000000400047308 */ /* 0x000ff00000000800 */
[----:B------:R-:W-:Y:S01]  /*6280*/  MUFU.EX2 R45, R45 ;  /* 0x0000002d002d7308 */ /* 0x000fe20000000800 */
[----:B0-----:R-:W-:Y:S01]  /*6290*/  FMNMX.FTZ R81, R80, R81, !PT ;  /* 0x0000005150517209 */ /* 0x001fe20007810000 */
[--C-:B------:R-:W-:Y:S01]  /*62a0*/  FFMA.FTZ R80, R58, UR10, -R76.reuse ;  /* 0x0000000a3a507c23 */ /* 0x100fe2000801084c */
[----:B------:R-:W-:-:S03]  /*62b0*/  FFMA.FTZ R76, R65, UR10, -R76 ;  /* 0x0000000a414c7c23 */ /* 0x000fc6000801084c */
[----:B-1----:R-:W0:Y:S02]  /*62c0*/  SHFL.BFLY PT, R82, R81, 0x1, 0x1f ;  /* 0x0c201f0051527f89 */ /* 0x002e2400000e0000 */
[----:B------:R-:W-:Y:S08]  /*62d0*/  MUFU.EX2 R7, R7 ;  /* 0x0000000700077308 */ /* 0x000ff00000000800 */
[----:B------:R-:W-:Y:S08]  /*62e0*/  MUFU.EX2 R42, R42 ;  /* 0x0000002a002a7308 */ /* 0x000ff00000000800 */
[----:B------:R-:W-:Y:S01]  /*62f0*/  MUFU.EX2 R47, R47 ;  /* 0x0000002f002f7308 */ /* 0x000fe20000000800 */
[----:B0-----:R-:W-:-:S07]  /*6300*/  FMNMX.FTZ R58, R81, R82, !PT ;  /* 0x00000052513a7209 */ /* 0x001fce0007810000 */
[----:B------:R-:W-:Y:S01]  /*6310*/  MUFU.EX2 R52, R52 ;  /* 0x0000003400347308 */ /* 0x000fe20000000800 */
[----:B------:R-:W-:Y:S02]  /*6320*/  FSEL R82, R15, RZ, P2 ;  /* 0x000000ff0f527208 */ /* 0x000fe40001000000 */
[C---:B------:R-:W-:Y:S01]  /*6330*/  FSETP.NEU.FTZ.AND P2, PT, R58.reuse, -INF , PT ;  /* 0xff8000003a00780b */ /* 0x040fe20003f5d000 */
[----:B------:R-:W-:-:S02]  /*6340*/  FFMA.FTZ R61, R58, R61, -8 ;  /* 0xc10000003a3d7423 */ /* 0x000fc4000001003d */
[----:B------:R-:W-:Y:S01]  /*6350*/  FADD.FTZ R82, -R82, R5 ;  /* 0x0000000552527221 */ /* 0x000fe20000010100 */
[----:B------:R-:W-:Y:S01]  /*6360*/  FSEL R63, R58, RZ, P2 ;  /* 0x000000ff3a3f7208 */ /* 0x000fe20001000000 */
[----:B------:R-:W-:Y:S01]  /*6370*/  MUFU.EX2 R49, R49 ;  /* 0x0000003100317308 */ /* 0x000fe20000000800 */
[----:B------:R-:W-:Y:S01]  /*6380*/  FSEL R61, R61, RZ, P2 ;  /* 0x000000ff3d3d7208 */ /* 0x000fe20001000000 */
[----:B------:R-:W-:-:S02]  /*6390*/  FMUL.FTZ R5, R82, UR10 ;  /* 0x0000000a52057c20 */ /* 0x000fc40008410000 */
[----:B------:R-:W-:-:S02]  /*63a0*/  FADD.FTZ R63, -R63, R6 ;  /* 0x000000063f3f7221 */ /* 0x000fc40000010100 */
[--C-:B------:R-:W-:Y:S01]  /*63b0*/  FFMA.FTZ R9, R9, UR10, -R61.reuse ;  /* 0x0000000a09097c23 */ /* 0x100fe2000801083d */
[----:B------:R-:W-:-:S01]  /*63c0*/  FFMA.FTZ R10, R10, UR10, -R61 ;  /* 0x0000000a0a0a7c23 */ /* 0x000fc2000801083d */
[----:B------:R-:W-:Y:S01]  /*63d0*/  FMUL.FTZ R82, R63, UR10 ;  /* 0x0000000a3f527c20 */ /* 0x000fe20008410000 */
        /* <DEDUP_REMOVED lines=20> */
[----:B------:R-:W-:Y:S01]  /*6520*/  FFMA.FTZ R40, R40, UR10, -R61 ;  /* 0x0000000a28287c23 */ /* 0x000fe2000801083d */
[----:B------:R-:W-:-:S01]  /*6530*/  FADD.FTZ R81, R79, R48 ;  /* 0x000000304f517221 */ /* 0x000fc20000010000 */
[--C-:B------:R-:W-:Y:S01]  /*6540*/  FFMA.FTZ R67, R67, UR10, -R61.reuse ;  /* 0x0000000a43437c23 */ /* 0x100fe2000801083d */
[----:B------:R-:W-:-:S01]  /*6550*/  FFMA.FTZ R69, R69, UR10, -R61 ;  /* 0x0000000a45457c23 */ /* 0x000fc2000801083d */
[----:B------:R-:W0:Y:S01]  /*6560*/  MUFU.EX2 R10, R10 ;  /* 0x0000000a000a7308 */ /* 0x000e220000000800 */
[----:B------:R-:W-:-:S01]  /*6570*/  FADD.FTZ R48, R8, R81 ;  /* 0x0000005108307221 */ /* 0x000fc20000010000 */
[--C-:B------:R-:W-:Y:S01]  /*6580*/  FFMA.FTZ R71, R71, UR10, -R61.reuse ;  /* 0x0000000a47477c23 */ /* 0x100fe2000801083d */
[----:B------:R-:W-:-:S01]  /*6590*/  FFMA.FTZ R73, R73, UR10, -R61 ;  /* 0x0000000a49497c23 */ /* 0x000fc2000801083d */
[----:B------:R-:W-:Y:S01]  /*65a0*/  FFMA.FTZ R75, R75, UR10, -R61 ;  /* 0x0000000a4b4b7c23 */ /* 0x000fe2000801083d */
[----:B------:R-:W-:-:S01]  /*65b0*/  FADD.FTZ R81, R11, R48 ;  /* 0x000000300b517221 */ /* 0x000fc20000010000 */
[----:B------:R-:W-:Y:S01]  /*65c0*/  FFMA.FTZ R48, R66, UR10, -R61 ;  /* 0x0000000a42307c23 */ /* 0x000fe2000801083d */
[----:B------:R-:W-:-:S02]  /*65d0*/  WARPGROUP.DEPBAR.LE gsb0, 0x0 ;  /* 0x00008000000079c5 */ /* 0x000fc40000010000 */
[----:B------:R-:W2:Y:S01]  /*65e0*/  MUFU.EX2 R13, R13 ;  /* 0x0000000d000d7308 */ /* 0x000ea20000000800 */
[----:B-1----:R-:W-:-:S01]  /*65f0*/  FFMA.FTZ R3, R82, R2, R9 ;  /* 0x0000000252037223 */ /* 0x002fc20000010009 */
[----:B------:R-:W-:-:S04]  /*6600*/  FADD.FTZ R62, R12, R81 ;  /* 0x000000510c3e7221 */ /* 0x000fc80000010000 */
[----:B------:R-:W-:Y:S02]  /*6610*/  FADD.FTZ R81, R51, R62 ;  /* 0x0000003e33517221 */ /* 0x000fe40000010000 */
[----:B------:R-:W1:Y:S01]  /*6620*/  MUFU.EX2 R14, R14 ;  /* 0x0000000e000e7308 */ /* 0x000e620000000800 */
[----:B0-----:R-:W-:-:S01]  /*6630*/  FADD.FTZ R2, R10, R3 ;  /* 0x000000030a027221 */ /* 0x001fc20000010000 */
[----:B------:R-:W-:-:S04]  /*6640*/  FADD.FTZ R62, R20, R81 ;  /* 0x00000051143e7221 */ /* 0x000fc80000010000 */
[----:B------:R-:W-:Y:S01]  /*6650*/  FADD.FTZ R81, R25, R62 ;  /* 0x0000003e19517221 */ /* 0x000fe20000010000 */
[----:B------:R-:W-:-:S01]  /*6660*/  FFMA.FTZ R62, R68, UR10, -R61 ;  /* 0x0000000a443e7c23 */ /* 0x000fc2000801083d */
        /* <DEDUP_REMOVED lines=16> */
[----:B------:R1:W-:Y:S01]  /*6770*/  MUFU.EX2 R6, R65 ;  /* 0x0000004100067308 */ /* 0x0003e20000000800 */
[----:B0-----:R-:W-:-:S07]  /*6780*/  FADD.FTZ R3, R35, R2 ;  /* 0x0000000223037221 */ /* 0x001fce0000010000 */
[----:B------:R-:W0:Y:S01]  /*6790*/  MUFU.EX2 R39, R39 ;  /* 0x0000002700277308 */ /* 0x000e220000000800 */
[----:B-1----:R-:W-:-:S01]  /*67a0*/  FFMA.FTZ R65, R64, UR10, -R61 ;  /* 0x0000000a40417c23 */ /* 0x002fc2000801083d */
[----:B------:R-:W-:Y:S01]  /*67b0*/  FADD.FTZ R64, R26, R81 ;  /* 0x000000511a407221 */ /* 0x000fe20000010000 */
[----:B--2---:R-:W-:-:S03]  /*67c0*/  FADD.FTZ R2, R36, R3 ;  /* 0x0000000324027221 */ /* 0x004fc60000010000 */
[----:B------:R-:W-:Y:S02]  /*67d0*/  FADD.FTZ R81, R29, R64 ;  /* 0x000000401d517221 */ /* 0x000fe40000010000 */
[----:B------:R-:W1:Y:S02]  /*67e0*/  MUFU.EX2 R40, R40 ;  /* 0x0000002800287308 */ /* 0x000e640000000800 */
[----:B------:R-:W-:-:S04]  /*67f0*/  FADD.FTZ R64, R30, R81 ;  /* 0x000000511e407221 */ /* 0x000fc80000010000 */
[----:B------:R-:W-:Y:S01]  /*6800*/  FADD.FTZ R81, R33, R64 ;  /* 0x0000004021517221 */ /* 0x000fe20000010000 */
[----:B------:R-:W-:-:S01]  /*6810*/  FFMA.FTZ R64, R70, UR10, -R61 ;  /* 0x0000000a46407c23 */ /* 0x000fc2000801083d */
[----:B------:R-:W2:Y:S01]  /*6820*/  MUFU.EX2 R43, R43 ;  /* 0x0000002b002b7308 */ /* 0x000ea20000000800 */
[----:B0-----:R-:W-:-:S01]  /*6830*/  FADD.FTZ R3, R39, R2 ;  /* 0x0000000227037221 */ /* 0x001fc20000010000 */
[----:B------:R-:W-:-:S04]  /*6840*/  FADD.FTZ R66, R34, R81 ;  /* 0x0000005122427221 */ /* 0x000fc80000010000 */
[----:B------:R-:W-:Y:S02]  /*6850*/  FADD.FTZ R81, R37, R66 ;  /* 0x0000004225517221 */ /* 0x000fe40000010000 */
[----:B------:R-:W0:Y:S01]  /*6860*/  MUFU.EX2 R44, R44 ;  /* 0x0000002c002c7308 */ /* 0x000e220000000800 */
[----:B-1----:R-:W-:-:S01]  /*6870*/  FADD.FTZ R3, R40, R3 ;  /* 0x0000000328037221 */ /* 0x002fc20000010000 */
[----:B------:R-:W-:-:S03]  /*6880*/  FADD.FTZ R2, R38, R81 ;  /* 0x0000005126027221 */ /* 0x000fc60000010000 */
[----:B------:R-:W-:Y:S01]  /*6890*/  FADD.FTZ R66, R6, R3 ;  /* 0x0000000306427221 */ /* 0x000fe20000010000 */
[----:B------:R-:W-:-:S02]  /*68a0*/  FADD.FTZ R3, R41, R2 ;  /* 0x0000000229037221 */ /* 0x000fc40000010000 */
[----:B------:R-:W1:Y:S01]  /*68b0*/  MUFU.EX2 R63, R63 ;  /* 0x0000003f003f7308 */ /* 0x000e620000000800 */
[----:B--2---:R-:W-:-:S01]  /*68c0*/  FADD.FTZ R81, R43, R66 ;  /* 0x000000422b517221 */ /* 0x004fc20000010000 */
[----:B------:R-:W-:Y:S01]  /*68d0*/  FADD.FTZ R2, R4, R3 ;  /* 0x0000000304027221 */ /* 0x000fe20000010000 */
[----:B------:R-:W-:-:S03]  /*68e0*/  FFMA.FTZ R66, R72, UR10, -R61 ;  /* 0x0000000a48427c23 */ /* 0x000fc6000801083d */
[----:B------:R-:W-:Y:S02]  /*68f0*/  FADD.FTZ R2, R45, R2 ;  /* 0x000000022d027221 */ /* 0x000fe40000010000 */
[----:B------:R-:W2:Y:S01]  /*6900*/  MUFU.EX2 R46, R46 ;  /* 0x0000002e002e7308 */ /* 0x000ea20000000800 */
[----:B0-----:R-:W-:-:S01]  /*6910*/  FADD.FTZ R68, R44, R81 ;  /* 0x000000512c447221 */ /* 0x001fc20000010000 */
[----:B------:R-:W-:-:S04]  /*6920*/  FADD.FTZ R81, R7, R2 ;  /* 0x0000000207517221 */ /* 0x000fc80000010000 */
[----:B------:R-:W-:Y:S02]  /*6930*/  FADD.FTZ R70, R42, R81 ;  /* 0x000000512a467221 */ /* 0x000fe40000010000 */
[----:B------:R-:W0:Y:S01]  /*6940*/  MUFU.EX2 R65, R65 ;  /* 0x0000004100417308 */ /* 0x000e220000000800 */
[----:B-1----:R-:W-:-:S01]  /*6950*/  FADD.FTZ R3, R63, R68 ;  /* 0x000000443f037221 */ /* 0x002fc20000010000 */
[----:B------:R-:W-:Y:S01]  /*6960*/  FADD.FTZ R81, R47, R70 ;  /* 0x000000462f517221 */ /* 0x000fe20000010000 */
[----:B------:R-:W-:-:S03]  /*6970*/  FFMA.FTZ R68, R74, UR10, -R61 ;  /* 0x0000000a4a447c23 */ /* 0x000fc6000801083d */
[----:B------:R-:W-:Y:S02]  /*6980*/  FADD.FTZ R70, R52, R81 ;  /* 0x0000005134467221 */ /* 0x000fe40000010000 */
[----:B------:R-:W1:Y:S01]  /*6990*/  MUFU.EX2 R48, R48 ;  /* 0x0000003000307308 */ /* 0x000e620000000800 */
[----:B--2---:R-:W-:-:S01]  /*69a0*/  FADD.FTZ R2, R46, R3 ;  /* 0x000000032e027221 */ /* 0x004fc20000010000 */
[----:B------:R-:W-:Y:S01]  /*69b0*/  FADD.FTZ R81, R49, R70 ;  /* 0x0000004631517221 */ /* 0x000fe20000010000 */
[----:B------:R-:W-:-:S01]  /*69c0*/  FFMA.FTZ R70, R77, UR10, -R61 ;  /* 0x0000000a4d467c23 */ /* 0x000fc2000801083d */
[----:B------:R-:W-:-:S04]  /*69d0*/  FFMA.FTZ R61, R78, UR10, -R61 ;  /* 0x0000000a4e3d7c23 */ /* 0x000fc8000801083d */
        /* <DEDUP_REMOVED lines=12> */
[----:B------:R-:W-:-:S04]  /*6aa0*/  IMAD.U32 R2, RZ, RZ, UR22 ;  /* 0x00000016ff027e24 */ /* 0x000fc8000f8e00ff */
[----:B------:R-:W-:Y:S02]  /*6ab0*/  @!P1 VIADD R2, R2, 0x19c40 ;  /* 0x00019c4002029836 */ /* 0x000fe40000000000 */
[----:B------:R-:W2:Y:S01]  /*6ac0*/  MUFU.EX2 R56, R56 ;  /* 0x0000003800387308 */ /* 0x000ea20000000800 */
[----:B0-----:R-:W-:-:S02]  /*6ad0*/  FADD.FTZ R77, R53, R72 ;  /* 0x00000048354d7221 */ /* 0x001fc40000010000 */
[----:B------:R-:W-:-:S04]  /*6ae0*/  @!P1 PRMT R2, RZ, 0x654, R2 ;  /* 0x00000654ff029816 */ /* 0x000fc80000000002 */
[----:B------:R0:W-:Y:S01]  /*6af0*/  @!P1 SYNCS.ARRIVE.TRANS64.RED.A1T0 RZ, [R2+URZ], RZ ;  /* 0x000000ff02ff99a7 */ /* 0x0001e2000810043f */
[----:B------:R-:W3:Y:S01]  /*6b00*/  MUFU.EX2 R71, R71 ;  /* 0x0000004700477308 */ /* 0x000ee20000000800 */
[----:B-1----:R-:W-:-:S07]  /*6b10*/  FADD.FTZ R72, R64, R3 ;  /* 0x0000000340487221 */ /* 0x002fce0000010000 */
[----:B------:R-:W1:Y:S01]  /*6b20*/  MUFU.EX2 R55, R55 ;  /* 0x0000003700377308 */ /* 0x000e620000000800 */
[----:B--2---:R-:W-:-:S07]  /*6b30*/  FADD.FTZ R74, R56, R77 ;  /* 0x0000004d384a7221 */ /* 0x004fce0000010000 */
[----:B------:R-:W2:Y:S01]  /*6b40*/  MUFU.EX2 R66, R66 ;  /* 0x0000004200427308 */ /* 0x000ea20000000800 */
[----:B---3--:R-:W-:-:S07]  /*6b50*/  FADD.FTZ R3, R71, R72 ;  /* 0x0000004847037221 */ /* 0x008fce0000010000 */
        /* <DEDUP_REMOVED lines=20> */
[----:B--2---:R-:W-:-:S03]  /*6ca0*/  FADD.FTZ R3, R76, R77 ;  /* 0x0000004d4c037221 */ /* 0x004fc60000010000 */
[----:B0-----:R-:W-:Y:S01]  /*6cb0*/  FADD.FTZ R2, R61, R2 ;  /* 0x000000023d027221 */ /* 0x001fe20000010000 */
[----:B------:R-:W-:Y:S06]  /*6cc0*/  @!P0 BRA `(.L_x_1701) ;  /* 0x0000000000048947 */ /* 0x000fec0003800000 */
[----:B------:R-:W-:Y:S01]  /*6cd0*/  BPT.TRAP 0x1 ;  /* 0x000000040000795c */ /* 0x000fe20000300000 */
.L_x_1701:
[----:B------:R-:W-:Y:S01]  /*6ce0*/  UISETP.GT.AND UP0, UPT, UR18, UR17, UPT ;  /* 0x000000111200728c */ /* 0x000fe2000bf04270 */
[----:B------:R-:W-:Y:S01]  /*6cf0*/  F2FP.SATFINITE.E4M3.F32.PACK_AB_MERGE_C R6, R43, R6, RZ ;  /* 0x000000062b06723e */ /* 0x000fe200048070ff */
[----:B------:R-:W-:Y:S01]  /*6d00*/  UIADD3 UR6, UR14, 0x19c60, URZ ;  /* 0x00019c600e067890 */ /* 0x000fe2000fffe03f */
[----:B------:R-:W-:Y:S01]  /*6d10*/  F2FP.SATFINITE.E4M3.F32.PACK_AB_MERGE_C R8, R11, R8, RZ ;  /* 0x000000080b08723e */ /* 0x000fe200048070ff */
[----:B------:R-:W-:Y:S01]  /*6d20*/  UIADD3 UR18, UR18, -0x1, URZ ;  /* 0xffffffff12127890 */ /* 0x000fe2000fffe03f */
[----:B------:R-:W-:Y:S01]  /*6d30*/  F2FP.SATFINITE.E4M3.F32.PACK_AB_MERGE_C R13, R14, R13, RZ ;  /* 0x0000000d0e0d723e */ /* 0x000fe200048070ff */
[----:B------:R-:W-:Y:S01]  /*6d40*/  UPRMT UR6, UR43, 0x654, UR6 ;  /* 0x000006542b067896 */ /* 0x000fe20008000006 */
[----:B------:R-:W-:Y:S01]  /*6d50*/  PLOP3.LUT P2, PT, PT, PT, UP0, 0x80, 0x0 ;  /* 0x000000000000781c */ /* 0x000fe20003f4f008 */
        /* <DEDUP_REMOVED lines=81> */
[----:B------:R-:W-:Y:S01]  /*7270*/  IMAD.MOV.U32 R5, RZ, RZ, R15 ;  /* 0x000000ffff057224 */ /* 0x000fe200078e000f */
[----:B------:R-:W-:Y:S06]  /*7280*/  @P2 BRA `(.L_x_1702) ;  /* 0xffffffd000e82947 */ /* 0x000fec000383ffff */
.L_x_1692:
[----:B------:R-:W-:-:S13]  /*7290*/  ISETP.LE.AND P2, PT, RZ, UR18, PT ;  /* 0x00000012ff007c0c */ /* 0x000fda000bf43270 */
[----:B------:R-:W-:Y:S05]  /*72a0*/  @!P2 BRA `(.L_x_1703) ;  /* 0x0000002000f4a947 */ /* 0x000fea0003800000 */
[----:B------:R-:W-:Y:S01]  /*72b0*/  IMAD.MOV.U32 R5, RZ, RZ, R58 ;  /* 0x000000ffff057224 */ /* 0x000fe200078e003a */
[----:B------:R-:W-:Y:S01]  /*72c0*/  UMOV UR19, UR36 ;  /* 0x0000002400137c82 */ /* 0x000fe20008000000 */
[----:B------:R-:W-:Y:S01]  /*72d0*/  IMAD.MOV.U32 R4, RZ, RZ, R15 ;  /* 0x000000ffff047224 */ /* 0x000fe200078e000f */
[----:B------:R-:W-:Y:S01]  /*72e0*/  UMOV UR20, UR37 ;  /* 0x0000002500147c82 */ /* 0x000fe20008000000 */
[----:B------:R-:W-:-:S05]  /*72f0*/  ULDC UR17, c[0x0][0x988] ;  /* 0x0002620000117ab9 */ /* 0x000fca0000000800 */
.L_x_1713:
[----:B------:R-:W-:-:S04]  /*7300*/  UIADD3 UR37, UR20, 0x1, URZ ;  /* 0x0000000114257890 */ /* 0x000fc8000fffe03f */
[----:B------:R-:W-:-:S04]  /*7310*/  UISETP.NE.AND UP0, UPT, UR37, 0x2, UPT ;  /* 0x000000022500788c */ /* 0x000fc8000bf05270 */
[----:B------:R-:W-:Y:S02]  /*7320*/  USEL UR36, URZ, 0x1, UP0 ;  /* 0x000000013f247887 */ /* 0x000fe40008000000 */
[----:B------:R-:W-:Y:S02]  /*7330*/  USEL UR37, UR37, URZ, UP0 ;  /* 0x0000003f25257287 */ /* 0x000fe40008000000 */
[----:B------:R-:W-:Y:S01]  /*7340*/  ULOP3.LUT UR36, UR19, UR36, URZ, 0x3c, !UPT ;  /* 0x0000002413247292 */ /* 0x000fe2000f8e3c3f */
[----:B------:R-:W-:Y:S11]  /*7350*/  @!P0 BRA `(.L_x_1704) ;  /* 0x0000000000048947 */ /* 0x000ff60003800000 */
[----:B------:R-:W-:Y:S01]  /*7360*/  BPT.TRAP 0x1 ;  /* 0x000000040000795c */ /* 0x000fe20000300000 */
.L_x_1704:
[----:B------:R-:W-:Y:S01]  /*7370*/  ULEA UR6, UR37, UR44, 0x3 ;  /* 0x0000002c25067291 */ /* 0x000fe2000f8e183f */
[----:B------:R-:W-:-:S05]  /*7380*/  IMAD.U32 R6, RZ, RZ, UR36 ;  /* 0x00000024ff067e24 */ /* 0x000fca000f8e00ff */
[----:B------:R-:W-:-:S04]  /*7390*/  SHF.L.U32 R6, R6, 0x1f, RZ ;  /* 0x0000001f06067819 */ /* 0x000fc800000006ff */
[----:B------:R0:W1:Y:S01]  /*73a0*/  SYNCS.PHASECHK.TRANS64.TRYWAIT P2, [UR6+0x19c30], R6 ;  /* 0x019c3006ff0075a7 */ /* 0x0000620008040146 */
[----:B------:R-:W-:Y:S05]  /*73b0*/  @!P0 BRA `(.L_x_1705) ;  /* 0x0000000000048947 */ /* 0x000fea0003800000 */
[----:B------:R-:W-:Y:S01]  /*73c0*/  BPT.TRAP 0x1 ;  /* 0x000000040000795c */ /* 0x000fe20000300000 */
.L_x_1705:
[----:B-1----:R-:W-:Y:S05]  /*73d0*/  @P2 BRA `(.L_x_1706) ;  /* 0x0000000000082947 */ /* 0x002fea0003800000 */
[----:B------:R-:W1:Y:S02]  /*73e0*/  SYNCS.PHASECHK.TRANS64.TRYWAIT P2, [UR6+0x19c30], R6 ;  /* 0x019c3006ff0075a7 */ /* 0x000e640008040146 */
[----:B-1----:R-:W-:Y:S05]  /*73f0*/  @!P2 BRA `(.L_x_1707) ;  /* 0x0000009400d4a947 */ /* 0x002fea0003800000 */
.L_x_1706:
        /* <DEDUP_REMOVED lines=17> */
.L_x_1708:
[----:B------:R-:W-:Y:S01]  /*7510*/  ULEA UR14, UR20, UR44, 0x3 ;  /* 0x0000002c140e7291 */ /* 0x000fe2000f8e183f */
[----:B01----:R-:W-:-:S05]  /*7520*/  IMAD.U32 R6, RZ, RZ, UR19 ;  /* 0x00000013ff067e24 */ /* 0x003fca000f8e00ff */
[----:B------:R-:W-:-:S04]  /*7530*/  SHF.L.U32 R6, R6, 0x1f, RZ ;  /* 0x0000001f06067819 */ /* 0x000fc800000006ff */
[----:B------:R0:W1:Y:S01]  /*7540*/  SYNCS.PHASECHK.TRANS64.TRYWAIT P2, [UR14+0x19c50], R6 ;  /* 0x019c5006ff0075a7 */ /* 0x000062000804014e */
[----:B------:R-:W-:Y:S05]  /*7550*/  @!P0 BRA `(.L_x_1709) ;  /* 0x0000000000048947 */ /* 0x000fea0003800000 */
[----:B------:R-:W-:Y:S01]  /*7560*/  BPT.TRAP 0x1 ;  /* 0x000000040000795c */ /* 0x000fe20000300000 */
.L_x_1709:
        /* <DEDUP_REMOVED lines=63> */
[----:B----4-:R-:W-:Y:S01]  /*7960*/  FMNMX.FTZ R67, R13, R58, !PT ;  /* 0x0000003a0d437209 */ /* 0x010fe20007810000 */
[C---:B------:R-:W-:Y:S01]  /*7970*/  FMUL.FTZ R65, R0.reuse, R74 ;  /* 0x0000004a00417220 */ /* 0x040fe20000410000 */
[----:B------:R-:W-:-:S05]  /*7980*/  FMUL.FTZ R66, R0, R75 ;  /* 0x0000004b00427220 */ /* 0x000fca0000410000 */
[----:B------:R-:W4:Y:S01]  /*7990*/  MUFU.TANH R20, R20 ;  /* 0x0000001400147308 */ /* 0x000f220000002400 */
[----:B--2---:R-:W-:-:S07]  /*79a0*/  FMNMX.FTZ R15, R12, R15, !PT ;  /* 0x0000000f0c0f7209 */ /* 0x004fce0007810000 */
[----:B------:R-:W2:Y:S01]  /*79b0*/  MUFU.TANH R24, R24 ;  /* 0x0000001800187308 */ /* 0x000ea20000002400 */
[----:B---3--:R-:W-:-:S07]  /*79c0*/  FMNMX.FTZ R67, R14, R67, !PT ;  /* 0x000000430e437209 */ /* 0x008fce0007810000 */
[----:B------:R-:W3:Y:S01]  /*79d0*/  MUFU.TANH R21, R21 ;  /* 0x0000001500157308 */ /* 0x000ee20000002400 */
[----:B----4-:R-:W-:-:S07]  /*79e0*/  FMNMX.FTZ R58, R20, R15, !PT ;  /* 0x0000000f143a7209 */ /* 0x010fce0007810000 */
[----:B------:R-:W4:Y:S01]  /*79f0*/  MUFU.TANH R25, R25 ;  /* 0x0000001900197308 */ /* 0x000f220000002400 */
[----:B--2---:R-:W-:Y:S01]  /*7a00*/  FMNMX.FTZ R68, R24, R67, !PT ;  /* 0x0000004318447209 */ /* 0x004fe20007810000 */
[----:B------:R-:W-:-:S06]  /*7a10*/  FMUL.FTZ R67, R0, R76 ;  /* 0x0000004c00437220 */ /* 0x000fcc0000410000 */
[----:B------:R-:W2:Y:S01]  /*7a20*/  MUFU.TANH R26, R26 ;  /* 0x0000001a001a7308 */ /* 0x000ea20000002400 */
[----:B---3--:R-:W-:-:S07]  /*7a30*/  FMNMX.FTZ R15, R21, R58, !PT ;  /* 0x0000003a150f7209 */ /* 0x008fce0007810000 */
[----:B------:R-:W3:Y:S01]  /*7a40*/  MUFU.TANH R28, R28 ;  /* 0x0000001c001c7308 */ /* 0x000ee20000002400 */
[----:B----4-:R-:W-:Y:S01]  /*7a50*/  FMNMX.FTZ R69, R25, R68, !PT ;  /* 0x0000004419457209 */ /* 0x010fe20007810000 */
[----:B------:R-:W-:-:S06]  /*7a60*/  FMUL.FTZ R68, R0, R77 ;  /* 0x0000004d00447220 */ /* 0x000fcc0000410000 */
[----:B------:R-:W4:Y:S01]  /*7a70*/  MUFU.TANH R27, R27 ;  /* 0x0000001b001b7308 */ /* 0x000f220000002400 */
[----:B--2---:R-:W-:-:S07]  /*7a80*/  FMNMX.FTZ R58, R26, R15, !PT ;  /* 0x0000000f1a3a7209 */ /* 0x004fce0007810000 */
[----:B------:R-:W2:Y:S01]  /*7a90*/  MUFU.TANH R29, R29 ;  /* 0x0000001d001d7308 */ /* 0x000ea20000002400 */
[----:B---3--:R-:W-:-:S07]  /*7aa0*/  FMNMX.FTZ R70, R28, R69, !PT ;  /* 0x000000451c467209 */ /* 0x008fce0007810000 */
[----:B------:R-:W3:Y:S01]  /*7ab0*/  MUFU.TANH R30, R30 ;  /* 0x0000001e001e7308 */ /* 0x000ee20000002400 */
[----:B----4-:R-:W-:-:S07]  /*7ac0*/  FMNMX.FTZ R15, R27, R58, !PT ;  /* 0x0000003a1b0f7209 */ /* 0x010fce0007810000 */
[----:B------:R-:W4:Y:S01]  /*7ad0*/  MUFU.TANH R32, R32 ;  /* 0x0000002000207308 */ /* 0x000f220000002400 */
[----:B--2---:R-:W-:-:S07]  /*7ae0*/  FMNMX.FTZ R69, R29, R70, !PT ;  /* 0x000000461d457209 */ /* 0x004fce0007810000 */
        /* <DEDUP_REMOVED lines=8> */
[----:B---3--:R-:W-:Y:S01]  /*7b70*/  FMNMX.FTZ R71, R33, R70, !PT ;  /* 0x0000004621477209 */ /* 0x008fe20007810000 */
[----:B------:R-:W-:-:S06]  /*7b80*/  FMUL.FTZ R70, R0, R79 ;  /* 0x0000004f00467220 */ /* 0x000fcc0000410000 */
[----:B------:R-:W3:Y:S01]  /*7b90*/  MUFU.TANH R35, R35 ;  /* 0x0000002300237308 */ /* 0x000ee20000002400 */
[----:B----4-:R-:W-:-:S07]  /*7ba0*/  FMNMX.FTZ R58, R34, R15, !PT ;  /* 0x0000000f223a7209 */ /* 0x010fce0007810000 */
        /* <DEDUP_REMOVED lines=89> */
[----:B---3--:R-:W-:Y:S02]  /*8140*/  FMNMX.FTZ R79, R77, R80, !PT ;  /* 0x000000504d4f7209 */ /* 0x008fe40007810000 */
[----:B----4-:R-:W-:Y:S01]  /*8150*/  FMNMX.FTZ R80, R76, R15, !PT ;  /* 0x0000000f4c507209 */ /* 0x010fe20007810000 */
[----:B-1----:R-:W-:Y:S06]  /*8160*/  @P2 BRA `(.L_x_1710) ;  /* 0x0000000000082947 */ /* 0x002fec0003800000 */
[----:B------:R-:W1:Y:S02]  /*8170*/  SYNCS.PHASECHK.TRANS64.TRYWAIT P2, [UR14+0x19c50], R6 ;  /* 0x019c5006ff0075a7 */ /* 0x000e64000804014e */
[----:B-1----:R-:W-:Y:S05]  /*8180*/  @!P2 BRA `(.L_x_1711) ;  /* 0x000000880088a947 */ /* 0x002fea0003800000 */
.L_x_1710:
[----:B------:R-:W-:Y:S01]  /*8190*/  UIADD3 UR6, UR44, 0x3000, URZ ;  /* 0x000030002c067890 */ /* 0x000fe2000fffe03f */
[----:B------:R-:W-:Y:S01]  /*81a0*/  WARPGROUP.ARRIVE ;  /* 0x00000000000079c5 */ /* 0x000fe20000000000 */
[----:B------:R-:W-:Y:S01]  /*81b0*/  UMOV UR7, 0x40000040 ;  /* 0x4000004000077882 */ /* 0x000fe20000000000 */
[----:B-1----:R-:W0:Y:S01]  /*81c0*/  SHFL.BFLY PT, R15, R80, 0x2, 0x1f ;  /* 0x0c401f00500f7f89 */ /* 0x002e2200000e0000 */
[----:B------:R-:W-:Y:S01]  /*81d0*/  USHF.R.U32.HI UR6, URZ, 0x4, UR6 ;  /* 0x000000043f067899 */ /* 0x000fe20008011606 */
[----:B--2---:R-:W-:Y:S01]  /*81e0*/  FMNMX.FTZ R79, R78, R79, !PT ;  /* 0x0000004f4e4f7209 */ /* 0x004fe20007810000 */
[----:B------:R-:W-:Y:S02]  /*81f0*/  UMOV UR10, UR17 ;  /* 0x00000011000a7c82 */ /* 0x000fe40008000000 */
[----:B------:R-:W-:Y:S02]  /*8200*/  ULOP3.LUT UR6, UR6, 0x3fff, URZ, 0xc0, !UPT ;  /* 0x00003fff06067892 */ /* 0x000fe4000f8ec03f */
[----:B------:R-:W1:Y:S02]  /*8210*/  SHFL.BFLY PT, R58, R79, 0x2, 0x1f ;  /* 0x0c401f004f3a7f89 */ /* 0x000e6400000e0000 */
[----:B------:R-:W-:-:S04]  /*8220*/  ULOP3.LUT UR6, UR6, 0x10000, URZ, 0xfc, !UPT ;  /* 0x0001000006067892 */ /* 0x000fc8000f8efc3f */
[----:B------:R-:W-:-:S07]  /*8230*/  UIMAD UR11, UR20, 0x300, UR6 ;  /* 0x00000300140b78a4 */ /* 0x000fce000f8e0206 */
[----:B------:R-:W-:Y:S02]  /*8240*/  UMOV UR6, UR11 ;  /* 0x0000000b00067c82 */ /* 0x000fe40008000000 */
[----:B------:R-:W-:Y:S01]  /*8250*/  QGMMA.64x96x32.F32.E4M3.E4M3 R88, R148, gdesc[UR4], R88, gsb0 ;  /* 0x0160000494587df3 */ /* 0x000fe20008000858 */
[----:B------:R-:W-:Y:S01]  /*8260*/  UIADD3 UR6, UR11, 0x2, URZ ;  /* 0x000000020b067890 */ /* 0x000fe2000fffe03f */
[----:B0-----:R-:W-:Y:S01]  /*8270*/  FMNMX.FTZ R6, R80, R15, !PT ;  /* 0x0000000f50067209 */ /* 0x001fe20007810000 */
[----:B------:R-:W-:Y:S01]  /*8280*/  UMOV UR7, 0x40000040 ;  /* 0x4000004000077882 */ /* 0x000fe20000000000 */
[----:B------:R-:W-:-:S03]  /*8290*/  IMAD.U32 R80, RZ, RZ, UR10 ;  /* 0x0000000aff507e24 */ /* 0x000fc6000f8e00ff */
[----:B------:R-:W0:Y:S01]  /*82a0*/  SHFL.BFLY PT, R15, R6, 0x1, 0x1f ;  /* 0x0c201f00060f7f89 */ /* 0x000e2200000e0000 */
[----:B-1----:R-:W-:Y:S01]  /*82b0*/  FMNMX.FTZ R81, R79, R58, !PT ;  /* 0x0000003a4f517209 */ /* 0x002fe20007810000 */
[----:B------:R-:W-:-:S04]  /*82c0*/  IMAD.U32 R79, RZ, RZ, UR10 ;  /* 0x0000000aff4f7e24 */ /* 0x000fc8000f8e00ff */
[----:B------:R-:W1:Y:S01]  /*82d0*/  SHFL.BFLY PT, R58, R81, 0x1, 0x1f ;  /* 0x0c201f00513a7f89 */ /* 0x000e6200000e0000 */
[----:B0-----:R-:W-:-:S05]  /*82e0*/  FMNMX.FTZ R15, R6, R15, !PT ;  /* 0x0000000f060f7209 */ /* 0x001fca0007810000 */
[C---:B------:R-:W-:Y:S01]  /*82f0*/  FFMA.FTZ R6, R15.reuse, R80, -8 ;  /* 0xc10000000f067423 */ /* 0x040fe20000010050 */
[----:B------:R-:W-:-:S01]  /*8300*/  FADD.FTZ R4, -R15, R4 ;  /* 0x000000040f047221 */ /* 0x000fc20000010100 */
[----:B-1----:R-:W-:Y:S02]  /*8310*/  FMNMX.FTZ R58, R81, R58, !PT ;  /* 0x0000003a513a7209 */ /* 0x002fe40007810000 */
        /* <DEDUP_REMOVED lines=35> */
[----:B------:R-:W-:Y:S01]  /*8550*/  MUFU.EX2 R7, R7 ;  /* 0x0000000700077308 */ /* 0x000fe20000000800 */
[----:B------:R-:W-:Y:S01]  /*8560*/  FMUL.FTZ R5, R5, UR10 ;  /* 0x0000000a05057c20 */ /* 0x000fe20008410000 */
        /* <DEDUP_REMOVED lines=34> */
[----:B------:R-:W-:Y:S01]  /*8790*/  WARPGROUP.ARRIVE ;  /* 0x00000000000079c5 */ /* 0x000fe20000000000 */
[----:B------:R-:W-:-:S01]  /*87a0*/  FFMA.FTZ R73, R73, UR10, -R76 ;  /* 0x0000000a49497c23 */ /* 0x000fc2000801084c */
[----:B------:R-:W-:Y:S01]  /*87b0*/  FFMA.FTZ R74, R74, UR10, -R76 ;  /* 0x0000000a4a4a7c23 */ /* 0x000fe2000801084c */
[----:B------:R-:W2:Y:S01]  /*87c0*/  MUFU.EX2 R9, R9 ;  /* 0x0000000900097308 */ /* 0x000ea20000000800 */
[----:B-1----:R-:W-:-:S01]  /*87d0*/  FFMA.FTZ R2, R5, R2, R10 ;  /* 0x0000000205027223 */ /* 0x002fc2000001000a */
[--C-:B------:R-:W-:Y:S01]  /*87e0*/  FFMA.FTZ R77, R77, UR10, -R76.reuse ;  /* 0x0000000a4d4d7c23 */ /* 0x100fe2000801084c */
[----:B------:R-:W-:Y:S01]  /*87f0*/  QGMMA.64x96x32.F32.E4M3.E4M3 R88, R144, gdesc[UR4], R88, gsb0 ;  /* 0x0160000490587df3 */ /* 0x000fe20008000858 */
[----:B------:R-:W-:Y:S01]  /*8800*/  UIADD3 UR6, UR11, 0x4, URZ ;  /* 0x000000040b067890 */ /* 0x000fe2000fffe03f */
[----:B------:R-:W-:Y:S01]  /*8810*/  FFMA.FTZ R76, R78, UR10, -R76 ;  /* 0x0000000a4e4c7c23 */ /* 0x000fe2000801084c */
[----:B------:R-:W-:Y:S02]  /*8820*/  UMOV UR7, 0x40000040 ;  /* 0x4000004000077882 */ /* 0x000fe40000000000 */
        /* <DEDUP_REMOVED lines=27> */
[----:B------:R-:W-:Y:S02]  /*89e0*/  WARPGROUP.DEPBAR.LE gsb0, 0x0 ;  /* 0x00008000000079c5 */ /* 0x000fe40000010000 */
[----:B------:R-:W-:Y:S01]  /*89f0*/  WARPGROUP.ARRIVE ;  /* 0x00000000000079c5 */ /* 0x000fe20000000000 */
[----:B--2---:R-:W-:-:S04]  /*8a00*/  FADD.FTZ R79, R29, R80 ;  /* 0x000000501d4f7221 */ /* 0x004fc80000010000 */
[----:B------:R-:W2:Y:S01]  /*8a10*/  MUFU.EX2 R31, R31 ;  /* 0x0000001f001f7308 */ /* 0x000ea20000000800 */
[----:B------:R-:W-:Y:S01]  /*8a20*/  QGMMA.64x96x32.F32.E4M3.E4M3 R88, R140, gdesc[UR4], R88, gsb0 ;  /* 0x016000048c587df3 */ /* 0x000fe20008000858 */
[----:B------:R-:W-:Y:S01]  /*8a30*/  UIADD3 UR6, UR11, 0x6, URZ ;  /* 0x000000060b067890 */ /* 0x000fe2000fffe03f */
[----:B-1----:R-:W-:Y:S01]  /*8a40*/  FADD.FTZ R2, R30, R3 ;  /* 0x000000031e027221 */ /* 0x002fe20000010000 */
[----:B------:R-:W-:-:S04]  /*8a50*/  UMOV UR7, 0x40000040 ;  /* 0x4000004000077882 */ /* 0x000fc80000000000 */
        /* <DEDUP_REMOVED lines=26> */
[----:B------:R-:W-:Y:S02]  /*8c00*/  WARPGROUP.DEPBAR.LE gsb0, 0x0 ;  /* 0x00008000000079c5 */ /* 0x000fe40000010000 */
[----:B------:R-:W-:-:S04]  /*8c10*/  WARPGROUP.ARRIVE ;  /* 0x00000000000079c5 */ /* 0x000fc80000000000 */
[----:B------:R-:W0:Y:S01]  /*8c20*/  MUFU.EX2 R46, R46 ;  /* 0x0000002e002e7308 */ /* 0x000e220000000800 */
[----:B--2---:R-:W-:-:S01]  /*8c30*/  FADD.FTZ R3, R43, R2 ;  /* 0x000000022b037221 */ /* 0x004fc20000010000 */
[----:B------:R-:W-:Y:S01]  /*8c40*/  QGMMA.64x96x32.F32.E4M3.E4M3 R88, R136, gdesc[UR4], R88, gsb0 ;  /* 0x0160000488587df3 */ /* 0x000fe20008000858 */
[----:B-1----:R-:W-:-:S05]  /*8c50*/  FADD.FTZ R79, R45, R80 ;  /* 0x000000502d4f7221 */ /* 0x002fca0000010000 */
[----:B------:R-:W1:Y:S08]  /*8c60*/  MUFU.EX2 R48, R48 ;  /* 0x0000003000307308 */ /* 0x000e700000000800 */
        /* <DEDUP_REMOVED lines=26> */
[----:B------:R-:W-:Y:S01]  /*8e10*/  IMAD.U32 R2, RZ, RZ, UR37 ;  /* 0x00000025ff027e24 */ /* 0x000fe2000f8e00ff */
[----:B------:R-:W-:-:S04]  /*8e20*/  WARPGROUP.DEPBAR.LE gsb0, 0x0 ;  /* 0x00008000000079c5 */ /* 0x000fc80000010000 */
[----:B------:R-:W-:Y:S01]  /*8e30*/  @!P1 LEA R2, R2, UR44, 0x3 ;  /* 0x0000002c02029c11 */ /* 0x000fe2000f8e18ff */
[----:B------:R-:W0:Y:S01]  /*8e40*/  MUFU.EX2 R62, R62 ;  /* 0x0000003e003e7308 */ /* 0x000e220000000800 */
[----:B-1----:R-:W-:-:S03]  /*8e50*/  FADD.FTZ R79, R61, R80 ;  /* 0x000000503d4f7221 */ /* 0x002fc60000010000 */
[----:B------:R-:W-:-:S04]  /*8e60*/  @!P1 VIADD R2, R2, 0x19c40 ;  /* 0x00019c4002029836 */ /* 0x000fc80000000000 */
[----:B------:R-:W1:Y:S01]  /*8e70*/  MUFU.EX2 R63, R63 ;  /* 0x0000003f003f7308 */ /* 0x000e620000000800 */
[----:B--2---:R-:W-:-:S01]  /*8e80*/  FADD.FTZ R80, R60, R3 ;  /* 0x000000033c507221 */ /* 0x004fc20000010000 */
[----:B------:R-:W-:-:S04]  /*8e90*/  @!P1 PRMT R2, RZ, 0x654, R2 ;  /* 0x00000654ff029816 */ /* 0x000fc80000000002 */
[----:B------:R2:W-:Y:S02]  /*8ea0*/  @!P1 SYNCS.ARRIVE.TRANS64.RED.A1T0 RZ, [R2+URZ], RZ ;  /* 0x000000ff02ff99a7 */ /* 0x0005e4000810043f */
        /* <DEDUP_REMOVED lines=8> */
[----:B------:R-:W0:Y:S01]  /*8f30*/  MUFU.EX2 R69, R69 ;  /* 0x0000004500457308 */ /* 0x000e220000000800 */
[----:B-1----:R-:W-:-:S07]  /*8f40*/  FADD.FTZ R82, R66, R79 ;  /* 0x0000004f42527221 */ /* 0x002fce0000010000 */
[----:B------:R-:W2:Y:S01]  /*8f50*/  MUFU.EX2 R68, R68 ;  /* 0x0000004400447308 */ /* 0x000ea20000000800 */
[----:B---3--:R-:W-:-:S07]  /*8f60*/  FADD.FTZ R3, R67, R80 ;  /* 0x0000005043037221 */ /* 0x008fce0000010000 */
        /* <DEDUP_REMOVED lines=18> */
[----:B0-----:R-:W-:-:S03]  /*9090*/  FADD.FTZ R3, R6, R3 ;  /* 0x0000000306037221 */ /* 0x001fc60000010000 */
[----:B--2---:R-:W-:Y:S01]  /*90a0*/  FADD.FTZ R2, R76, R78 ;  /* 0x0000004e4c027221 */ /* 0x004fe20000010000 */
[----:B------:R-:W-:Y:S06]  /*90b0*/  @!P0 BRA `(.L_x_1712) ;  /* 0x0000000000048947 */ /* 0x000fec0003800000 */
[----:B------:R-:W-:Y:S01]  /*90c0*/  BPT.TRAP 0x1 ;  /* 0x000000040000795c */ /* 0x000fe20000300000 */
.L_x_1712:
        /* <DEDUP_REMOVED lines=91> */
.L_x_1703:
[----:B------:R-:W-:Y:S06]  /*9680*/  BAR.ARV 0x8, 0x1a0 ;  /* 0x0206800000007b1d */ /* 0x000fec0000002000 */
[----:B------:R-:W-:Y:S05]  /*9690*/  @!P0 BRA `(.L_x_1714) ;  /* 0x0000000000048947 */ /* 0x000fea0003800000 */
[----:B------:R-:W-:Y:S01]  /*96a0*/  BPT.TRAP 0x1 ;  /* 0x000000040000795c */ /* 0x000fe20000300000 */
.L_x_1714:
[----:B------:R-:W-:Y:S01]  /*96b0*/  ULEA UR16, UR37, UR44, 0x3 ;  /* 0x0000002c25107291 */ /* 0x000fe2000f8e183f */
[----:B------:R-:W-:-:S05]  /*96c0*/  IMAD.U32 R0, RZ, RZ, UR36 ;  /* 0x00000024ff007e24 */ /* 0x000fca000f8e00ff */
[----:B------:R-:W-:-:S04]  /*96d0*/  SHF.L.U32 R0, R0, 0x1f, RZ ;  /* 0x0000001f00007819 */ /* 0x000fc800000006ff */
[----:B------:R0:W1:Y:S01]  /*96e0*/  SYNCS.PHASECHK.TRANS64.TRYWAIT P1, [UR16+0x19c50], R0 ;  /* 0x019c5000ff0075a7 */ /* 0x0000620008020150 */
[----:B------:R-:W-:Y:S05]  /*96f0*/  @!P0 BRA `(.L_x_1715) ;  /* 0x0000000000048947 */ /* 0x000fea0003800000 */
[----:B------:R-:W-:Y:S01]  /*9700*/  BPT.TRAP 0x1 ;  /* 0x000000040000795c */ /* 0x000fe20000300000 */
.L_x_1715:
[----:B-1----:R-:W-:Y:S05]  /*9710*/  @P1 BRA `(.L_x_1716) ;  /* 0x0000000000081947 */ /* 0x002fea0003800000 */
[----:B------:R-:W1:Y:S02]  /*9720*/  SYNCS.PHASECHK.TRANS64.TRYWAIT P1, [UR16+0x19c50], R0 ;  /* 0x019c5000ff0075a7 */ /* 0x000e640008020150 */
[----:B-1----:R-:W-:Y:S05]  /*9730*/  @!P1 BRA `(.L_x_1717) ;  /* 0x0000007400349947 */ /* 0x002fea0003800000 */
.L_x_1716:
        /* <DEDUP_REMOVED lines=10> */
[----:B------:R-:W-:Y:S01]  /*97e0*/  @UP0 ULDC.64 UR12, c[0x0][0x9c8] ;  /* 0x00027200000c0ab9 */ /* 0x000fe20000000a00 */
[----:B------:R-:W-:Y:S02]  /*97f0*/  @UP0 USHF.R.S32.HI UR11, URZ, 0x1f, UR42 ;  /* 0x0000001f3f0b0899 */ /* 0x000fe4000801142a */
[----:B------:R-:W-:Y:S02]  /*9800*/  @UP0 UIMAD UR6, UR39, UR12, URZ ;  /* 0x0000000c270602a4 */ /* 0x000fe4000f8e023f */
[----:B------:R-:W-:Y:S02]  /*9810*/  @UP0 UIMAD.WIDE.U32 UR8, UR38, UR12, URZ ;  /* 0x0000000c260802a5 */ /* 0x000fe4000f8e003f */
[----:B------:R-:W-:Y:S02]  /*9820*/  @UP0 UIMAD UR7, UR38, UR13, UR6 ;  /* 0x0000000d260702a4 */ /* 0x000fe4000f8e0206 */
[----:B------:R-:W-:Y:S02]  /*9830*/  UIMAD UR6, UR37, 0x300, UR44 ;  /* 0x00000300250678a4 */ /* 0x000fe4000f8e022c */
[----:B------:R-:W-:Y:S01]  /*9840*/  @UP0 UIADD3 UR9, UR9, UR7, URZ ;  /* 0x0000000709090290 */ /* 0x000fe2000fffe03f */
[----:B------:R-:W-:-:S02]  /*9850*/  @UP0 ULDC.64 UR12, c[0x0][0x9d0] ;  /* 0x00027400000c0ab9 */ /* 0x000fc40000000a00 */
[----:B------:R-:W-:Y:S01]  /*9860*/  UMOV UR7, 0x40000040 ;  /* 0x4000004000077882 */ /* 0x000fe20000000000 */
[----:B------:R-:W-:Y:S02]  /*9870*/  @UP0 UIMAD UR11, UR11, UR12, URZ ;  /* 0x0000000c0b0b02a4 */ /* 0x000fe4000f8e023f */
[----:B------:R-:W-:Y:S01]  /*9880*/  @UP0 UIMAD.WIDE.U32 UR8, UR42, UR12, UR8 ;  /* 0x0000000c2a0802a5 */ /* 0x000fe2000f8e0008 */
[----:B------:R-:W-:Y:S01]  /*9890*/  QGMMA.64x96x32.F32.E4M3.E4M3 R88, R148, gdesc[UR4], R88, gsb0 ;  /* 0x0160000494587df3 */ /* 0x000fe20008000858 */
[----:B------:R-:W-:Y:S02]  /*98a0*/  @UP0 UIMAD UR11, UR42, UR13, UR11 ;  /* 0x0000000d2a0b02a4 */ /* 0x000fe4000f8e020b */
[----:B------:R-:W-:Y:S02]  /*98b0*/  @UP0 ULEA UR4, UP1, UR8, UR4, 0x2 ;  /* 0x0000000408040291 */ /* 0x000fe4000f82103f */
[----:B------:R-:W-:-:S04]  /*98c0*/  @UP0 UIADD3 UR7, UR9, UR11, URZ ;  /* 0x0000000b09070290 */ /* 0x000fc8000fffe03f */
[----:B------:R-:W-:Y:S01]  /*98d0*/  @UP0 ULEA.HI.X UR5, UR8, UR5, UR7, 0x2, UP1 ;  /* 0x0000000508050291 */ /* 0x000fe200088f1407 */
[----:B------:R-:W-:-:S05]  /*98e0*/  IMAD.U32 R4, RZ, RZ, UR4 ;  /* 0x00000004ff047e24 */ /* 0x000fca000f8e00ff */
[----:B-1----:R-:W-:-:S05]  /*98f0*/  IMAD.U32 R5, RZ, RZ, UR5 ;  /* 0x00000005ff057e24 */ /* 0x002fca000f8e00ff */
        /* <DEDUP_REMOVED lines=10> */
[----:B0-----:R-:W0:Y:S01]  /*99a0*/  SHFL.BFLY PT, R0, R3, 0x2, 0x1f ;  /* 0x0c401f0003007f89 */ /* 0x001e2200000e0000 */
[----:B------:R-:W-:-:S03]  /*99b0*/  UIADD3 UR6, UR6, 0x6, URZ ;  /* 0x0000000606067890 */ /* 0x000fc6000fffe03f */
[----:B------:R-:W3:Y:S01]  /*99c0*/  SHFL.BFLY PT, R7, R2, 0x2, 0x1f ;  /* 0x0c401f0002077f89 */ /* 0x000ee200000e0000 */
[----:B------:R-:W-:Y:S01]  /*99d0*/  UMOV UR7, 0x40000040 ;  /* 0x4000004000077882 */ /* 0x000fe20000000000 */
[----:B------:R-:W-:Y:S02]  /*99e0*/  WARPGROUP.DEPBAR.LE gsb0, 0x0 ;  /* 0x00008000000079c5 */ /* 0x000fe40000010000 */
[----:B------:R-:W-:-:S06]  /*99f0*/  WARPGROUP.ARRIVE ;  /* 0x00000000000079c5 */ /* 0x000fcc0000000000 */
[----:B------:R-:W-:Y:S01]  /*9a00*/  QGMMA.64x96x32.F32.E4M3.E4M3 R88, R140, gdesc[UR12], R88, gsb0 ;  /* 0x0160000c8c587df3 */ /* 0x000fe20008000858 */
[----:B0-----:R-:W-:-:S01]  /*9a10*/  FADD.FTZ R0, R0, R3 ;  /* 0x0000000300007221 */ /* 0x001fc20000010000 */
[----:B---3--:R-:W-:-:S04]  /*9a20*/  FADD.FTZ R7, R7, R2 ;  /* 0x0000000207077221 */ /* 0x008fc80000010000 */
[----:B-1----:R-:W0:Y:S04]  /*9a30*/  SHFL.BFLY PT, R5, R0, 0x1, 0x1f ;  /* 0x0c201f0000057f89 */ /* 0x002e2800000e0000 */
[----:B------:R-:W1:Y:S01]  /*9a40*/  SHFL.BFLY PT, R4, R7, 0x1, 0x1f ;  /* 0x0c201f0007047f89 */ /* 0x000e6200000e0000 */
        /* <DEDUP_REMOVED lines=24> */
[----:B------:R-:W-:Y:S01]  /*9bd0*/  @P2 FFMA.FTZ R0, R4, R15, R5 ;  /* 0x0000000f04002223 */ /* 0x000fe20000010005 */
[----:B------:R-:W-:Y:S02]  /*9be0*/  IMAD.MOV.U32 R2, RZ, RZ, -0x800000 ;  /* 0xff800000ff027424 */ /* 0x000fe400078e00ff */
[----:B------:R-:W-:Y:S01]  /*9bf0*/  @P3 FFMA.FTZ R2, R12, R58, R9 ;  /* 0x0000003a0c023223 */ /* 0x000fe20000010009 */
[-C--:B--2---:R-:W-:Y:S01]  /*9c00*/  FMUL.FTZ R3, R3, R6.reuse ;  /* 0x0000000603037220 */ /* 0x084fe20000410000 */
[----:B---3--:R-:W-:Y:S01]  /*9c10*/  FMUL.FTZ R7, R7, R6 ;  /* 0x0000000607077220 */ /* 0x008fe20000410000 */
[----:B------:R-:W-:-:S02]  /*9c20*/  WARPGROUP.DEPBAR.LE gsb0, 0x0 ;  /* 0x00008000000079c5 */ /* 0x000fc40000010000 */
[----:B------:R-:W-:Y:S05]  /*9c30*/  @!P0 BRA `(.L_x_1718) ;  /* 0x0000000000048947 */ /* 0x000fea0003800000 */
[----:B------:R-:W-:Y:S01]  /*9c40*/  BPT.TRAP 0x1 ;  /* 0x000000040000795c */ /* 0x000fe20000300000 */
.L_x_1718:
        /* <DEDUP_REMOVED lines=58> */
.L_x_1685:
        /* <DEDUP_REMOVED lines=12> */
[----:B------:R-:W1:Y:S01]  /*a0b0*/  S2R R36, SR_SWINHI ;  /* 0x0000000000247919 */ /* 0x000e620000002f00 */
[----:B------:R-:W-:Y:S01]  /*a0c0*/  F2FP.BF16.F32.PACK_AB R8, R5, R8 ;  /* 0x000000080508723e */ /* 0x000fe200000010ff */
[----:B------:R-:W-:Y:S01]  /*a0d0*/  ULDC.64 UR6, c[0x0][0xbe0] ;  /* 0x0002f80000067ab9 */ /* 0x000fe20000000a00 */
[----:B0-----:R-:W-:-:S05]  /*a0e0*/  IMAD.SHL.U32 R6, R63, 0x4, RZ ;  /* 0x000000043f067824 */ /* 0x001fca00078e00ff */
[----:B------:R-:W-:-:S04]  /*a0f0*/  LOP3.LUT R6, R6, 0xc, RZ, 0xc0, !PT ;  /* 0x0000000c06067812 */ /* 0x000fc800078ec0ff */
[----:B------:R-:W-:-:S05]  /*a100*/  IADD3 R6, P0, R6, UR4, RZ ;  /* 0x0000000406067c10 */ /* 0x000fca000ff1e0ff */
[----:B------:R-:W-:Y:S01]  /*a110*/  IMAD.X R7, RZ, RZ, UR5, P0 ;  /* 0x00000005ff077e24 */ /* 0x000fe200080e06ff */
[----:B------:R-:W-:Y:S02]  /*a120*/  F2FP.BF16.F32.PACK_AB R135, R135, R4 ;  /* 0x000000048787723e */ /* 0x000fe400000010ff */
[----:B------:R-:W-:Y:S02]  /*a130*/  F2FP.BF16.F32.PACK_AB R11, R11, R12 ;  /* 0x0000000c0b0b723e */ /* 0x000fe400000010ff */
[----:B------:R-:W-:Y:S01]  /*a140*/  F2FP.BF16.F32.PACK_AB R42, R41, R42 ;  /* 0x0000002a292a723e */ /* 0x000fe200000010ff */
[----:B------:R0:W2:Y:S01]  /*a150*/  LDG.E.CONSTANT R6, desc[UR50][R6.64] ;  /* 0x0000003206067981 */ /* 0x0000a2000c1e9900 */
[----:B------:R-:W-:Y:S02]  /*a160*/  MOV R4, R3 ;  /* 0x0000000300047202 */ /* 0x000fe40000000f00 */
[----:B-1----:R-:W-:Y:S01]  /*a170*/  MOV R5, R36 ;  /* 0x0000002400057202 */ /* 0x002fe20000000f00 */
[----:B------:R-:W-:Y:S01]  /*a180*/  UISETP.NE.U32.AND UP1, UPT, UR6, URZ, UPT ;  /* 0x0000003f0600728c */ /* 0x000fe2000bf25070 */
[----:B------:R-:W-:Y:S01]  /*a190*/  F2FP.BF16.F32.PACK_AB R33, R33, R34 ;  /* 0x000000222121723e */ /* 0x000fe200000010ff */
[----:B------:R-:W-:Y:S01]  /*a1a0*/  ULDC.64 UR4, c[0x0][0xbd8] ;  /* 0x0002f60000047ab9 */ /* 0x000fe20000000a00 */
[----:B------:R-:W-:Y:S01]  /*a1b0*/  F2FP.BF16.F32.PACK_AB R10, R9, R10 ;  /* 0x0000000a090a723e */ /* 0x000fe200000010ff */
[----:B------:R-:W-:Y:S01]  /*a1c0*/  UISETP.NE.AND.EX UP1, UPT, UR7, URZ, UPT, UP1 ;  /* 0x0000003f0700728c */ /* 0x000fe2000bf25310 */
[----:B------:R-:W-:Y:S01]  /*a1d0*/  F2FP.BF16.F32.PACK_AB R51, R51, R52 ;  /* 0x000000343333723e */ /* 0x000fe200000010ff */
[----:B------:R-:W-:Y:S01]  /*a1e0*/  UISETP.NE.U32.AND UP0, UPT, UR4, URZ, UPT ;  /* 0x0000003f0400728c */ /* 0x000fe2000bf05070 */
[----:B------:R-:W-:Y:S01]  /*a1f0*/  F2FP.BF16.F32.PACK_AB R48, R47, R48 ;  /* 0x000000302f30723e */ /* 0x000fe200000010ff */
[----:B------:R-:W-:Y:S01]  /*a200*/  ULEA UR4, UP2, UR38, UR4, 0x2 ;  /* 0x0000000426047291 */ /* 0x000fe2000f84103f */
[----:B0-----:R-:W-:Y:S01]  /*a210*/  LOP3.LUT P0, R7, R63, 0x3, RZ, 0xc0, !PT ;  /* 0x000000033f077812 */ /* 0x001fe2000780c0ff */
[----:B------:R-:W-:Y:S01]  /*a220*/  UISETP.NE.AND.EX UP0, UPT, UR5, URZ, UPT, UP0 ;  /* 0x0000003f0500728c */ /* 0x000fe2000bf05300 */
[----:B------:R-:W-:Y:S01]  /*a230*/  F2FP.BF16.F32.PACK_AB R43, R43, R44 ;  /* 0x0000002c2b2b723e */ /* 0x000fe200000010ff */
[----:B------:R-:W-:Y:S01]  /*a240*/  ULEA.HI.X UR6, UR38, UR5, UR39, 0x2, UP2 ;  /* 0x0000000526067291 */ /* 0x000fe200090f1427 */
[----:B------:R-:W-:-:S02]  /*a250*/  ISETP.EQ.OR P0, PT, R7, 0x3, !P0 ;  /* 0x000000030700780c */ /* 0x000fc40004702670 */
[----:B------:R-:W-:Y:S02]  /*a260*/  F2FP.BF16.F32.PACK_AB R40, R35, R40 ;  /* 0x000000282328723e */ /* 0x000fe400000010ff */
[----:B------:R-:W-:Y:S02]  /*a270*/  SEL R41, R11, R8, P0 ;  /* 0x000000080b297207 */ /* 0x000fe40000000000 */
[----:B------:R-:W-:Y:S01]  /*a280*/  SEL R34, R8, R11, P0 ;  /* 0x0000000b08227207 */ /* 0x000fe20000000000 */
[----:B------:R-:W-:Y:S01]  /*a290*/  IMAD.WIDE R8, R153, 0x2, R4 ;  /* 0x0000000299087825 */ /* 0x000fe200078e0204 */
[----:B------:R-:W-:Y:S02]  /*a2a0*/  F2FP.BF16.F32.PACK_AB R31, R31, R32 ;  /* 0x000000201f1f723e */ /* 0x000fe400000010ff */
[----:B------:R-:W-:Y:S02]  /*a2b0*/  F2FP.BF16.F32.PACK_AB R28, R27, R28 ;  /* 0x0000001c1b1c723e */ /* 0x000fe400000010ff */
[----:B------:R-:W-:-:S02]  /*a2c0*/  LOP3.LUT R7, R8, 0x180, RZ, 0xc0, !PT ;  /* 0x0000018008077812 */ /* 0x000fc400078ec0ff */
[----:B------:R-:W-:Y:S02]  /*a2d0*/  F2FP.BF16.F32.PACK_AB R53, R53, R54 ;  /* 0x000000363535723e */ /* 0x000fe400000010ff */
[----:B------:R-:W-:Y:S02]  /*a2e0*/  F2FP.BF16.F32.PACK_AB R50, R49, R50 ;  /* 0x000000323132723e */ /* 0x000fe400000010ff */
[----:B------:R-:W-:Y:S02]  /*a2f0*/  IADD3 R12, P5, R8, 0x20, RZ ;  /* 0x00000020080c7810 */ /* 0x000fe40007fbe0ff */
[----:B------:R-:W-:Y:S02]  /*a300*/  F2FP.BF16.F32.PACK_AB R21, R21, R24 ;  /* 0x000000181515723e */ /* 0x000fe400000010ff */
[----:B------:R-:W-:Y:S02]  /*a310*/  F2FP.BF16.F32.PACK_AB R14, R13, R14 ;  /* 0x0000000e0d0e723e */ /* 0x000fe400000010ff */
[----:B------:R-:W-:-:S02]  /*a320*/  SEL R47, R51, R48, P0 ;  /* 0x00000030332f7207 */ /* 0x000fc40000000000 */
[----:B------:R-:W-:Y:S02]  /*a330*/  SEL R49, R43, R40, P0 ;  /* 0x000000282b317207 */ /* 0x000fe40000000000 */
[----:B------:R-:W-:Y:S02]  /*a340*/  SEL R48, R48, R51, P0 ;  /* 0x0000003330307207 */ /* 0x000fe40000000000 */
[----:B------:R-:W-:Y:S02]  /*a350*/  SEL R40, R40, R43, P0 ;  /* 0x0000002b28287207 */ /* 0x000fe40000000000 */
[----:B------:R-:W-:Y:S02]  /*a360*/  F2FP.BF16.F32.PACK_AB R30, R29, R30 ;  /* 0x0000001e1d1e723e */ /* 0x000fe400000010ff */
[----:B------:R-:W-:Y:S02]  /*a370*/  SEL R43, R31, R28, P0 ;  /* 0x0000001c1f2b7207 */ /* 0x000fe40000000000 */
[----:B------:R-:W-:-:S02]  /*a380*/  SEL R51, R10, R135, P0 ;  /* 0x000000870a337207 */ /* 0x000fc40000000000 */
[----:B------:R-:W-:Y:S02]  /*a390*/  SEL R38, R135, R10, P0 ;  /* 0x0000000a87267207 */ /* 0x000fe40000000000 */
[----:B------:R-:W-:Y:S02]  /*a3a0*/  SHF.R.U64 R7, R7, 0x3, RZ ;  /* 0x0000000307077819 */ /* 0x000fe400000012ff */
[----:B------:R-:W-:Y:S02]  /*a3b0*/  SEL R29, R53, R50, P0 ;  /* 0x00000032351d7207 */ /* 0x000fe40000000000 */
[----:B------:R-:W-:Y:S02]  /*a3c0*/  SEL R28, R28, R31, P0 ;  /* 0x0000001f1c1c7207 */ /* 0x000fe40000000000 */
[----:B------:R-:W-:Y:S02]  /*a3d0*/  LOP3.LUT R10, R12, 0x180, RZ, 0xc0, !PT ;  /* 0x000001800c0a7812 */ /* 0x000fe400078ec0ff */
[----:B------:R-:W-:-:S02]  /*a3e0*/  F2FP.BF16.F32.PACK_AB R58, R57, R58 ;  /* 0x0000003a393a723e */ /* 0x000fc400000010ff */
[----:B------:R-:W-:Y:S02]  /*a3f0*/  F2FP.BF16.F32.PACK_AB R56, R55, R56 ;  /* 0x000000383738723e */ /* 0x000fe400000010ff */
[----:B------:R-:W-:Y:S02]  /*a400*/  SEL R50, R50, R53, P0 ;  /* 0x0000003532327207 */ /* 0x000fe40000000000 */
[----:B------:R-:W-:Y:S02]  /*a410*/  SEL R31, R21, R14, P0 ;  /* 0x0000000e151f7207 */ /* 0x000fe40000000000 */
[----:B------:R-:W-:Y:S02]  /*a420*/  SEL R36, R14, R21, P0 ;  /* 0x000000150e247207 */ /* 0x000fe40000000000 */
[C---:B------:R-:W-:Y:S02]  /*a430*/  IADD3 R14, P4, R8.reuse, 0x3000, RZ ;  /* 0x00003000080e7810 */ /* 0x040fe40007f9e0ff */
[----:B------:R-:W-:-:S02]  /*a440*/  IADD3 R53, P3, R8, 0x3020, RZ ;  /* 0x0000302008357810 */ /* 0x000fc40007f7e0ff */
[C---:B------:R-:W-:Y:S01]  /*a450*/  IADD3 R55, P2, R8.reuse, 0x6000, RZ ;  /* 0x0000600008377810 */ /* 0x040fe20007f5e0ff */
[--C-:B------:R-:W-:Y:S01]  /*a460*/  IMAD.X R21, RZ, RZ, R9.reuse, P4 ;  /* 0x000000ffff157224 */ /* 0x100fe200020e0609 */
[----:B------:R-:W-:Y:S02]  /*a470*/  IADD3 R57, P1, R8, 0x6020, RZ ;  /* 0x0000602008397810 */ /* 0x000fe40007f3e0ff */
[----:B------:R-:W-:Y:S01]  /*a480*/  LOP3.LUT R8, R7, R8, RZ, 0x3c, !PT ;  /* 0x0000000807087212 */ /* 0x000fe200078e3cff */
[--C-:B------:R-:W-:Y:S01]  /*a490*/  IMAD.X R13, RZ, RZ, R9.reuse, P2 ;  /* 0x000000ffff0d7224 */ /* 0x100fe200010e0609 */
[----:B------:R-:W-:Y:S01]  /*a4a0*/  SHF.R.U64 R7, R10, 0x3, RZ ;  /* 0x000000030a077819 */ /* 0x000fe200000012ff */
[----:B------:R-:W-:Y:S01]  /*a4b0*/  IMAD.X R11, RZ, RZ, R9, P1 ;  /* 0x000000ffff0b7224 */ /* 0x000fe200008e0609 */
[----:B------:R-:W-:Y:S02]  /*a4c0*/  F2FP.BF16.F32.PACK_AB R45, R45, R46 ;  /* 0x0000002e2d2d723e */ /* 0x000fe400000010ff */
[----:B------:R-:W-:-:S02]  /*a4d0*/  LOP3.LUT R24, R7, R12, RZ, 0x3c, !PT ;  /* 0x0000000c07187212 */ /* 0x000fc400078e3cff */
[----:B------:R-:W-:Y:S02]  /*a4e0*/  LOP3.LUT R7, R14, 0x180, RZ, 0xc0, !PT ;  /* 0x000001800e077812 */ /* 0x000fe400078ec0ff */
[----:B------:R-:W-:Y:S02]  /*a4f0*/  F2FP.BF16.F32.PACK_AB R61, R61, R62 ;  /* 0x0000003e3d3d723e */ /* 0x000fe400000010ff */
[----:B------:R-:W-:Y:S02]  /*a500*/  F2FP.BF16.F32.PACK_AB R25, R25, R26 ;  /* 0x0000001a1919723e */ /* 0x000fe400000010ff */
[----:B------:R-:W-:Y:S01]  /*a510*/  F2FP.BF16.F32.PACK_AB R20, R15, R20 ;  /* 0x000000140f14723e */ /* 0x000fe200000010ff */
[----:B------:R-:W-:Y:S01]  /*a520*/  IMAD.X R15, RZ, RZ, R9, P3 ;  /* 0x000000ffff0f7224 */ /* 0x000fe200018e0609 */
[----:B------:R-:W-:Y:S02]  /*a530*/  F2FP.BF16.F32.PACK_AB R59, R59, R60 ;  /* 0x0000003c3b3b723e */ /* 0x000fe400000010ff */
[----:B------:R-:W-:-:S02]  /*a540*/  SHF.R.U64 R7, R7, 0x3, RZ ;  /* 0x0000000307077819 */ /* 0x000fc400000012ff */
[----:B------:R-:W-:Y:S02]  /*a550*/  SEL R37, R33, R30, P0 ;  /* 0x0000001e21257207 */ /* 0x000fe40000000000 */
[----:B------:R-:W-:Y:S02]  /*a560*/  SEL R35, R45, R42, P0 ;  /* 0x0000002a2d237207 */ /* 0x000fe40000000000 */
[----:B------:R-:W-:Y:S02]  /*a570*/  SEL R30, R30, R33, P0 ;  /* 0x000000211e1e7207 */ /* 0x000fe40000000000 */
[----:B------:R-:W-:Y:S02]  /*a580*/  SEL R27, R61, R58, P0 ;  /* 0x0000003a3d1b7207 */ /* 0x000fe40000000000 */
[----:B------:R-:W-:Y:S02]  /*a590*/  SEL R42, R42, R45, P0 ;  /* 0x0000002d2a2a7207 */ /* 0x000fe40000000000 */
[----:B------:R-:W-:-:S02]  /*a5a0*/  SEL R33, R25, R20, P0 ;  /* 0x0000001419217207 */ /* 0x000fc40000000000 */
[----:B------:R-:W-:Y:S01]  /*a5b0*/  SEL R32, R20, R25, P0 ;  /* 0x0000001914207207 */ /* 0x000fe20000000000 */
[----:B------:R-:W-:Y:S01]  /*a5c0*/  IMAD.X R25, RZ, RZ, R9, P5 ;  /* 0x000000ffff197224 */ /* 0x000fe200028e0609 */
[----:B------:R-:W-:Y:S02]  /*a5d0*/  SEL R58, R58, R61, P0 ;  /* 0x0000003d3a3a7207 */ /* 0x000fe40000000000 */
[----:B------:R-:W-:Y:S02]  /*a5e0*/  SEL R45, R59, R56, P0 ;  /* 0x000000383b2d7207 */ /* 0x000fe40000000000 */
[----:B------:R-:W-:Y:S02]  /*a5f0*/  LOP3.LUT R10, R53, 0x180, RZ, 0xc0, !PT ;  /* 0x00000180350a7812 */ /* 0x000fe400078ec0ff */
[----:B------:R-:W-:Y:S02]  /*a600*/  LOP3.LUT R20, R7, R14, RZ, 0x3c, !PT ;  /* 0x0000000e07147212 */ /* 0x000fe400078e3cff */
[----:B------:R-:W-:-:S02]  /*a610*/  SEL R56, R56, R59, P0 ;  /* 0x0000003b38387207 */ /* 0x000fc40000000000 */
[----:B------:R-:W-:Y:S02]  /*a620*/  SHF.R.U64 R10, R10, 0x3, RZ ;  /* 0x000000030a0a7819 */ /* 0x000fe400000012ff */
[----:B------:R-:W-:Y:S02]  /*a630*/  LOP3.LUT R26, R57, 0x180, RZ, 0xc0, !PT ;  /* 0x00000180391a7812 */ /* 0x000fe400078ec0ff */
[----:B------:R-:W-:Y:S02]  /*a640*/  LOP3.LUT R14, R10, R53, RZ, 0x3c, !PT ;  /* 0x000000350a0e7212 */ /* 0x000fe400078e3cff */
[----:B------:R-:W-:Y:S02]  /*a650*/  MOV R53, R20 ;  /* 0x0000001400357202 */ /* 0x000fe40000000f00 */
[----:B------:R-:W-:Y:S02]  /*a660*/  LOP3.LUT R12, R55, 0x180, RZ, 0xc0, !PT ;  /* 0x00000180370c7812 */ /* 0x000fe400078ec0ff */
[----:B------:R-:W-:-:S02]  /*a670*/  SHF.R.U64 R26, R26, 0x3, RZ ;  /* 0x000000031a1a7819 */ /* 0x000fc400000012ff */
[----:B------:R-:W-:Y:S02]  /*a680*/  SHF.R.U64 R12, R12, 0x3, RZ ;  /* 0x000000030c0c7819 */ /* 0x000fe400000012ff */
[----:B------:R-:W-:Y:S02]  /*a690*/  LOP3.LUT R10, R26, R57, RZ, 0x3c, !PT ;  /* 0x000000391a0a7212 */ /* 0x000fe400078e3cff */
[----:B------:R-:W-:Y:S02]  /*a6a0*/  LOP3.LUT R12, R12, R55, RZ, 0x3c, !PT ;  /* 0x000000370c0c7212 */ /* 0x000fe400078e3cff */
[----:B------:R-:W-:Y:S02]  /*a6b0*/  MOV R55, R8 ;  /* 0x0000000800377202 */ /* 0x000fe40000000f00 */
[----:B------:R-:W-:Y:S02]  /*a6c0*/  MOV R44, R10 ;  /* 0x0000000a002c7202 */ /* 0x000fe40000000f00 */
        /* <DEDUP_REMOVED lines=8> */
[----:B------:R-:W-:Y:S04]  /*a750*/  SHFL.IDX PT, R45, R45, R6, 0x1c1f ;  /* 0x001c1f062d2d7589 */ /* 0x000fe800000e0000 */
[----:B------:R-:W1:Y:S04]  /*a760*/  SHFL.IDX PT, R42, R42, R7, 0x1c1f ;  /* 0x001c1f072a2a7589 */ /* 0x000e6800000e0000 */
[----:B------:R-:W2:Y:S04]  /*a770*/  SHFL.IDX PT, R56, R56, R7, 0x1c1f ;  /* 0x001c1f0738387589 */ /* 0x000ea800000e0000 */
[----:B------:R-:W-:Y:S04]  /*a780*/  SHFL.IDX PT, R49, R49, R6, 0x1c1f ;  /* 0x001c1f0631317589 */ /* 0x000fe800000e0000 */
[----:B------:R-:W3:Y:S01]  /*a790*/  SHFL.IDX PT, R40, R40, R7, 0x1c1f ;  /* 0x001c1f0728287589 */ /* 0x000ee200000e0000 */
[----:B0-----:R-:W-:-:S02]  /*a7a0*/  SEL R8, R27, R58, P0 ;  /* 0x0000003a1b087207 */ /* 0x001fc40000000000 */
[----:B------:R-:W-:Y:S01]  /*a7b0*/  SEL R10, R58, R27, P0 ;  /* 0x0000001b3a0a7207 */ /* 0x000fe20000000000 */
[----:B------:R-:W-:Y:S04]  /*a7c0*/  SHFL.IDX PT, R29, R29, R6, 0x1c1f ;  /* 0x001c1f061d1d7589 */ /* 0x000fe800000e0000 */
[----:B------:R-:W0:Y:S04]  /*a7d0*/  SHFL.IDX PT, R50, R50, R7, 0x1c1f ;  /* 0x001c1f0732327589 */ /* 0x000e2800000e0000 */
[----:B------:R-:W-:Y:S01]  /*a7e0*/  SHFL.IDX PT, R47, R47, R6, 0x1c1f ;  /* 0x001c1f062f2f7589 */ /* 0x000fe200000e0000 */
[----:B-1----:R-:W-:-:S02]  /*a7f0*/  SEL R24, R35, R42, P0 ;  /* 0x0000002a23187207 */ /* 0x002fc40000000000 */
[----:B------:R-:W-:Y:S01]  /*a800*/  SEL R26, R42, R35, P0 ;  /* 0x000000232a1a7207 */ /* 0x000fe20000000000 */
[----:B------:R-:W1:Y:S01]  /*a810*/  SHFL.IDX PT, R48, R48, R7, 0x1c1f ;  /* 0x001c1f0730307589 */ /* 0x000e6200000e0000 */
[----:B--2---:R-:W-:Y:S02]  /*a820*/  SEL R9, R45, R56, P0 ;  /* 0x000000382d097207 */ /* 0x004fe40000000000 */
[----:B------:R-:W-:Y:S01]  /*a830*/  SEL R11, R56, R45, P0 ;  /* 0x0000002d380b7207 */ /* 0x000fe20000000000 */
[----:B------:R-:W-:Y:S04]  /*a840*/  SHFL.IDX PT, R33, R33, R6, 0x1c1f ;  /* 0x001c1f0621217589 */ /* 0x000fe800000e0000 */
[----:B------:R-:W2:Y:S01]  /*a850*/  SHFL.IDX PT, R32, R32, R7, 0x1c1f ;  /* 0x001c1f0720207589 */ /* 0x000ea200000e0000 */
[----:B---3--:R-:W-:-:S02]  /*a860*/  SEL R25, R49, R40, P0 ;  /* 0x0000002831197207 */ /* 0x008fc40000000000 */
[----:B------:R-:W-:Y:S01]  /*a870*/  SEL R27, R40, R49, P0 ;  /* 0x00000031281b7207 */ /* 0x000fe20000000000 */
[----:B------:R-:W-:Y:S04]  /*a880*/  SHFL.IDX PT, R37, R37, R6, 0x1c1f ;  /* 0x001c1f0625257589 */ /* 0x000fe800000e0000 */
[----:B------:R-:W-:Y:S01]  /*a890*/  SHFL.IDX PT, R41, R41, R6, 0x1c1f ;  /* 0x001c1f0629297589 */ /* 0x000fe200000e0000 */
[----:B0-----:R-:W-:Y:S02]  /*a8a0*/  SEL R12, R29, R50, P0 ;  /* 0x000000321d0c7207 */ /* 0x001fe40000000000 */
[----:B------:R-:W-:Y:S01]  /*a8b0*/  SEL R14, R50, R29, P0 ;  /* 0x0000001d320e7207 */ /* 0x000fe20000000000 */
[----:B------:R-:W0:Y:S04]  /*a8c0*/  SHFL.IDX PT, R30, R30, R7, 0x1c1f ;  /* 0x001c1f071e1e7589 */ /* 0x000e2800000e0000 */
[----:B------:R-:W3:Y:S01]  /*a8d0*/  SHFL.IDX PT, R34, R34, R7, 0x1c1f ;  /* 0x001c1f0722227589 */ /* 0x000ee200000e0000 */
[----:B-1----:R-:W-:-:S02]  /*a8e0*/  SEL R13, R47, R48, P0 ;  /* 0x000000302f0d7207 */ /* 0x002fc40000000000 */
[----:B------:R-:W-:Y:S01]  /*a8f0*/  SEL R15, R48, R47, P0 ;  /* 0x0000002f300f7207 */ /* 0x000fe20000000000 */
[----:B------:R-:W-:Y:S04]  /*a900*/  SHFL.IDX PT, R43, R43, R6, 0x1c1f ;  /* 0x001c1f062b2b7589 */ /* 0x000fe800000e0000 */
[----:B------:R0:W1:Y:S01]  /*a910*/  SHFL.IDX PT, R20, R28, R7, 0x1c1f ;  /* 0x001c1f071c147589 */ /* 0x00006200000e0000 */
[----:B--2---:R-:W-:Y:S02]  /*a920*/  SEL R40, R33, R32, P0 ;  /* 0x0000002021287207 */ /* 0x004fe40000000000 */
[----:B------:R-:W-:Y:S01]  /*a930*/  SEL R42, R32, R33, P0 ;  /* 0x00000021202a7207 */ /* 0x000fe20000000000 */
[----:B------:R-:W-:Y:S04]  /*a940*/  SHFL.IDX PT, R21, R31, R6, 0x1c1f ;  /* 0x001c1f061f157589 */ /* 0x000fe800000e0000 */
[----:B------:R-:W2:Y:S04]  /*a950*/  SHFL.IDX PT, R36, R36, R7, 0x1c1f ;  /* 0x001c1f0724247589 */ /* 0x000ea800000e0000 */
[----:B------:R4:W-:Y:S01]  /*a960*/  SHFL.IDX PT, R51, R51, R6, 0x1c1f ;  /* 0x001c1f0633337589 */ /* 0x0009e200000e0000 */
[----:B0-----:R-:W-:-:S02]  /*a970*/  SEL R28, R37, R30, P0 ;  /* 0x0000001e251c7207 */ /* 0x001fc40000000000 */
[----:B------:R-:W-:Y:S01]  /*a980*/  SEL R30, R30, R37, P0 ;  /* 0x000000251e1e7207 */ /* 0x000fe20000000000 */
[----:B------:R0:W5:Y:S01]  /*a990*/  SHFL.IDX PT, R38, R38, R7, 0x1c1f ;  /* 0x001c1f0726267589 */ /* 0x00016200000e0000 */
[----:B---3--:R-:W-:Y:S02]  /*a9a0*/  SEL R32, R41, R34, P0 ;  /* 0x0000002229207207 */ /* 0x008fe40000000000 */
[----:B------:R-:W-:Y:S01]  /*a9b0*/  SEL R34, R34, R41, P0 ;  /* 0x0000002922227207 */ /* 0x000fe20000000000 */
[----:B------:R-:W-:Y:S01]  /*a9c0*/  BAR.SYNC.DEFER_BLOCKING 0x1, 0x180 ;  /* 0x0046000000007b1d */ /* 0x000fe20000010000 */
[----:B----4-:R-:W-:Y:S01]  /*a9d0*/  IMAD.U32 R6, RZ, RZ, UR4 ;  /* 0x00000004ff067e24 */ /* 0x010fe2000f8e00ff */
[----:B-1----:R-:W-:Y:S02]  /*a9e0*/  SEL R29, R43, R20, P0 ;  /* 0x000000142b1d7207 */ /* 0x002fe40000000000 */
[----:B------:R-:W-:Y:S02]  /*a9f0*/  SEL R31, R20, R43, P0 ;  /* 0x0000002b141f7207 */ /* 0x000fe40000000000 */
[----:B------:R-:W-:Y:S01]  /*aa00*/  @UP1 ULDC.64 UR4, c[0x0][0xbe0] ;  /* 0x0002f80000041ab9 */ /* 0x000fe20000000a00 */
[----:B0-----:R-:W-:Y:S01]  /*aa10*/  IMAD.U32 R7, RZ, RZ, UR6 ;  /* 0x00000006ff077e24 */ /* 0x001fe2000f8e00ff */
[----:B------:R-:W-:Y:S01]  /*aa20*/  @UP1 UIMAD.WIDE UR4, UR38, 0x4, UR4 ;  /* 0x00000004260418a5 */ /* 0x000fe2000f8e0204 */
[----:B--2---:R-:W-:-:S02]  /*aa30*/  SEL R41, R21, R36, P0 ;  /* 0x0000002415297207 */ /* 0x004fc40000000000 */
[----:B------:R-:W-:Y:S02]  /*aa40*/  SEL R43, R36, R21, P0 ;  /* 0x00000015242b7207 */ /* 0x000fe40000000000 */
[----:B-----5:R-:W-:Y:S02]  /*aa50*/  SEL R33, R51, R38, P0 ;  /* 0x0000002633217207 */ /* 0x020fe40000000000 */
[----:B------:R-:W-:Y:S01]  /*aa60*/  SEL R35, R38, R51, P0 ;  /* 0x0000003326237207 */ /* 0x000fe20000000000 */
[----:B------:R0:W-:Y:S01]  /*aa70*/  STSM.16.M88.4 [R55], R8 ;  /* 0x0000000837007844 */ /* 0x0001e20000000200 */
[----:B------:R-:W-:-:S03]  /*aa80*/  PLOP3.LUT P0, PT, PT, PT, UP1, 0x80, 0x0 ;  /* 0x000000000000781c */ /* 0x000fc60003f0f018 */
[----:B------:R1:W-:Y:S04]  /*aa90*/  STSM.16.M88.4 [R54], R12 ;  /* 0x0000000c36007844 */ /* 0x0003e80000000200 */
[----:B------:R1:W-:Y:S04]  /*aaa0*/  STSM.16.M88.4 [R53], R24 ;  /* 0x0000001835007844 */ /* 0x0003e80000000200 */
[----:B------:R1:W-:Y:S04]  /*aab0*/  STSM.16.M88.4 [R52], R28 ;  /* 0x0000001c34007844 */ /* 0x0003e80000000200 */
[----:B------:R1:W-:Y:S04]  /*aac0*/  STSM.16.M88.4 [R46], R40 ;  /* 0x000000282e007844 */ /* 0x0003e80000000200 */
[----:B------:R1:W-:Y:S01]  /*aad0*/  STSM.16.M88.4 [R44], R32 ;  /* 0x000000202c007844 */ /* 0x0003e20000000200 */
[----:B------:R-:W-:Y:S01]  /*aae0*/  BAR.SYNC.DEFER_BLOCKING 0x1, 0x180 ;  /* 0x0046000000007b1d */ /* 0x000fe20000010000 */
[----:B0-----:R-:W-:-:S02]  /*aaf0*/  IMAD.U32 R8, RZ, RZ, UR4 ;  /* 0x00000004ff087e24 */ /* 0x001fc4000f8e00ff */
[----:B------:R-:W-:-:S03]  /*ab00*/  IMAD.U32 R9, RZ, RZ, UR5 ;  /* 0x00000005ff097e24 */ /* 0x000fc6000f8e00ff */
[----:B------:R-:W2:Y:S04]  /*ab10*/  @P1 LDG.E R10, desc[UR50][R6.64] ;  /* 0x00000032060a1981 */ /* 0x000ea8000c1e1900 */
[----:B------:R-:W3:Y:S01]  /*ab20*/  @P0 LDG.E R8, desc[UR50][R8.64] ;  /* 0x0000003208080981 */ /* 0x000ee2000c1e1900 */
[----:B------:R-:W-:Y:S01]  /*ab30*/  IMAD R11, R18, 0x20, R16 ;  /* 0x00000020120b7824 */ /* 0x000fe200078e0210 */
[----:B------:R-:W-:Y:S01]  /*ab40*/  UMOV UR4, URZ ;  /* 0x0000003f00047c82 */ /* 0x000fe20008000000 */
[----:B------:R-:W-:Y:S02]  /*ab50*/  ULDC UR8, c[0x0][0xa88] ;  /* 0x0002a20000087ab9 */ /* 0x000fe40000000800 */
[----:B------:R-:W-:-:S03]  /*ab60*/  IMAD.WIDE R4, R11, 0x2, R4 ;  /* 0x000000020b047825 */ /* 0x000fc600078e0204 */
[----:B------:R-:W-:Y:S02]  /*ab70*/  IADD3 R11, P6, R4, 0x1800, RZ ;  /* 0x00001800040b7810 */ /* 0x000fe40007fde0ff */
[----:B--2---:R-:W-:Y:S02]  /*ab80*/  @P1 R2UR UR4, R10 ;  /* 0x000000000a0412ca */ /* 0x004fe400000e0000 */
[----:B---3--:R-:W-:Y:S01]  /*ab90*/  @P0 R2UR UR8, R8 ;  /* 0x00000000080802ca */ /* 0x008fe200000e0000 */
[----:B-1----:R-:W-:-:S14]  /*aba0*/  @P0 BRA `(.L_x_1721) ;  /* 0x0000000000180947 */ /* 0x002fdc0003800000 */
[----:B------:R-:W-:Y:S05]  /*abb0*/  @!P1 BRA `(.L_x_1721) ;  /* 0x0000000000149947 */ /* 0x000fea0003800000 */
[----:B------:R-:W2:Y:S04]  /*abc0*/  LDG.E R9, desc[UR50][R6.64] ;  /* 0x0000003206097981 */ /* 0x000ea8000c1e1900 */
[----:B------:R-:W3:Y:S01]  /*abd0*/  LDG.E R8, desc[UR50][R6.64+0x4] ;  /* 0x0000043206087981 */ /* 0x000ee2000c1e1900 */
[----:B--2---:R-:W-:Y:S02]  /*abe0*/  R2UR UR5, R9 ;  /* 0x00000000090572ca */ /* 0x004fe400000e0000 */
[----:B---3--:R-:W-:-:S13]  /*abf0*/  R2UR UR8, R8 ;  /* 0x00000000080872ca */ /* 0x008fda00000e0000 */
[----:B------:R-:W-:-:S12]  /*ac00*/  UIADD3 UR8, -UR5, UR8, URZ ;  /* 0x0000000805087290 */ /* 0x000fd8000fffe13f */
.L_x_1721:
[----:B------:R-:W-:Y:S01]  /*ac10*/  USHF.R.S32.HI UR12, URZ, 0x1f, UR41 ;  /* 0x0000001f3f0c7899 */ /* 0x000fe20008011429 */
[----:B------:R-:W-:Y:S01]  /*ac20*/  LOP3.LUT R6, R11, 0x180, RZ, 0xc0, !PT ;  /* 0x000001800b067812 */ /* 0x000fe200078ec0ff */
[----:B------:R-:W-:Y:S01]  /*ac30*/  ULDC.64 UR10, c[0x0][0xb70] ;  /* 0x0002dc00000a7ab9 */ /* 0x000fe20000000a00 */
[----:B------:R-:W-:Y:S01]  /*ac40*/  USHF.R.S32.HI UR5, URZ, 0x1f, UR4 ;  /* 0x0000001f3f057899 */ /* 0x000fe20008011404 */
[----:B------:R-:W-:Y:S01]  /*ac50*/  IADD3 R9, P4, R4, 0x4800, RZ ;  /* 0x0000480004097810 */ /* 0x000fe20007f9e0ff */
[----:B------:R-:W-:Y:S01]  /*ac60*/  UIMAD UR9, UR12, UR10, URZ ;  /* 0x0000000a0c0972a4 */ /* 0x000fe2000f8e023f */
[----:B------:R-:W-:Y:S01]  /*ac70*/  SHF.R.U64 R6, R6, 0x3, RZ ;  /* 0x0000000306067819 */ /* 0x000fe200000012ff */
[----:B------:R-:W-:Y:S01]  /*ac80*/  UIMAD.WIDE.U32 UR6, UR41, UR10, UR4 ;  /* 0x0000000a290672a5 */ /* 0x000fe2000f8e0004 */
[----:B------:R-:W-:Y:S01]  /*ac90*/  IMAD.U32 R7, RZ, RZ, UR40 ;  /* 0x00000028ff077e24 */ /* 0x000fe2000f8e00ff */
[----:B------:R-:W-:Y:S01]  /*aca0*/  UIMAD UR9, UR41, UR11, UR9 ;  /* 0x0000000b290972a4 */ /* 0x000fe2000f8e0209 */
[----:B------:R-:W-:Y:S01]  /*acb0*/  LOP3.LUT R8, R9, 0x180, RZ, 0xc0, !PT ;  /* 0x0000018009087812 */ /* 0x000fe200078ec0ff */
[----:B------:R-:W-:Y:S01]  /*acc0*/  USEL UR39, UR39, URZ, !UP0 ;  /* 0x0000003f27277287 */ /* 0x000fe2000c000000 */
[----:B------:R-:W-:Y:S01]  /*acd0*/  LOP3.LUT R6, R6, R11, RZ, 0x3c, !PT ;  /* 0x0000000b06067212 */ /* 0x000fe200078e3cff */
[----:B------:R-:W-:Y:S01]  /*ace0*/  ULDC.64 UR10, c[0x0][0xb78] ;  /* 0x0002de00000a7ab9 */ /* 0x000fe20000000a00 */
[----:B------:R-:W-:Y:S01]  /*acf0*/  UIADD3 UR7, UR7, UR9, URZ ;  /* 0x0000000907077290 */ /* 0x000fe2000fffe03f */
[----:B------:R-:W-:Y:S01]  /*ad00*/  IMAD R11, R7, 0xc0, R22 ;  /* 0x000000c0070b7824 */ /* 0x000fe200078e0216 */
[----:B------:R-:W-:Y:S01]  /*ad10*/  USEL UR38, UR38, URZ, !UP0 ;  /* 0x0000003f26267287 */ /* 0x000fe2000c000000 */
[----:B------:R-:W-:Y:S01]  /*ad20*/  SHF.R.U64 R8, R8, 0x3, RZ ;  /* 0x0000000308087819 */ /* 0x000fe200000012ff */
[----:B------:R-:W-:Y:S01]  /*ad30*/  UIMAD UR9, UR39, UR10, URZ ;  /* 0x0000000a270972a4 */ /* 0x000fe2000f8e023f */
[----:B------:R-:W-:Y:S01]  /*ad40*/  LOP3.LUT P0, RZ, R23, 0x3, RZ, 0xc0, !PT ;  /* 0x0000000317ff7812 */ /* 0x000fe2000780c0ff */
[----:B------:R-:W-:Y:S01]  /*ad50*/  UIMAD.WIDE.U32 UR6, UR38, UR10, UR6 ;  /* 0x0000000a260672a5 */ /* 0x000fe2000f8e0006 */
[----:B------:R-:W-:Y:S01]  /*ad60*/  LOP3.LUT R8, R8, R9, RZ, 0x3c, !PT ;  /* 0x0000000908087212 */ /* 0x000fe200078e3cff */
[----:B------:R-:W-:Y:S01]  /*ad70*/  UIMAD UR9, UR38, UR11, UR9 ;  /* 0x0000000b260972a4 */ /* 0x000fe2000f8e0209 */
[----:B------:R-:W-:-:S02]  /*ad80*/  SHF.R.S32.HI R7, RZ, 0x1f, R11 ;  /* 0x0000001fff077819 */ /* 0x000fc4000001140b */
[----:B------:R-:W-:Y:S01]  /*ad90*/  ULDC.64 UR10, c[0x0][0xb40] ;  /* 0x0002d000000a7ab9 */ /* 0x000fe20000000a00 */
[----:B------:R-:W-:Y:S02]  /*ada0*/  IADD3 R9, P1, R11, UR6, RZ ;  /* 0x000000060b097c10 */ /* 0x000fe4000ff3e0ff */
[----:B------:R-:W-:Y:S01]  /*adb0*/  IMAD.U32 R10, RZ, RZ, UR9 ;  /* 0x00000009ff0a7e24 */ /* 0x000fe2000f8e00ff */
[C---:B------:R-:W-:Y:S02]  /*adc0*/  IADD3 R29, P5, R4.reuse, 0x3000, RZ ;  /* 0x00003000041d7810 */ /* 0x040fe40007fbe0ff */
[----:B------:R-:W-:Y:S02]  /*add0*/  LEA R36, P2, R9, UR10, 0x2 ;  /* 0x0000000a09247c11 */ /* 0x000fe4000f8410ff */
[----:B------:R-:W-:Y:S01]  /*ade0*/  IADD3.X R10, R7, UR7, R10, P1, !PT ;  /* 0x00000007070a7c10 */ /* 0x000fe20008ffe40a */
[C---:B------:R-:W-:Y:S01]  /*adf0*/  VIADD R7, R11.reuse, 0x8 ;  /* 0x000000080b077836 */ /* 0x040fe20000000000 */
[----:B------:R-:W-:Y:S01]  /*ae00*/  IADD3 R33, P3, R4, 0x6000, RZ ;  /* 0x0000600004217810 */ /* 0x000fe20007f7e0ff */
[----:B------:R-:W-:Y:S01]  /*ae10*/  ULDC.64 UR6, c[0x0][0xaa0] ;  /* 0x0002a80000067ab9 */ /* 0x000fe20000000a00 */
[----:B------:R-:W-:-:S02]  /*ae20*/  ISETP.GE.OR P1, PT, R11, UR8, P0 ;  /* 0x000000080b007c0c */ /* 0x000fc40008726670 */
[C---:B------:R-:W-:Y:S02]  /*ae30*/  LOP3.LUT R25, R4.reuse, 0x180, RZ, 0xc0, !PT ;  /* 0x0000018004197812 */ /* 0x040fe400078ec0ff */
[----:B------:R-:W-:Y:S01]  /*ae40*/  LEA.HI.X R37, R9, UR11, R10, 0x2, P2 ;  /* 0x0000000b09257c11 */ /* 0x000fe200090f140a */
[--C-:B------:R-:W-:Y:S01]  /*ae50*/  IMAD.X R9, RZ, RZ, R5.reuse, P4 ;  /* 0x000000ffff097224 */ /* 0x100fe200020e0605 */
[----:B------:R-:W-:Y:S02]  /*ae60*/  IADD3 R11, P2, R4, 0x7800, RZ ;  /* 0x00007800040b7810 */ /* 0x000fe40007f5e0ff */
[----:B------:R-:W-:Y:S02]  /*ae70*/  LOP3.LUT R28, R29, 0x180, RZ, 0xc0, !PT ;  /* 0x000001801d1c7812 */ /* 0x000fe400078ec0ff */
[----:B------:R-:W-:Y:S02]  /*ae80*/  LOP3.LUT R32, R33, 0x180, RZ, 0xc0, !PT ;  /* 0x0000018021207812 */ /* 0x000fe400078ec0ff */
[----:B------:R-:W-:Y:S01]  /*ae90*/  SHF.R.U64 R25, R25, 0x3, RZ ;  /* 0x0000000319197819 */ /* 0x000fe200000012ff */
[----:B------:R-:W-:Y:S01]  /*aea0*/  UIMAD UR5, UR5, UR6, URZ ;  /* 0x00000006050572a4 */ /* 0x000fe2000f8e023f */
[----:B------:R-:W-:Y:S01]  /*aeb0*/  ISETP.GE.OR P0, PT, R7, UR8, P0 ;  /* 0x0000000807007c0c */ /* 0x000fe20008706670 */
[----:B------:R-:W-:Y:S01]  /*aec0*/  IMAD.X R7, RZ, RZ, R5, P6 ;  /* 0x000000ffff077224 */ /* 0x000fe200030e0605 */
[----:B------:R-:W-:Y:S01]  /*aed0*/  LOP3.LUT R10, R11, 0x180, RZ, 0xc0, !PT ;  /* 0x000001800b0a7812 */ /* 0x000fe200078ec0ff */
[----:B------:R-:W-:Y:S01]  /*aee0*/  @!P1 STG.E desc[UR50][R36.64], R0 ;  /* 0x0000000024009986 */ /* 0x000fe2000c101932 */
[----:B------:R-:W-:-:S02]  /*aef0*/  SHF.R.U64 R28, R28, 0x3, RZ ;  /* 0x000000031c1c7819 */ /* 0x000fc400000012ff */
[----:B------:R-:W-:Y:S02]  /*af00*/  SHF.R.U64 R32, R32, 0x3, RZ ;  /* 0x0000000320207819 */ /* 0x000fe400000012ff */
[----:B------:R-:W-:Y:S01]  /*af10*/  LOP3.LUT R24, R25, R4, RZ, 0x3c, !PT ;  /* 0x0000000419187212 */ /* 0x000fe200078e3cff */
[--C-:B------:R-:W-:Y:S01]  /*af20*/  IMAD.MOV.U32 R25, RZ, RZ, R5.reuse ;  /* 0x000000ffff197224 */ /* 0x100fe200078e0005 */
[----:B------:R-:W-:Y:S02]  /*af30*/  SHF.R.U64 R4, R10, 0x3, RZ ;  /* 0x000000030a047819 */ /* 0x000fe400000012ff */
[----:B------:R-:W-:Y:S01]  /*af40*/  LOP3.LUT R28, R28, R29, RZ, 0x3c, !PT ;  /* 0x0000001d1c1c7212 */ /* 0x000fe200078e3cff */
[--C-:B------:R-:W-:Y:S01]  /*af50*/  IMAD.X R29, RZ, RZ, R5.reuse, P5 ;  /* 0x000000ffff1d7224 */ /* 0x100fe200028e0605 */
[----:B------:R-:W-:Y:S01]  /*af60*/  LOP3.LUT R32, R32, R33, RZ, 0x3c, !PT ;  /* 0x0000002120207212 */ /* 0x000fe200078e3cff */
[----:B------:R-:W-:Y:S01]  /*af70*/  IMAD.X R33, RZ, RZ, R5, P3 ;  /* 0x000000ffff217224 */ /* 0x000fe200018e0605 */
[----:B------:R-:W-:Y:S01]  /*af80*/  IADD3.X R13, RZ, R5, RZ, P2, !PT ;  /* 0x00000005ff0d7210 */ /* 0x000fe200017fe4ff */
[----:B------:R0:W-:Y:S01]  /*af90*/  @!P0 STG.E desc[UR50][R36.64+0x20], R2 ;  /* 0x0000200224008986 */ /* 0x0001e2000c101932 */
[----:B------:R-:W-:Y:S01]  /*afa0*/  LOP3.LUT R12, R4, R11, RZ, 0x3c, !PT ;  /* 0x0000000b040c7212 */ /* 0x000fe200078e3cff */
[----:B------:R-:W-:Y:S01]  /*afb0*/  IMAD.U32 R19, RZ, RZ, UR6 ;  /* 0x00000006ff137e24 */ /* 0x000fe2000f8e00ff */
[--C-:B------:R-:W-:Y:S01]  /*afc0*/  SHF.R.S32.HI R21, RZ, 0x1f, R16.reuse ;  /* 0x0000001fff157819 */ /* 0x100fe20000011410 */
[----:B------:R-:W5:Y:S01]  /*afd0*/  LD.E.128 R24, desc[UR50][R24.64] ;  /* 0x0000003218187980 */ /* 0x000f62000c101d00 */
[----:B------:R-:W-:Y:S01]  /*afe0*/  IMAD.MOV.U32 R20, RZ, RZ, R16 ;  /* 0x000000ffff147224 */ /* 0x000fe200078e0010 */
[----:B------:R-:W-:-:S02]  /*aff0*/  UIMAD UR5, UR4, UR7, UR5 ;  /* 0x00000007040572a4 */ /* 0x000fc4000f8e0205 */
[----:B------:R-:W5:Y:S04]  /*b000*/  LD.E.128 R4, desc[UR50][R6.64] ;  /* 0x0000003206047980 */ /* 0x000f68000c101d00 */
[----:B------:R-:W5:Y:S04]  /*b010*/  LD.E.128 R28, desc[UR50][R28.64] ;  /* 0x000000321c1c7980 */ /* 0x000f68000c101d00 */
[----:B------:R-:W5:Y:S04]  /*b020*/  LD.E.128 R8, desc[UR50][R8.64] ;  /* 0x0000003208087980 */ /* 0x000f68000c101d00 */
[----:B------:R-:W5:Y:S04]  /*b030*/  LD.E.128 R32, desc[UR50][R32.64] ;  /* 0x0000003220207980 */ /* 0x000f68000c101d00 */
[----:B------:R-:W5:Y:S01]  /*b040*/  LD.E.128 R12, desc[UR50][R12.64] ;  /* 0x000000320c0c7980 */ /* 0x000f62000c101d00 */
[----:B------:R-:W-:Y:S01]  /*b050*/  IMAD.WIDE.U32 R20, R19, UR4, R20 ;  /* 0x0000000413147c25 */ /* 0x000fe2000f8e0014 */
[----:B------:R-:W-:Y:S01]  /*b060*/  ULDC.64 UR6, c[0x0][0xae0] ;  /* 0x0002b80000067ab9 */ /* 0x000fe20000000a00 */
[----:B------:R-:W-:Y:S01]  /*b070*/  UIMAD UR8, UR40, -0xc0, UR8 ;  /* 0xffffff40280878a4 */ /* 0x000fe2000f8e0208 */
[----:B------:R-:W-:Y:S01]  /*b080*/  @!PT LDS RZ, [RZ] ;  /* 0x00000000fffff984 */ /* 0x000fe20000000800 */
[----:B------:R-:W-:Y:S01]  /*b090*/  @!PT LDS RZ, [RZ] ;  /* 0x00000000fffff984 */ /* 0x000fe20000000800 */
[----:B------:R-:W-:Y:S01]  /*b0a0*/  @!PT LDS RZ, [RZ] ;  /* 0x00000000fffff984 */ /* 0x000fe20000000800 */
[----:B------:R-:W-:Y:S01]  /*b0b0*/  @!PT LDS RZ, [RZ] ;  /* 0x00000000fffff984 */ /* 0x000fe20000000800 */
[----:B------:R1:W-:Y:S06]  /*b0c0*/  MEMBAR.ALL.CTA ;  /* 0x0000000000007992 */ /* 0x0003ec0000008000 */
[----:B-1----:R-:W1:Y:S01]  /*b0d0*/  FENCE.VIEW.ASYNC.S ;  /* 0x00000000000073c6 */ /* 0x002e620000000000 */
[----:B------:R-:W-:Y:S01]  /*b0e0*/  UIMAD UR4, UR12, UR6, URZ ;  /* 0x000000060c0472a4 */ /* 0x000fe2000f8e023f */
[----:B------:R-:W-:Y:S01]  /*b0f0*/  VIADD R21, R21, UR5 ;  /* 0x0000000515157c36 */ /* 0x000fe20008000000 */
[----:B------:R-:W-:Y:S01]  /*b100*/  BSSY B1, `(.L_x_1722) ;  /* 0x0000028000017945 */ /* 0x000fe20003800000 */
[----:B------:R-:W-:Y:S01]  /*b110*/  IMAD.U32 R19, RZ, RZ, UR6 ;  /* 0x00000006ff137e24 */ /* 0x000fe2000f8e00ff */
[----:B------:R-:W-:Y:S01]  /*b120*/  UIMAD UR4, UR41, UR7, UR4 ;  /* 0x00000007290472a4 */ /* 0x000fe2000f8e0204 */
[----:B------:R-:W-:Y:S01]  /*b130*/  ISETP.GE.AND P0, PT, R18, UR8, PT ;  /* 0x0000000812007c0c */ /* 0x000fe2000bf06270 */
[----:B------:R-:W-:Y:S01]  /*b140*/  VIADD R3, R3, 0x19c20 ;  /* 0x00019c2003037836 */ /* 0x000fe20000000000 */
[----:B------:R-:W-:Y:S01]  /*b150*/  ULDC.64 UR6, c[0x0][0xae8] ;  /* 0x0002ba0000067ab9 */ /* 0x000fe20000000a00 */
[----:B------:R-:W-:Y:S01]  /*b160*/  IMAD.WIDE.U32 R20, R19, UR41, R20 ;  /* 0x0000002913147c25 */ /* 0x000fe2000f8e0014 */
[----:B------:R-:W-:-:S02]  /*b170*/  SHF.R.S32.HI R19, RZ, 0x1f, R18 ;  /* 0x0000001fff137819 */ /* 0x000fc40000011412 */
[----:B------:R-:W-:Y:S01]  /*b180*/  PRMT R3, RZ, 0x654, R3 ;  /* 0x00000654ff037816 */ /* 0x000fe20000000003 */
[----:B------:R-:W-:Y:S01]  /*b190*/  VIADD R21, R21, UR4 ;  /* 0x0000000415157c36 */ /* 0x000fe20008000000 */
[----:B------:R-:W-:Y:S02]  /*b1a0*/  UIMAD UR4, UR39, UR6, URZ ;  /* 0x00000006270472a4 */ /* 0x000fe4000f8e023f */
[----:B0-----:R-:W-:Y:S02]  /*b1b0*/  IMAD.U32 R37, RZ, RZ, UR6 ;  /* 0x00000006ff257e24 */ /* 0x001fe4000f8e00ff */
[----:B------:R-:W-:Y:S01]  /*b1c0*/  VIADD R0, R18, 0x60 ;  /* 0x0000006012007836 */ /* 0x000fe20000000000 */
[----:B------:R-:W-:Y:S02]  /*b1d0*/  UIMAD UR4, UR38, UR7, UR4 ;  /* 0x00000007260472a4 */ /* 0x000fe4000f8e0204 */
[----:B------:R-:W-:Y:S02]  /*b1e0*/  IMAD.WIDE.U32 R36, R37, UR38, R20 ;  /* 0x0000002625247c25 */ /* 0x000fe4000f8e0014 */
[----:B------:R-:W-:Y:S01]  /*b1f0*/  ISETP.GE.AND P3, PT, R0, UR8, PT ;  /* 0x0000000800007c0c */ /* 0x000fe2000bf66270 */
[----:B-1----:R0:W-:Y:S01]  /*b200*/  SYNCS.ARRIVE.TRANS64.RED.A1T0 RZ, [R3+URZ], RZ ;  /* 0x000000ff03ff79a7 */ /* 0x0021e2000810043f */
[----:B------:R-:W-:-:S02]  /*b210*/  VIADD R43, R37, UR4 ;  /* 0x00000004252b7c36 */ /* 0x000fc40008000000 */
[----:B0-----:R-:W-:-:S04]  /*b220*/  IMAD.U32 R3, RZ, RZ, UR40 ;  /* 0x00000028ff037e24 */ /* 0x001fc8000f8e00ff */
        /* <DEDUP_REMOVED lines=21> */
.L_x_1723:
[----:B------:R-:W-:Y:S05]  /*b380*/  BSYNC B1 ;  /* 0x0000000000017941 */ /* 0x000fea0003800000 */
.L_x_1722:
        /* <DEDUP_REMOVED lines=24> */
.L_x_1720:
[----:B------:R-:W-:Y:S01]  /*b510*/  ULDC.64 UR4, c[0x0][0xbe0] ;  /* 0x0002f80000047ab9 */ /* 0x000fe20000000a00 */
[----:B------:R-:W-:Y:S01]  /*b520*/  ULDC.64 UR6, c[0x0][0xbd8] ;  /* 0x0002f60000067ab9 */ /* 0x000fe20000000a00 */
[----:B------:R-:W-:-:S04]  /*b530*/  UISETP.NE.U32.AND UP0, UPT, UR4, URZ, UPT ;  /* 0x0000003f0400728c */ /* 0x000fc8000bf05070 */
[----:B------:R-:W-:Y:S02]  /*b540*/  UISETP.NE.AND.EX UP1, UPT, UR5, URZ, UPT, UP0 ;  /* 0x0000003f0500728c */ /* 0x000fe4000bf25300 */
[----:B------:R-:W-:-:S04]  /*b550*/  UISETP.NE.U32.AND UP0, UPT, UR6, URZ, UPT ;  /* 0x0000003f0600728c */ /* 0x000fc8000bf05070 */
[----:B------:R-:W-:Y:S01]  /*b560*/  PLOP3.LUT P2, PT, PT, PT, UP1, 0x80, 0x0 ;  /* 0x000000000000781c */ /* 0x000fe20003f4f018 */
[----:B------:R-:W-:-:S04]  /*b570*/  UISETP.NE.AND.EX UP0, UPT, UR7, URZ, UPT, UP0 ;  /* 0x0000003f0700728c */ /* 0x000fc8000bf05300 */
[----:B------:R-:W-:Y:S02]  /*b580*/  @UP1 ULDC.64 UR4, c[0x0][0xbe0] ;  /* 0x0002f80000041ab9 */ /* 0x000fe40000000a00 */
[----:B------:R-:W-:Y:S01]  /*b590*/  @UP1 UIMAD.WIDE UR4, UR38, 0x4, UR4 ;  /* 0x00000004260418a5 */ /* 0x000fe2000f8e0204 */
[----:B------:R-:W-:Y:S01]  /*b5a0*/  PLOP3.LUT P1, PT, PT, PT, UP0, 0x80, 0x0 ;  /* 0x000000000000781c */ /* 0x000fe20003f2f008 */
[----:B------:R-:W-:-:S04]  /*b5b0*/  ULEA UR6, UP1, UR38, UR6, 0x2 ;  /* 0x0000000626067291 */ /* 0x000fc8000f82103f */
[----:B------:R-:W-:Y:S01]  /*b5c0*/  IMAD.U32 R4, RZ, RZ, UR4 ;  /* 0x00000004ff047e24 */ /* 0x000fe2000f8e00ff */
[----:B------:R-:W-:Y:S01]  /*b5d0*/  ULEA.HI.X UR7, UR38, UR7, UR39, 0x2, UP1 ;  /* 0x0000000726077291 */ /* 0x000fe200088f1427 */
[----:B------:R-:W-:Y:S02]  /*b5e0*/  IMAD.U32 R5, RZ, RZ, UR5 ;  /* 0x00000005ff057e24 */ /* 0x000fe4000f8e00ff */
[----:B------:R-:W-:-:S03]  /*b5f0*/  IMAD.MOV.U32 R7, RZ, RZ, RZ ;  /* 0x000000ffff077224 */ /* 0x000fc600078e00ff */
[----:B------:R-:W2:Y:S01]  /*b600*/  @P2 LDG.E R4, desc[UR50][R4.64] ;  /* 0x0000003204042981 */ /* 0x000ea2000c1e1900 */
[----:B------:R-:W-:Y:S02]  /*b610*/  IMAD.U32 R2, RZ, RZ, UR6 ;  /* 0x00000006ff027e24 */ /* 0x000fe4000f8e00ff */
[----:B------:R-:W-:-:S05]  /*b620*/  IMAD.U32 R3, RZ, RZ, UR7 ;  /* 0x00000007ff037e24 */ /* 0x000fca000f8e00ff */
[----:B------:R0:W5:Y:S01]  /*b630*/  @P1 LDG.E R7, desc[UR50][R2.64] ;  /* 0x0000003202071981 */ /* 0x000162000c1e1900 */
[----:B------:R-:W-:Y:S01]  /*b640*/  ULDC UR4, c[0x0][0xa88] ;  /* 0x0002a20000047ab9 */ /* 0x000fe20000000800 */
[----:B------:R-:W-:Y:S02]  /*b650*/  ISETP.GT.AND P0, PT, R154, 0xbf, PT ;  /* 0x000000bf9a00780c */ /* 0x000fe40003f04270 */
[----:B--2---:R-:W-:Y:S01]  /*b660*/  @P2 R2UR UR4, R4 ;  /* 0x00000000040422ca */ /* 0x004fe200000e0000 */
[----:B0-----:R-:W-:-:S14]  /*b670*/  @P2 BRA `(.L_x_1725) ;  /* 0x0000000000182947 */ /* 0x001fdc0003800000 */
[----:B------:R-:W-:Y:S05]  /*b680*/  @!P1 BRA `(.L_x_1725) ;  /* 0x0000000000149947 */ /* 0x000fea0003800000 */
[----:B------:R-:W2:Y:S04]  /*b690*/  LDG.E R4, desc[UR50][R2.64] ;  /* 0x0000003202047981 */ /* 0x000ea8000c1e1900 */
[----:B------:R-:W3:Y:S01]  /*b6a0*/  LDG.E R0, desc[UR50][R2.64+0x4] ;  /* 0x0000043202007981 */ /* 0x000ee2000c1e1900 */
[----:B--2---:R-:W-:Y:S02]  /*b6b0*/  R2UR UR5, R4 ;  /* 0x00000000040572ca */ /* 0x004fe400000e0000 */
[----:B---3--:R-:W-:-:S13]  /*b6c0*/  R2UR UR4, R0 ;  /* 0x00000000000472ca */ /* 0x008fda00000e0000 */
[----:B------:R-:W-:-:S12]  /*b6d0*/  UIADD3 UR4, -UR5, UR4, URZ ;  /* 0x0000000405047290 */ /* 0x000fd8000fffe13f */
.L_x_1725:
[----:B------:R-:W-:Y:S01]  /*b6e0*/  USHF.R.S32.HI UR7, URZ, 0x1f, UR41 ;  /* 0x0000001f3f077899 */ /* 0x000fe20008011429 */
[----:B------:R-:W-:Y:S01]  /*b6f0*/  BSSY B1, `(.L_x_1726) ;  /* 0x000001f000017945 */ /* 0x000fe20003800000 */
[----:B------:R-:W-:Y:S01]  /*b700*/  USEL UR38, UR38, URZ, !UP0 ;  /* 0x0000003f26267287 */ /* 0x000fe2000c000000 */
[----:B------:R-:W-:Y:S01]  /*b710*/  SHF.R.S32.HI R9, RZ, 0x1f, R16 ;  /* 0x0000001fff097819 */ /* 0x000fe20000011410 */
[----:B------:R-:W-:Y:S01]  /*b720*/  USEL UR39, UR39, URZ, !UP0 ;  /* 0x0000003f27277287 */ /* 0x000fe2000c000000 */
[----:B-----5:R-:W-:Y:S01]  /*b730*/  SHF.R.S32.HI R6, RZ, 0x1f, R7 ;  /* 0x0000001fff067819 */ /* 0x020fe20000011407 */
[----:B------:R-:W-:Y:S10]  /*b740*/  @P0 BRA `(.L_x_1727) ;  /* 0x0000000000640947 */ /* 0x000ff40003800000 */
[----:B------:R-:W0:Y:S01]  /*b750*/  S2R R2, SR_TID.X ;  /* 0x0000000000027919 */ /* 0x000e220000002100 */
[----:B------:R-:W-:-:S04]  /*b760*/  IMAD.U32 R0, RZ, RZ, UR40 ;  /* 0x00000028ff007e24 */ /* 0x000fc8000f8e00ff */
[----:B0-----:R-:W-:-:S04]  /*b770*/  IMAD R0, R0, 0xc0, R2 ;  /* 0x000000c000007824 */ /* 0x001fc800078e0202 */
[----:B------:R-:W-:-:S05]  /*b780*/  VIADD R0, R0, 0xffffff80 ;  /* 0xffffff8000007836 */ /* 0x000fca0000000000 */
[----:B------:R-:W-:-:S13]  /*b790*/  ISETP.GE.AND P0, PT, R0, UR4, PT ;  /* 0x0000000400007c0c */ /* 0x000fda000bf06270 */
        /* <DEDUP_REMOVED lines=20> */
.L_x_1727:
[----:B------:R-:W-:Y:S05]  /*b8e0*/  BSYNC B1 ;  /* 0x0000000000017941 */ /* 0x000fea0003800000 */
.L_x_1726:
[----:B------:R-:W-:Y:S01]  /*b8f0*/  ULDC.64 UR8, c[0x0][0xaa0] ;  /* 0x0002a80000087ab9 */ /* 0x000fe20000000a00 */
[----:B------:R-:W-:Y:S01]  /*b900*/  IMAD.MOV.U32 R2, RZ, RZ, R16 ;  /* 0x000000ffff027224 */ /* 0x000fe200078e0010 */
[----:B------:R-:W-:Y:S01]  /*b910*/  UIMAD UR6, UR40, -0xc0, UR4 ;  /* 0xffffff40280678a4 */ /* 0x000fe2000f8e0204 */
[----:B0-----:R-:W-:Y:S01]  /*b920*/  IMAD.MOV.U32 R3, RZ, RZ, R9 ;  /* 0x000000ffff037224 */ /* 0x001fe200078e0009 */
[----:B------:R-:W-:Y:S01]  /*b930*/  BSSY B1, `(.L_x_1728) ;  /* 0x000002c000017945 */ /* 0x000fe20003800000 */
[----:B------:R-:W-:Y:S02]  /*b940*/  IMAD R0, R6, UR8, RZ ;  /* 0x0000000806007c24 */ /* 0x000fe4000f8e02ff */
[----:B------:R-:W-:Y:S01]  /*b950*/  IMAD.WIDE.U32 R2, R7, UR8, R2 ;  /* 0x0000000807027c25 */ /* 0x000fe2000f8e0002 */
[----:B------:R-:W-:-:S03]  /*b960*/  ISETP.GE.AND P0, PT, R18, UR6, PT ;  /* 0x0000000612007c0c */ /* 0x000fc6000bf06270 */
[----:B------:R-:W-:Y:S01]  /*b970*/  IMAD R7, R7, UR9, R0 ;  /* 0x0000000907077c24 */ /* 0x000fe2000f8e0200 */
[----:B------:R-:W-:Y:S01]  /*b980*/  ULDC.64 UR8, c[0x0][0xae0] ;  /* 0x0002b80000087ab9 */ /* 0x000fe20000000a00 */
[----:B------:R-:W-:Y:S01]  /*b990*/  VIADD R0, R18, 0x60 ;  /* 0x0000006012007836 */ /* 0x000fe20000000000 */
[----:B------:R-:W-:Y:S01]  /*b9a0*/  UIMAD UR5, UR7, UR8, URZ ;  /* 0x00000008070572a4 */ /* 0x000fe2000f8e023f */
[----:B------:R-:W-:Y:S01]  /*b9b0*/  IMAD.IADD R3, R3, 0x1, R7 ;  /* 0x0000000103037824 */ /* 0x000fe200078e0207 */
[----:B------:R-:W-:Y:S01]  /*b9c0*/  SHF.R.S32.HI R7, RZ, 0x1f, R18 ;  /* 0x0000001fff077819 */ /* 0x000fe20000011412 */
[----:B------:R-:W-:Y:S01]  /*b9d0*/  IMAD.U32 R5, RZ, RZ, UR8 ;  /* 0x00000008ff057e24 */ /* 0x000fe2000f8e00ff */
[----:B------:R-:W-:Y:S01]  /*b9e0*/  UIMAD UR5, UR41, UR9, UR5 ;  /* 0x00000009290572a4 */ /* 0x000fe2000f8e0205 */
[----:B------:R-:W-:Y:S01]  /*b9f0*/  IMAD.U32 R9, RZ, RZ, UR40 ;  /* 0x00000028ff097e24 */ /* 0x000fe2000f8e00ff */
[----:B------:R-:W-:Y:S01]  /*ba00*/  ISETP.GE.AND P1, PT, R0, UR6, PT ;  /* 0x0000000600007c0c */ /* 0x000fe2000bf26270 */
[----:B------:R-:W-:Y:S01]  /*ba10*/  IMAD.WIDE.U32 R2, R5, UR41, R2 ;  /* 0x0000002905027c25 */ /* 0x000fe2000f8e0002 */
[----:B------:R-:W-:-:S02]  /*ba20*/  ULDC.64 UR8, c[0x0][0xae8] ;  /* 0x0002ba0000087ab9 */ /* 0x000fc40000000a00 */
[----:B------:R-:W-:Y:S01]  /*ba30*/  UIMAD UR4, UR39, UR8, URZ ;  /* 0x00000008270472a4 */ /* 0x000fe2000f8e023f */
[----:B------:R-:W-:Y:S02]  /*ba40*/  VIADD R3, R3, UR5 ;  /* 0x0000000503037c36 */ /* 0x000fe40008000000 */
[----:B------:R-:W-:Y:S01]  /*ba50*/  IMAD.U32 R5, RZ, RZ, UR8 ;  /* 0x00000008ff057e24 */ /* 0x000fe2000f8e00ff */
[----:B------:R-:W-:Y:S01]  /*ba60*/  UIMAD UR4, UR38, UR9, UR4 ;  /* 0x00000009260472a4 */ /* 0x000fe2000f8e0204 */
[----:B------:R-:W-:Y:S02]  /*ba70*/  IMAD.MOV.U32 R6, RZ, RZ, R18 ;  /* 0x000000ffff067224 */ /* 0x000fe400078e0012 */
[----:B------:R-:W-:-:S04]  /*ba80*/  IMAD.WIDE.U32 R4, R5, UR38, R2 ;  /* 0x0000002605047c25 */ /* 0x000fc8000f8e0002 */
        /* <DEDUP_REMOVED lines=22> */
.L_x_1729:
[----:B------:R-:W-:Y:S05]  /*bbf0*/  BSYNC B1 ;  /* 0x0000000000017941 */ /* 0x000fea0003800000 */
.L_x_1728:
        /* <DEDUP_REMOVED lines=22> */
.L_x_1724:
[----:B------:R-:W-:Y:S05]  /*bd60*/  BSYNC B0 ;  /* 0x0000000000007941 */ /* 0x000fea0003800000 */
.L_x_1719:
[----:B------:R-:W-:Y:S02]  /*bd70*/  ULDC UR4, c[0x0][0xc14] ;  /* 0x0003050000047ab9 */ /* 0x000fe40000000800 */
[----:B------:R-:W-:-:S13]  /*bd80*/  ISETP.GE.AND P0, PT, R39, UR4, PT ;  /* 0x0000000427007c0c */ /* 0x000fda000bf06270 */
[----:B------:R-:W-:Y:S05]  /*bd90*/  @!P0 BRA `(.L_x_1730) ;  /* 0xffffff4c00f08947 */ /* 0x000fea000383ffff */
[----:B------:R-:W-:Y:S05]  /*bda0*/  EXIT ;  /* 0x000000000000794d */ /* 0x000fea0003800000 */
.L_x_1680:
[----:B------:R-:W-:-:S08]  /*bdb0*/  NOP ;  /* 0x0000000000007918 */ /* 0x000fd00000000000 */
[----:B------:R-:W0:-:S00]  /*bdc0*/  USETMAXREG.DEALLOC.CTAPOOL 0x20 ;  /* 0x00000020000079c8 */ /* 0x000e0000080e0500 */
[----:B0-----:R-:W-:Y:S01]  /*bdd0*/  LOP3.LUT R2, R0, 0x3, RZ, 0xc0, !PT ;  /* 0x0000000300027812 */ /* 0x001fe200078ec0ff */
[----:B------:R-:W-:-:S05]  /*bde0*/  IMAD.MOV.U32 R4, RZ, RZ, RZ ;  /* 0x000000ffff047224 */ /* 0x000fca00078e00ff */
[----:B------:R-:W0:Y:S02]  /*bdf0*/  SHFL.IDX PT, R2, R2, RZ, 0x1f ;  /* 0x00001fff02027589 */ /* 0x000e2400000e0000 */
[----:B0-----:R-:W-:-:S04]  /*be00*/  ISETP.NE.AND P0, PT, R2, RZ, PT ;  /* 0x000000ff0200720c */ /* 0x001fc80003f05270 */
[----:B------:R-:W-:-:S05]  /*be10*/  P2R R2, PR, RZ, 0x1 ;  /* 0x00000001ff027803 */ /* 0x000fca0000000000 */
[----:B------:R0:W-:Y:S04]  /*be20*/  STL [R1+0x4], R2 ;  /* 0x0000040201007387 */ /* 0x0001e80000100800 */
        /* <DEDUP_REMOVED lines=10> */
.L_x_1731:
        /* <DEDUP_REMOVED lines=41> */
.L_x_1737:
        /* <DEDUP_REMOVED lines=14> */
.L_x_1736:
[----:B------:R-:W-:Y:S05]  /*c240*/  BSYNC B0 ;  /* 0x0000000000007941 */ /* 0x000fea0003800000 */
.L_x_1735:
        /* <DEDUP_REMOVED lines=21> */
.L_x_1733:
        /* <DEDUP_REMOVED lines=25> */
.L_x_1738:
        /* <DEDUP_REMOVED lines=57> */
.L_x_1734:
[----:B------:R-:W-:Y:S01]  /*c8c0*/  IMAD.MOV.U32 R24, RZ, RZ, R7 ;  /* 0x000000ffff187224 */ /* 0x000fe200078e0007 */
[----:B------:R-:W-:Y:S01]  /*c8d0*/  UMOV UR38, URZ ;  /* 0x0000003f00267c82 */ /* 0x000fe20008000000 */
[----:B------:R-:W-:-:S07]  /*c8e0*/  IMAD.MOV.U32 R25, RZ, RZ, RZ ;  /* 0x000000ffff197224 */ /* 0x000fce00078e00ff */
.L_x_1739:
[----:B------:R-:W-:Y:S01]  /*c8f0*/  ISETP.NE.AND P0, PT, R5, RZ, PT ;  /* 0x000000ff0500720c */ /* 0x000fe20003f05270 */
[----:B------:R-:W-:Y:S01]  /*c900*/  IMAD.U32 R7, RZ, RZ, UR48 ;  /* 0x00000030ff077e24 */ /* 0x000fe2000f8e00ff */
[----:B------:R-:W-:Y:S01]  /*c910*/  MOV R6, UR38 ;  /* 0x0000002600067c02 */ /* 0x000fe20008000f00 */
[----:B------:R-:W-:Y:S02]  /*c920*/  IMAD.MOV.U32 R4, RZ, RZ, R24 ;  /* 0x000000ffff047224 */ /* 0x000fe400078e0018 */
[----:B------:R-:W-:-:S08]  /*c930*/  IMAD.MOV.U32 R5, RZ, RZ, R25 ;  /* 0x000000ffff057224 */ /* 0x000fd000078e0019 */
[----:B------:R-:W0:Y:S01]  /*c940*/  @!P0 S2R R3, SR_CgaCtaId ;  /* 0x0000000000038919 */ /* 0x000e220000008800 */
[----:B------:R-:W-:-:S04]  /*c950*/  @!P0 MOV R2, 0x400 ;  /* 0x0000040000028802 */ /* 0x000fc80000000f00 */
[----:B0-----:R-:W-:-:S05]  /*c960*/  @!P0 LEA R2, R3, R2, 0x18 ;  /* 0x0000000203028211 */ /* 0x001fca00078ec0ff */
[----:B------:R0:W-:Y:S01]  /*c970*/  @!P0 STS.128 [R2+0x19cd0], R4 ;  /* 0x019cd00402008388 */ /* 0x0001e20000000c00 */
[----:B------:R-:W-:Y:S06]  /*c980*/  BAR.ARV 0x5, 0x200 ;  /* 0x0148000000007b1d */ /* 0x000fec0000002000 */
.L_x_1732:
[----:B------:R-:W-:Y:S01]  /*c990*/  ULDC UR4, c[0x0][0xc14] ;  /* 0x0003050000047ab9 */ /* 0x000fe20000000800 */
[----:B------:R1:W-:Y:S01]  /*c9a0*/  STL [R1], RZ ;  /* 0x000000ff01007387 */ /* 0x0003e20000100800 */
        /* <DEDUP_REMOVED lines=13> */
[----:B------:R2:W-:Y:S01]  /*ca80*/  STL [R1], RZ ;  /* 0x000000ff01007387 */ /* 0x0005e20000100800 */
        /* <DEDUP_REMOVED lines=23> */
[----:B--2---:R-:W-:-:S07]  /*cc00*/  SEL R28, R28, 0xffffffc0, !P0 ;  /* 0xffffffc01c1c7807 */ /* 0x004fce0004000000 */
.L_x_1804:
[----:B------:R-:W-:Y:S01]  /*cc10*/  ULDC.64 UR4, c[0x0][0xc60] ;  /* 0x0003180000047ab9 */ /* 0x000fe20000000a00 */
[----:B------:R-:W-:Y:S01]  /*cc20*/  ULDC.64 UR8, c[0x0][0xa00] ;  /* 0x0002800000087ab9 */ /* 0x000fe20000000a00 */
[----:B------:R-:W-:Y:S01]  /*cc30*/  UIMAD.WIDE UR4, UR48, 0x4, UR4 ;  /* 0x00000004300478a5 */ /* 0x000fe2000f8e0204 */
[----:B0-----:R-:W-:Y:S01]  /*cc40*/  IMAD.MOV.U32 R0, RZ, RZ, RZ ;  /* 0x000000ffff007224 */ /* 0x001fe200078e00ff */
[----:B------:R-:W-:-:S04]  /*cc50*/  ULDC.64 UR10, c[0x0][0xa08] ;  /* 0x00028200000a7ab9 */ /* 0x000fc80000000a00 */
[----:B------:R-:W-:Y:S02]  /*cc60*/  IMAD.U32 R2, RZ, RZ, UR4 ;  /* 0x00000004ff027e24 */ /* 0x000fe4000f8e00ff */
[----:B------:R-:W-:Y:S01]  /*cc70*/  IMAD.U32 R3, RZ, RZ, UR5 ;  /* 0x00000005ff037e24 */ /* 0x000fe2000f8e00ff */
[----:B------:R-:W-:-:S04]  /*cc80*/  ULDC.64 UR4, c[0x0][0xa28] ;  /* 0x00028a0000047ab9 */ /* 0x000fc80000000a00 */
[----:B------:R-:W2:Y:S01]  /*cc90*/  LDG.E R2, desc[UR50][R2.64] ;  /* 0x0000003202027981 */ /* 0x000ea2000c1e1900 */
[----:B------:R-:W-:Y:S01]  /*cca0*/  UISETP.NE.U32.AND UP0, UPT, UR4, URZ, UPT ;  /* 0x0000003f0400728c */ /* 0x000fe2000bf05070 */
[----:B------:R-:W-:Y:S01]  /*ccb0*/  ISETP.NE.U32.AND P0, PT, RZ, UR8, PT ;  /* 0x00000008ff007c0c */ /* 0x000fe2000bf05070 */
[----:B------:R-:W0:Y:S01]  /*ccc0*/  LDC R8, c[0x0][0x288] ;  /* 0x0000a200ff087b82 */ /* 0x000e220000000800 */
[----:B------:R-:W-:Y:S01]  /*ccd0*/  ISETP.NE.U32.AND P1, PT, RZ, UR10, PT ;  /* 0x0000000aff007c0c */ /* 0x000fe2000bf25070 */
[----:B------:R-:W-:Y:S01]  /*cce0*/  UISETP.NE.AND.EX UP0, UPT, UR5, URZ, UPT, UP0 ;  /* 0x0000003f0500728c */ /* 0x000fe2000bf05300 */
[----:B------:R-:W-:Y:S02]  /*ccf0*/  ISETP.NE.AND.EX P0, PT, RZ, UR9, PT, P0 ;  /* 0x00000009ff007c0c */ /* 0x000fe4000bf05300 */
[----:B------:R-:W-:-:S03]  /*cd00*/  ISETP.NE.AND.EX P1, PT, RZ, UR11, PT, P1 ;  /* 0x0000000bff007c0c */ /* 0x000fc6000bf25310 */
[----:B------:R-:W-:Y:S01]  /*cd10*/  PLOP3.LUT P2, PT, PT, PT, UP0, 0x80, 0x0 ;  /* 0x000000000000781c */ /* 0x000fe20003f4f008 */
[----:B------:R-:W-:Y:S02]  /*cd20*/  IMAD.MOV.U32 R27, RZ, RZ, RZ ;  /* 0x000000ffff1b7224 */ /* 0x000fe400078e00ff */
[----:B------:R-:W-:Y:S01]  /*cd30*/  IMAD.MOV.U32 R9, RZ, RZ, RZ ;  /* 0x000000ffff097224 */ /* 0x000fe200078e00ff */
[----:B--2---:R-:W-:-:S13]  /*cd40*/  R2UR UR44, R2 ;  /* 0x00000000022c72ca */ /* 0x004fda00000e0000 */
[----:B------:R-:W-:Y:S02]  /*cd50*/  USHF.R.S32.HI UR43, URZ, 0x1f, UR44 ;  /* 0x0000001f3f2b7899 */ /* 0x000fe4000801142c */
[----:B------:R-:W-:Y:S02]  /*cd60*/  @UP0 ULEA UR4, UP1, UR44, UR4, 0x2 ;  /* 0x000000042c040291 */ /* 0x000fe4000f82103f */
[----:B------:R-:W-:Y:S02]  /*cd70*/  USHF.L.U32 UR42, UR44, 0x2, URZ ;  /* 0x000000022c2a7899 */ /* 0x000fe4000800063f */
[----:B------:R-:W-:Y:S02]  /*cd80*/  @UP0 ULEA.HI.X UR5, UR44, UR5, UR43, 0x2, UP1 ;  /* 0x000000052c050291 */ /* 0x000fe400088f142b */
[----:B------:R-:W-:Y:S01]  /*cd90*/  USHF.L.U64.HI UR43, UR44, 0x2, UR43 ;  /* 0x000000022c2b7899 */ /* 0x000fe2000801022b */
[----:B------:R-:W-:Y:S01]  /*cda0*/  IMAD.U32 R2, RZ, RZ, UR4 ;  /* 0x00000004ff027e24 */ /* 0x000fe2000f8e00ff */
[----:B------:R-:W-:-:S02]  /*cdb0*/  UIADD3 UR6, UP0, UR42, UR8, URZ ;  /* 0x000000082a067290 */ /* 0x000fc4000ff1e03f */
[----:B------:R-:W-:Y:S01]  /*cdc0*/  UIADD3 UR7, UP1, UR42, UR10, URZ ;  /* 0x0000000a2a077290 */ /* 0x000fe2000ff3e03f */
[----:B------:R-:W-:Y:S01]  /*cdd0*/  IMAD.U32 R3, RZ, RZ, UR5 ;  /* 0x00000005ff037e24 */ /* 0x000fe2000f8e00ff */
[----:B------:R-:W-:Y:S02]  /*cde0*/  UIADD3.X UR4, UR43, UR9, URZ, UP0, !UPT ;  /* 0x000000092b047290 */ /* 0x000fe400087fe43f */
[----:B------:R-:W-:Y:S01]  /*cdf0*/  UIADD3.X UR5, UR43, UR11, URZ, UP1, !UPT ;  /* 0x0000000b2b057290 */ /* 0x000fe20008ffe43f */
[----:B------:R-:W-:Y:S01]  /*ce00*/  ULDC.64 UR8, c[0x0][0xa18] ;  /* 0x0002860000087ab9 */ /* 0x000fe20000000a00 */
[----:B------:R1:W5:Y:S01]  /*ce10*/  @P2 LDG.E R0, desc[UR50][R2.64] ;  /* 0x0000003202002981 */ /* 0x000362000c1e1900 */
[----:B------:R-:W-:Y:S01]  /*ce20*/  UISETP.NE.U32.AND UP0, UPT, UR8, URZ, UPT ;  /* 0x0000003f0800728c */ /* 0x000fe2000bf05070 */
[----:B------:R-:W-:Y:S02]  /*ce30*/  IMAD.U32 R4, RZ, RZ, UR7 ;  /* 0x00000007ff047e24 */ /* 0x000fe4000f8e00ff */
[----:B------:R-:W-:Y:S01]  /*ce40*/  IMAD.U32 R5, RZ, RZ, UR5 ;  /* 0x00000005ff057e24 */ /* 0x000fe2000f8e00ff */
[----:B------:R-:W-:-:S04]  /*ce50*/  UISETP.NE.AND.EX UP0, UPT, UR9, URZ, UPT, UP0 ;  /* 0x0000003f0900728c */ /* 0x000fc8000bf05300 */
[----:B------:R2:W5:Y:S01]  /*ce60*/  @P1 LDG.E R9, desc[UR50][R4.64] ;  /* 0x0000003204091981 */ /* 0x000562000c1e1900 */
[----:B-1----:R-:W-:Y:S01]  /*ce70*/  IMAD.U32 R3, RZ, RZ, UR4 ;  /* 0x00000004ff037e24 */ /* 0x002fe2000f8e00ff */
[----:B------:R-:W-:Y:S01]  /*ce80*/  PLOP3.LUT P2, PT, PT, PT, UP0, 0x80, 0x0 ;  /* 0x000000000000781c */ /* 0x000fe20003f4f008 */
[----:B------:R-:W-:-:S04]  /*ce90*/  IMAD.U32 R2, RZ, RZ, UR6 ;  /* 0x00000006ff027e24 */ /* 0x000fc8000f8e00ff */
[----:B------:R-:W-:Y:S01]  /*cea0*/  @UP0 UIADD3 UR4, UP1, UR42, UR8, URZ ;  /* 0x000000082a040290 */ /* 0x000fe2000ff3e03f */
[----:B------:R2:W5:Y:S03]  /*ceb0*/  @P0 LDG.E R27, desc[UR50][R2.64] ;  /* 0x00000032021b0981 */ /* 0x000566000c1e1900 */
[----:B------:R-:W-:Y:S02]  /*cec0*/  @UP0 UIADD3.X UR5, UR43, UR9, URZ, UP1, !UPT ;  /* 0x000000092b050290 */ /* 0x000fe40008ffe43f */
[----:B------:R-:W-:-:S04]  /*ced0*/  IMAD.U32 R6, RZ, RZ, UR4 ;  /* 0x00000004ff067e24 */ /* 0x000fc8000f8e00ff */
[----:B------:R-:W-:-:S05]  /*cee0*/  IMAD.U32 R7, RZ, RZ, UR5 ;  /* 0x00000005ff077e24 */ /* 0x000fca000f8e00ff */
[----:B0-----:R2:W5:Y:S01]  /*cef0*/  @P2 LDG.E R8, desc[UR50][R6.64] ;  /* 0x0000003206082981 */ /* 0x001562000c1e1900 */
[----:B------:R-:W-:Y:S05]  /*cf00*/  @P2 BRA `(.L_x_1741) ;  /* 0x0000000000102947 */ /* 0x000fea0003800000 */
[----:B------:R-:W-:Y:S05]  /*cf10*/  @!P0 BRA `(.L_x_1741) ;  /* 0x00000000000c8947 */ /* 0x000fea0003800000 */
[----:B--2---:R-:W2:Y:S04]  /*cf20*/  LDG.E R7, desc[UR50][R2.64] ;  /* 0x0000003202077981 */ /* 0x004ea8000c1e1900 */
[----:B-----5:R-:W2:Y:S02]  /*cf30*/  LDG.E R8, desc[UR50][R2.64+0x4] ;  /* 0x0000043202087981 */ /* 0x020ea4000c1e1900 */
[----:B--2---:R-:W-:-:S07]  /*cf40*/  IMAD.IADD R8, R8, 0x1, -R7 ;  /* 0x0000000108087824 */ /* 0x004fce00078e0a07 */
.L_x_1741:
[----:B------:R-:W-:Y:S01]  /*cf50*/  ULDC.64 UR4, c[0x0][0x3f8] ;  /* 0x0000fe0000047ab9 */ /* 0x000fe20000000a00 */
[----:B------:R-:W-:Y:S01]  /*cf60*/  ULDC.64 UR6, c[0x0][0xa20] ;  /* 0x0002880000067ab9 */ /* 0x000fe20000000a00 */
[----:B------:R-:W-:Y:S01]  /*cf70*/  UISETP.NE.U32.AND UP0, UPT, UR4, URZ, UPT ;  /* 0x0000003f0400728c */ /* 0x000fe2000bf05070 */
[----:B------:R-:W-:Y:S01]  /*cf80*/  ISETP.NE.U32.AND P0, PT, RZ, UR6, PT ;  /* 0x00000006ff007c0c */ /* 0x000fe2000bf05070 */
[----:B-----5:R-:W-:Y:S01]  /*cf90*/  IMAD.IADD R22, R9, 0x1, R0 ;  /* 0x0000000109167824 */ /* 0x020fe200078e0200 */
[----:B------:R-:W-:Y:S01]  /*cfa0*/  ULDC UR4, c[0x0][0x404] ;  /* 0x0001010000047ab9 */ /* 0x000fe20000000800 */
[----:B------:R-:W-:Y:S01]  /*cfb0*/  UISETP.NE.AND.EX UP0, UPT, UR5, URZ, UPT, UP0 ;  /* 0x0000003f0500728c */ /* 0x000fe2000bf05300 */
[----:B------:R-:W-:Y:S02]  /*cfc0*/  ISETP.NE.AND.EX P0, PT, RZ, UR7, PT, P0 ;  /* 0x00000007ff007c0c */ /* 0x000fe4000bf05300 */
[----:B------:R-:W-:Y:S01]  /*cfd0*/  ULDC UR5, c[0x0][0x2e0] ;  /* 0x0000b80000057ab9 */ /* 0x000fe20000000800 */
[----:B------:R-:W-:-:S04]  /*cfe0*/  USEL UR4, UR4, 0x1, UP0 ;  /* 0x0000000104047887 */ /* 0x000fc80008000000 */
[----:B------:R-:W-:-:S06]  /*cff0*/  UIMAD UR4, UR4, UR5, URZ ;  /* 0x00000005040472a4 */ /* 0x000fcc000f8e023f */
[----:B--2---:R-:W-:Y:S01]  /*d000*/  IMAD.U32 R3, RZ, RZ, UR4 ;  /* 0x00000004ff037e24 */ /* 0x004fe2000f8e00ff */
[----:B------:R-:W-:Y:S06]  /*d010*/  @!P0 BRA `(.L_x_1742) ;  /* 0x0000000000188947 */ /* 0x000fec0003800000 */
[----:B------:R-:W-:-:S04]  /*d020*/  UIADD3 UR4, UP0, UR42, UR6, URZ ;  /* 0x000000062a047290 */ /* 0x000fc8000ff1e03f */
[----:B------:R-:W-:Y:S02]  /*d030*/  UIADD3.X UR5, UR43, UR7, URZ, UP0, !UPT ;  /* 0x000000072b057290 */ /* 0x000fe400087fe43f */
[----:B------:R-:W-:-:S04]  /*d040*/  IMAD.U32 R2, RZ, RZ, UR4 ;  /* 0x00000004ff027e24 */ /* 0x000fc8000f8e00ff */
[----:B------:R-:W-:-:S06]  /*d050*/  IMAD.U32 R3, RZ, RZ, UR5 ;  /* 0x00000005ff037e24 */ /* 0x000fcc000f8e00ff */
[----:B------:R0:W5:Y:S01]  /*d060*/  LDG.E R3, desc[UR50][R2.64] ;  /* 0x0000003202037981 */ /* 0x000162000c1e1900 */
[----:B------:R-:W-:Y:S05]  /*d070*/  BRA `(.L_x_1743) ;  /* 0x0000000000107947 */ /* 0x000fea0003800000 */
.L_x_1742:
[----:B------:R-:W-:Y:S05]  /*d080*/  @!P1 BRA `(.L_x_1743) ;  /* 0x00000000000c9947 */ /* 0x000fea0003800000 */
[----:B------:R-:W2:Y:S04]  /*d090*/  LDG.E R2, desc[UR50][R4.64] ;  /* 0x0000003204027981 */ /* 0x000ea8000c1e1900 */
[----:B------:R-:W2:Y:S02]  /*d0a0*/  LDG.E R3, desc[UR50][R4.64+0x4] ;  /* 0x0000043204037981 */ /* 0x000ea4000c1e1900 */
[----:B--2---:R-:W-:-:S07]  /*d0b0*/  IMAD.IADD R3, R3, 0x1, -R2 ;  /* 0x0000000103037824 */ /* 0x004fce00078e0a02 */
.L_x_1743:
[----:B------:R-:W-:Y:S01]  /*d0c0*/  IMAD R5, R25, 0xc0, RZ ;  /* 0x000000c019057824 */ /* 0x000fe200078e02ff */
[----:B------:R-:W-:Y:S01]  /*d0d0*/  BSSY B6, `(.L_x_1744) ;  /* 0x000028e000067945 */ /* 0x000fe20003800000 */
[----:B-----5:R-:W-:-:S03]  /*d0e0*/  IMAD.IADD R3, R3, 0x1, -R0 ;  /* 0x0000000103037824 */ /* 0x020fc600078e0a00 */
[----:B------:R-:W-:Y:S01]  /*d0f0*/  IADD3 R8, -R8, 0x13f, R5 ;  /* 0x0000013f08087810 */ /* 0x000fe20007ffe105 */
[----:B------:R-:W-:-:S04]  /*d100*/  VIADD R0, R3, 0x7f ;  /* 0x0000007f03007836 */ /* 0x000fc80000000000 */
[----:B------:R-:W-:Y:S01]  /*d110*/  IMAD.IADD R8, R3, 0x1, R8 ;  /* 0x0000000103087824 */ /* 0x000fe200078e0208 */
[----:B------:R-:W-:-:S04]  /*d120*/  SHF.R.S32.HI R3, RZ, 0x1f, R0 ;  /* 0x0000001fff037819 */ /* 0x000fc80000011400 */
[----:B------:R-:W-:Y:S02]  /*d130*/  SHF.R.S32.HI R5, RZ, 0x1f, R8 ;  /* 0x0000001fff057819 */ /* 0x000fe40000011408 */
[----:B------:R-:W-:Y:S02]  /*d140*/  LEA.HI R3, R3, R0, RZ, 0x7 ;  /* 0x0000000003037211 */ /* 0x000fe400078f38ff */
[----:B------:R-:W-:Y:S02]  /*d150*/  LEA.HI R5, R5, R8, RZ, 0x7 ;  /* 0x0000000805057211 */ /* 0x000fe400078f38ff */
[----:B------:R-:W-:Y:S02]  /*d160*/  SHF.R.S32.HI R3, RZ, 0x7, R3 ;  /* 0x00000007ff037819 */ /* 0x000fe40000011403 */
[----:B------:R-:W-:-:S04]  /*d170*/  SHF.R.S32.HI R26, RZ, 0x7, R5 ;  /* 0x00000007ff1a7819 */ /* 0x000fc80000011405 */
[----:B------:R-:W-:-:S04]  /*d180*/  VIMNMX R26, R3, R26, PT ;  /* 0x0000001a031a7248 */ /* 0x000fc80003fe0100 */
[----:B------:R-:W-:-:S13]  /*d190*/  ISETP.GT.AND P0, PT, R26, RZ, PT ;  /* 0x000000ff1a00720c */ /* 0x000fda0003f04270 */
[----:B------:R-:W-:Y:S05]  /*d1a0*/  @P0 BRA `(.L_x_1745) ;  /* 0x0000000000440947 */ /* 0x000fea0003800000 */
[----:B0-----:R-:W0:Y:S02]  /*d1b0*/  S2R R2, SR_TID.X ;  /* 0x0000000000027919 */ /* 0x001e240000002100 */
        /* <DEDUP_REMOVED lines=16> */
.L_x_1745:
[----:B------:R-:W1:Y:S01]  /*d2c0*/  S2UR UR4, SR_CgaCtaId ;  /* 0x00000000000479c3 */ /* 0x000e620000008800 */
[----:B------:R-:W-:Y:S02]  /*d2d0*/  UMOV UR40, 0x400 ;  /* 0x0000040000287882 */ /* 0x000fe40000000000 */
[----:B-1----:R-:W-:-:S04]  /*d2e0*/  ULEA UR40, UR4, UR40, 0x18 ;  /* 0x0000002804287291 */ /* 0x002fc8000f8ec03f */
[----:B------:R-:W-:-:S04]  /*d2f0*/  UIADD3 UR4, UR40, 0x13800, URZ ;  /* 0x0001380028047890 */ /* 0x000fc8000fffe03f */
[----:B------:R-:W-:-:S06]  /*d300*/  ULOP3.LUT UP0, URZ, UR4, 0x9f, URZ, 0xc0, !UPT ;  /* 0x0000009f043f7892 */ /* 0x000fcc000f80c03f */
[----:B------:R-:W-:-:S13]  /*d310*/  PLOP3.LUT P0, PT, PT, PT, UP0, 0x80, 0x0 ;  /* 0x000000000000781c */ /* 0x000fda0003f0f008 */
[----:B------:R-:W-:Y:S05]  /*d320*/  @!P0 BRA `(.L_x_1747) ;  /* 0x0000000000408947 */ /* 0x000fea0003800000 */
[----:B0-----:R-:W-:Y:S01]  /*d330*/  MOV R2, 0x0 ;  /* 0x0000000000027802 */ /* 0x001fe20000000f00 */
        /* <DEDUP_REMOVED lines=15> */
.L_x_1747:
[----:B------:R-:W-:-:S06]  /*d430*/  UIADD3 UR4, UR40, 0x9000, URZ ;  /* 0x0000900028047890 */ /* 0x000fcc000fffe03f */
[----:B------:R-:W-:-:S05]  /*d440*/  IMAD.U32 R16, RZ, RZ, UR4 ;  /* 0x00000004ff107e24 */ /* 0x000fca000f8e00ff */
[----:B------:R-:W-:-:S13]  /*d450*/  LOP3.LUT P0, RZ, R16, 0x9f, RZ, 0xc0, !PT ;  /* 0x0000009f10ff7812 */ /* 0x000fda000780c0ff */
        /* <DEDUP_REMOVED lines=17> */
.L_x_1748:
        /* <DEDUP_REMOVED lines=20> */
.L_x_1749:
        /* <DEDUP_REMOVED lines=18> */
.L_x_1750:
[----:B------:R-:W-:Y:S01]  /*d7d0*/  ULDC.64 UR4, c[0x0][0x9f8] ;  /* 0x00027e0000047ab9 */ /* 0x000fe20000000a00 */
[----:B------:R-:W-:Y:S01]  /*d7e0*/  IMAD.U32 R19, RZ, RZ, UR44 ;  /* 0x0000002cff137e24 */ /* 0x000fe2000f8e00ff */
[----:B------:R-:W-:Y:S01]  /*d7f0*/  UISETP.NE.U32.AND UP0, UPT, UR4, URZ, UPT ;  /* 0x0000003f0400728c */ /* 0x000fe2000bf05070 */
[----:B------:R-:W1:Y:S01]  /*d800*/  LDC R0, c[0x0][0x428] ;  /* 0x00010a00ff007b82 */ /* 0x000e620000000800 */
[----:B------:R-:W2:Y:S01]  /*d810*/  S2R R4, SR_TID.X ;  /* 0x0000000000047919 */ /* 0x000ea20000002100 */
[----:B------:R-:W-:Y:S01]  /*d820*/  IMAD.U32 R16, RZ, RZ, UR38 ;  /* 0x00000026ff107e24 */ /* 0x000fe2000f8e00ff */
[----:B------:R-:W-:Y:S01]  /*d830*/  UISETP.NE.AND.EX UP0, UPT, UR5, URZ, UPT, UP0 ;  /* 0x0000003f0500728c */ /* 0x000fe2000bf05300 */
[----:B------:R-:W-:Y:S01]  /*d840*/  IMAD R27, R25, 0xc0, R27 ;  /* 0x000000c0191b7824 */ /* 0x000fe200078e021b */
[----:B------:R-:W-:-:S04]  /*d850*/  ULDC.64 UR14, c[0x0][0xa08] ;  /* 0x00028200000e7ab9 */ /* 0x000fc80000000a00 */
[----:B------:R-:W-:-:S05]  /*d860*/  PLOP3.LUT P0, PT, PT, PT, UP0, 0x80, 0x0 ;  /* 0x000000000000781c */ /* 0x000fca0003f0f008 */
[----:B------:R-:W-:-:S04]  /*d870*/  @UP0 UIADD3 UR4, UP1, UR42, UR4, URZ ;  /* 0x000000042a040290 */ /* 0x000fc8000ff3e03f */
[----:B------:R-:W-:Y:S02]  /*d880*/  @UP0 UIADD3.X UR5, UR43, UR5, URZ, UP1, !UPT ;  /* 0x000000052b050290 */ /* 0x000fe40008ffe43f */
[----:B0-----:R-:W-:-:S04]  /*d890*/  IMAD.U32 R2, RZ, RZ, UR4 ;  /* 0x00000004ff027e24 */ /* 0x001fc8000f8e00ff */
[----:B------:R-:W-:Y:S01]  /*d8a0*/  IMAD.U32 R3, RZ, RZ, UR5 ;  /* 0x00000005ff037e24 */ /* 0x000fe2000f8e00ff */
[----:B------:R-:W-:-:S04]  /*d8b0*/  ULDC.64 UR4, c[0x0][0xa00] ;  /* 0x0002800000047ab9 */ /* 0x000fc80000000a00 */
[----:B------:R0:W3:Y:S01]  /*d8c0*/  @P0 LDG.E R19, desc[UR50][R2.64] ;  /* 0x0000003202130981 */ /* 0x0000e2000c1e1900 */
[----:B-1----:R-:W-:Y:S01]  /*d8d0*/  ISETP.NE.AND P0, PT, R0, 0x1, PT ;  /* 0x000000010000780c */ /* 0x002fe20003f05270 */
[----:B------:R-:W-:Y:S01]  /*d8e0*/  UMOV UR36, URZ ;  /* 0x0000003f00247c82 */ /* 0x000fe20008000000 */
[----:B------:R-:W-:Y:S01]  /*d8f0*/  R2UR UR37, R27 ;  /* 0x000000001b2572ca */ /* 0x000fe200000e0000 */
[----:B------:R-:W-:Y:S01]  /*d900*/  UMOV UR6, UR38 ;  /* 0x0000002600067c82 */ /* 0x000fe20008000000 */
[----:B--2---:R-:W-:Y:S01]  /*d910*/  LOP3.LUT R21, R4, 0x7f, RZ, 0xc0, !PT ;  /* 0x0000007f04157812 */ /* 0x004fe200078ec0ff */
[----:B------:R-:W-:Y:S01]  /*d920*/  UMOV UR8, 0x40 ;  /* 0x0000004000087882 */ /* 0x000fe20000000000 */
[----:B------:R-:W-:Y:S01]  /*d930*/  UMOV UR10, UR38 ;  /* 0x00000026000a7c82 */ /* 0x000fe20008000000 */
[----:B------:R-:W-:Y:S02]  /*d940*/  SHF.R.U32.HI R4, RZ, 0x5, R4 ;  /* 0x00000005ff047819 */ /* 0x000fe40000011604 */
[----:B------:R-:W-:Y:S01]  /*d950*/  ISETP.NE.AND P1, PT, R21, RZ, PT ;  /* 0x000000ff1500720c */ /* 0x000fe20003f25270 */
[----:B0-----:R-:W0:Y:S01]  /*d960*/  LDC.64 R2, c[0x0][0x3f8] ;  /* 0x0000fe00ff027b82 */ /* 0x001e220000000a00 */
[----:B------:R-:W-:-:S04]  /*d970*/  LOP3.LUT R4, R4, 0x3, RZ, 0xc0, !PT ;  /* 0x0000000304047812 */ /* 0x000fc800078ec0ff */
[----:B------:R-:W-:-:S03]  /*d980*/  UMOV UR9, UR37 ;  /* 0x0000002500097c82 */ /* 0x000fc60008000000 */
[----:B------:R-:W1:Y:S04]  /*d990*/  @P0 LDC R0, c[0x0][0x42c] ;  /* 0x00010b00ff000b82 */ /* 0x000e680000000800 */
[----:B------:R-:W-:-:S04]  /*d9a0*/  VOTEU.ALL UP1, P1 ;  /* 0x00000000003f7886 */ /* 0x000fc80000820000 */
[----:B------:R-:W2:Y:S01]  /*d9b0*/  @P0 LDC R5, c[0x0][0x430] ;  /* 0x00010c00ff050b82 */ /* 0x000ea20000000800 */
[----:B------:R-:W-:-:S04]  /*d9c0*/  @!UP1 UIADD3 UR12, UP0, UR52, 0x270, URZ ;  /* 0x00000270340c9890 */ /* 0x000fc8000ff1e03f */
[----:B------:R-:W-:Y:S01]  /*d9d0*/  @!UP1 UIADD3.X UR13, URZ, UR53, URZ, UP0, !UPT ;  /* 0x000000353f0d9290 */ /* 0x000fe200087fe43f */
[----:B-1----:R-:W-:-:S05]  /*d9e0*/  @P0 IMAD.HI.U32 R0, R0, UR38, RZ ;  /* 0x0000002600000c27 */ /* 0x002fca000f8e00ff */
[----:B--2---:R-:W-:Y:S02]  /*d9f0*/  @P0 SHF.R.U32.HI R16, RZ, R5, R0 ;  /* 0x00000005ff100219 */ /* 0x004fe40000011600 */
[----:B------:R-:W-:Y:S01]  /*da00*/  ISETP.NE.U32.AND P0, PT, RZ, UR4, PT ;  /* 0x00000004ff007c0c */ /* 0x000fe2000bf05070 */
[----:B------:R-:W-:-:S03]  /*da10*/  UMOV UR4, 0x20 ;  /* 0x0000002000047882 */ /* 0x000fc60000000000 */
[----:B------:R-:W-:Y:S01]  /*da20*/  ISETP.NE.AND.EX P0, PT, RZ, UR5, PT, P0 ;  /* 0x00000005ff007c0c */ /* 0x000fe2000bf05300 */
[----:B------:R-:W-:-:S03]  /*da30*/  UMOV UR5, UR37 ;  /* 0x0000002500057c82 */ /* 0x000fc60008000000 */
        /* <DEDUP_REMOVED lines=14> */
.L_x_1823:
[----:B-1----:R-:W-:Y:S02]  /*db20*/  ISETP.NE.AND P0, PT, R14, RZ, PT ;  /* 0x000000ff0e00720c */ /* 0x002fe40003f05270 */
[----:B------:R-:W-:-:S11]  /*db30*/  PLOP3.LUT P6, PT, PT, PT, PT, 0x8, 0x0 ;  /* 0x000000000000781c */ /* 0x000fd60003fce170 */
[----:B------:R-:W-:Y:S05]  /*db40*/  @P0 BRA `(.L_x_1752) ;  /* 0x0000000800080947 */ /* 0x000fea0003800000 */
[----:B------:R-:W-:Y:S01]  /*db50*/  UMOV UR4, 0xffffffff ;  /* 0xffffffff00047882 */ /* 0x000fe20000000000 */
[----:B------:R-:W-:Y:S02]  /*db60*/  VIADD R7, R26, 0xffffffff ;  /* 0xffffffff1a077836 */ /* 0x000fe40000000000 */
[----:B------:R-:W-:Y:S05]  /*db70*/  BRA.DIV UR4, `(.L_x_1753) ;  /* 0x00000032045c7947 */ /* 0x000fea000b800000 */
[----:B------:R-:W-:-:S13]  /*db80*/  ELECT P6, URZ, PT ;  /* 0x00000000003f782f */ /* 0x000fda00038c0000 */
.L_x_1826:
        /* <DEDUP_REMOVED lines=22> */
.L_x_1755:
[----:B------:R-:W-:Y:S02]  /*dcf0*/  LEA R5, R17, UR40, 0x3 ;  /* 0x0000002811057c11 */ /* 0x000fe4000f8e18ff */
[----:B-1----:R-:W-:Y:S02]  /*dd00*/  SHF.L.U32 R2, R18, 0x1f, RZ ;  /* 0x0000001f12027819 */ /* 0x002fe400000006ff */
[----:B------:R-:W-:Y:S02]  /*dd10*/  ISETP.NE.AND P0, PT, R21, RZ, PT ;  /* 0x000000ff1500720c */ /* 0x000fe40003f05270 */
[----:B------:R-:W1:Y:S02]  /*dd20*/  SYNCS.PHASECHK.TRANS64.TRYWAIT P2, [R5+URZ+0x19c80], R2 ;  /* 0x019c8002050075a7 */ /* 0x000e64000804017f */
[----:B-1----:R-:W-:Y:S09]  /*dd30*/  @!P2 BRA `(.L_x_1756) ;  /* 0x00000030000ca947 */ /* 0x002ff20003800000 */
.L_x_1827:
        /* <DEDUP_REMOVED lines=8> */
.L_x_1757:
        /* <DEDUP_REMOVED lines=28> */
.L_x_1828:
        /* <DEDUP_REMOVED lines=8> */
.L_x_1759:
        /* <DEDUP_REMOVED lines=24> */
.L_x_1754:
        /* <DEDUP_REMOVED lines=31> */
.L_x_1752:
[----:B------:R-:W2:Y:S01]  /*e370*/  LDL.LU R3, [R1] ;  /* 0x0000000001037983 */ /* 0x000ea20000300800 */
[----:B------:R-:W-:Y:S01]  /*e380*/  BSSY B0, `(.L_x_1760) ;  /* 0x000000a000007945 */ /* 0x000fe20003800000 */
[----:B------:R-:W-:Y:S01]  /*e390*/  ISETP.GE.AND P2, PT, R26, 0x2, PT ;  /* 0x000000021a00780c */ /* 0x000fe20003f46270 */
[----:B--2---:R-:W-:-:S05]  /*e3a0*/  VIADD R3, R3, 0x1 ;  /* 0x0000000103037836 */ /* 0x004fca0000000000 */
[----:B------:R-:W-:Y:S01]  /*e3b0*/  LEA.HI R2, R3, R3, RZ, 0x1 ;  /* 0x0000000303027211 */ /* 0x000fe200078f08ff */
[----:B------:R1:W-:Y:S03]  /*e3c0*/  STL [R1], R3 ;  /* 0x0000000301007387 */ /* 0x0003e60000100800 */
[----:B------:R-:W-:-:S05]  /*e3d0*/  LOP3.LUT R2, R2, 0xfffffffe, RZ, 0xc0, !PT ;  /* 0xfffffffe02027812 */ /* 0x000fca00078ec0ff */
[----:B------:R-:W-:-:S05]  /*e3e0*/  IMAD.IADD R2, R3, 0x1, -R2 ;  /* 0x0000000103027824 */ /* 0x000fca00078e0a02 */
[----:B------:R-:W-:-:S04]  /*e3f0*/  SHF.L.U32 R2, R2, 0x1f, RZ ;  /* 0x0000001f02027819 */ /* 0x000fc800000006ff */
[----:B------:R-:W2:Y:S02]  /*e400*/  SYNCS.PHASECHK.TRANS64.TRYWAIT P0, [UR40+0x19c20], R2 ;  /* 0x019c2002ff0075a7 */ /* 0x000ea40008000168 */
[----:B-12---:R-:W-:Y:S05]  /*e410*/  @!P0 BRA `(.L_x_1761) ;  /* 0x00000028007c8947 */ /* 0x006fea0003800000 */
.L_x_1829:
[----:B------:R-:W-:Y:S05]  /*e420*/  BSYNC B0 ;  /* 0x0000000000007941 */ /* 0x000fea0003800000 */
.L_x_1760:
[----:B------:R-:W-:Y:S05]  /*e430*/  @!P2 BRA `(.L_x_1762) ;  /* 0x0000000c00e8a947 */ /* 0x000fea0003800000 */
[----:B-1----:R-:W-:Y:S02]  /*e440*/  VIADD R2, R26, 0xfffffffe ;  /* 0xfffffffe1a027836 */ /* 0x002fe40000000000 */
[----:B------:R-:W-:Y:S02]  /*e450*/  IMAD.MOV.U32 R3, RZ, RZ, R18 ;  /* 0x000000ffff037224 */ /* 0x000fe400078e0012 */
[----:B------:R-:W-:-:S07]  /*e460*/  IMAD.MOV.U32 R8, RZ, RZ, R17 ;  /* 0x000000ffff087224 */ /* 0x000fce00078e0011 */
.L_x_1786:
        /* <DEDUP_REMOVED lines=31> */
.L_x_1765:
[----:B0-----:R-:W0:Y:S01]  /*e660*/  S2R R4, SR_TID.X ;  /* 0x0000000000047919 */ /* 0x001e220000002100 */
[----:B-1----:R-:W-:Y:S01]  /*e670*/  LEA R7, R17, UR40, 0x3 ;  /* 0x0000002811077c11 */ /* 0x002fe2000f8e18ff */
[----:B------:R-:W-:Y:S01]  /*e680*/  BSSY B1, `(.L_x_1766) ;  /* 0x0000006000017945 */ /* 0x000fe20003800000 */
[----:B0-----:R-:W-:Y:S02]  /*e690*/  LOP3.LUT R5, R4, 0x7f, RZ, 0xc0, !PT ;  /* 0x0000007f04057812 */ /* 0x001fe400078ec0ff */
[----:B------:R-:W-:Y:S02]  /*e6a0*/  SHF.L.U32 R4, R18, 0x1f, RZ ;  /* 0x0000001f12047819 */ /* 0x000fe400000006ff */
[----:B------:R-:W-:Y:S02]  /*e6b0*/  ISETP.NE.AND P2, PT, R5, RZ, PT ;  /* 0x000000ff0500720c */ /* 0x000fe40003f45270 */
[----:B------:R-:W0:Y:S02]  /*e6c0*/  SYNCS.PHASECHK.TRANS64.TRYWAIT P0, [R7+URZ+0x19c80], R4 ;  /* 0x019c8004070075a7 */ /* 0x000e24000800017f */
[----:B0-----:R-:W-:Y:S09]  /*e6d0*/  @!P0 BRA `(.L_x_1767) ;  /* 0x0000002400e48947 */ /* 0x001ff20003800000 */
.L_x_1830:
[----:B------:R-:W-:Y:S05]  /*e6e0*/  BSYNC B1 ;  /* 0x0000000000017941 */ /* 0x000fea0003800000 */
.L_x_1766:
        /* <DEDUP_REMOVED lines=9> */
.L_x_1769:
[----:B------:R-:W-:Y:S05]  /*e780*/  BSYNC B1 ;  /* 0x0000000000017941 */ /* 0x000fea0003800000 */
.L_x_1768:
[----:B------:R-:W-:Y:S01]  /*e790*/  IMAD.MOV.U32 R10, RZ, RZ, RZ ;  /* 0x000000ffff0a7224 */ /* 0x000fe200078e00ff */
[----:B------:R-:W-:Y:S01]  /*e7a0*/  R2UR UR12, R16 ;  /* 0x00000000100c72ca */ /* 0x000fe200000e0000 */
[----:B------:R-:W-:Y:S01]  /*e7b0*/  IMAD.U32 R6, RZ, RZ, UR40 ;  /* 0x00000028ff067e24 */ /* 0x000fe2000f8e00ff */
[----:B------:R-:W-:Y:S01]  /*e7c0*/  UIADD3 UR4, UP0, UR52, 0x470, URZ ;  /* 0x0000047034047890 */ /* 0x000fe2000ff1e03f */
[----:B------:R-:W-:Y:S01]  /*e7d0*/  PLOP3.LUT P0, PT, PT, PT, PT, 0x80, 0x0 ;  /* 0x000000000000781c */ /* 0x000fe20003f0f070 */
[----:B------:R-:W-:Y:S01]  /*e7e0*/  IMAD R9, R9, 0x80, R22 ;  /* 0x0000008009097824 */ /* 0x000fe200078e0216 */
[----:B------:R-:W-:Y:S01]  /*e7f0*/  R2UR UR10, R10 ;  /* 0x000000000a0a72ca */ /* 0x000fe200000e0000 */
[----:B------:R-:W-:Y:S01]  /*e800*/  IMAD R6, R17, 0x3000, R6 ;  /* 0x0000300011067824 */ /* 0x000fe200078e0206 */
[----:B------:R-:W-:Y:S01]  /*e810*/  IADD3 R5, R7, 0x19c70, RZ ;  /* 0x00019c7007057810 */ /* 0x000fe20007ffe0ff */
[----:B------:R-:W-:Y:S02]  /*e820*/  UIADD3.X UR5, URZ, UR53, URZ, UP0, !UPT ;  /* 0x000000353f057290 */ /* 0x000fe400087fe43f */
[----:B------:R-:W-:Y:S01]  /*e830*/  VIADD R11, R6, 0x9000 ;  /* 0x00009000060b7836 */ /* 0x000fe20000000000 */
[----:B------:R-:W-:Y:S01]  /*e840*/  UMOV UR6, 0x0 ;  /* 0x0000000000067882 */ /* 0x000fe20000000000 */
[----:B------:R-:W-:-:S08]  /*e850*/  UMOV UR7, 0x14f00000 ;  /* 0x14f0000000077882 */ /* 0x000fd00000000000 */
.L_x_1770:
        /* <DEDUP_REMOVED lines=16> */
.L_x_1771:
        /* <DEDUP_REMOVED lines=16> */
.L_x_1772:
        /* <DEDUP_REMOVED lines=12> */
.L_x_1831:
[----:B------:R-:W-:Y:S05]  /*eb20*/  BSYNC B1 ;  /* 0x0000000000017941 */ /* 0x000fea0003800000 */
.L_x_1773:
        /* <DEDUP_REMOVED lines=11> */
.L_x_1776:
[----:B------:R-:W-:Y:S05]  /*ebe0*/  BSYNC B1 ;  /* 0x0000000000017941 */ /* 0x000fea0003800000 */
.L_x_1775:
        /* <DEDUP_REMOVED lines=9> */
.L_x_1777:
        /* <DEDUP_REMOVED lines=15> */
.L_x_1778:
        /* <DEDUP_REMOVED lines=15> */
.L_x_1779:
        /* <DEDUP_REMOVED lines=9> */
.L_x_1764:
[----:B------:R-:W-:Y:S05]  /*eef0*/  BSYNC B0 ;  /* 0x0000000000007941 */ /* 0x000fea0003800000 */
.L_x_1763:
[----:B------:R-:W-:-:S06]  /*ef00*/  UISETP.NE.AND UP0, UPT, UR41, 0x3, UPT ;  /* 0x000000032900788c */ /* 0x000fcc000bf05270 */
[----:B------:R-:W-:-:S13]  /*ef10*/  PLOP3.LUT P0, PT, PT, PT, UP0, 0x80, 0x0 ;  /* 0x000000000000781c */ /* 0x000fda0003f0f008 */
[----:B------:R-:W-:Y:S05]  /*ef20*/  @!P0 BRA `(.L_x_1780) ;  /* 0x0000000000048947 */ /* 0x000fea0003800000 */
[----:B------:R-:W-:Y:S01]  /*ef30*/  BPT.TRAP 0x1 ;  /* 0x000000040000795c */ /* 0x000fe20000300000 */
.L_x_1780:
        /* <DEDUP_REMOVED lines=8> */
.L_x_1832:
[----:B------:R-:W-:Y:S05]  /*efc0*/  BSYNC B0 ;  /* 0x0000000000007941 */ /* 0x000fea0003800000 */
.L_x_1781:
[----:B------:R-:W-:Y:S05]  /*efd0*/  @!P0 BRA `(.L_x_1783) ;  /* 0x0000000000048947 */ /* 0x000fea0003800000 */
[----:B------:R-:W-:Y:S01]  /*efe0*/  BPT.TRAP 0x1 ;  /* 0x000000040000795c */ /* 0x000fe20000300000 */
.L_x_1783:
[----:B------:R-:W-:Y:S01]  /*eff0*/  SHF.L.U32 R3, R3, 0x1f, RZ ;  /* 0x0000001f03037819 */ /* 0x000fe200000006ff */
[----:B------:R-:W-:-:S03]  /*f000*/  IMAD R10, R8, 0x3000, RZ ;  /* 0x00003000080a7824 */ /* 0x000fc600078e02ff */
[----:B------:R-:W1:Y:S02]  /*f010*/  SYNCS.PHASECHK.TRANS64.TRYWAIT P2, [R12+URZ+0x19c60], R3 ;  /* 0x019c60030c0075a7 */ /* 0x000e64000804017f */
[----:B-1----:R-:W-:Y:S05]  /*f020*/  @!P2 BRA `(.L_x_1784) ;  /* 0x0000001c00cca947 */ /* 0x002fea0003800000 */
.L_x_1833:
[C---:B-1----:R-:W-:Y:S01]  /*f030*/  LOP3.LUT R3, R10.reuse, R29, RZ, 0xfc, !PT ;  /* 0x0000001d0a037212 */ /* 0x042fe200078efcff */
        /* <DEDUP_REMOVED lines=48> */
.L_x_1785:
        /* <DEDUP_REMOVED lines=10> */
.L_x_1762:
        /* <DEDUP_REMOVED lines=14> */
.L_x_1788:
[----:B------:R-:W-:Y:S05]  /*f4c0*/  BSYNC B0 ;  /* 0x0000000000007941 */ /* 0x000fea0003800000 */
.L_x_1787:
[----:B------:R-:W-:-:S06]  /*f4d0*/  UISETP.NE.AND UP0, UPT, UR41, 0x3, UPT ;  /* 0x000000032900788c */ /* 0x000fcc000bf05270 */
[----:B------:R-:W-:-:S13]  /*f4e0*/  PLOP3.LUT P0, PT, PT, PT, UP0, 0x80, 0x0 ;  /* 0x000000000000781c */ /* 0x000fda0003f0f008 */
[----:B------:R-:W-:Y:S05]  /*f4f0*/  @!P0 BRA `(.L_x_1789) ;  /* 0x0000000000048947 */ /* 0x000fea0003800000 */
[----:B------:R-:W-:Y:S01]  /*f500*/  BPT.TRAP 0x1 ;  /* 0x000000040000795c */ /* 0x000fe20000300000 */
.L_x_1789:
        /* <DEDUP_REMOVED lines=8> */
.L_x_1834:
[----:B------:R-:W-:Y:S05]  /*f590*/  BSYNC B0 ;  /* 0x0000000000007941 */ /* 0x000fea0003800000 */
.L_x_1790:
[----:B------:R-:W-:Y:S05]  /*f5a0*/  @!P2 BRA `(.L_x_1792) ;  /* 0x000000000004a947 */ /* 0x000fea0003800000 */
[----:B------:R-:W-:Y:S01]  /*f5b0*/  BPT.TRAP 0x1 ;  /* 0x000000040000795c */ /* 0x000fe20000300000 */
.L_x_1792:
[----:B-1----:R-:W-:Y:S01]  /*f5c0*/  SHF.L.U32 R3, R18, 0x1f, RZ ;  /* 0x0000001f12037819 */ /* 0x002fe200000006ff */
[----:B------:R-:W-:-:S03]  /*f5d0*/  IMAD R10, R17, 0x3000, RZ ;  /* 0x00003000110a7824 */ /* 0x000fc600078e02ff */
[----:B------:R-:W1:Y:S02]  /*f5e0*/  SYNCS.PHASECHK.TRANS64.TRYWAIT P0, [R2+URZ+0x19c60], R3 ;  /* 0x019c6003020075a7 */ /* 0x000e64000800017f */
[----:B------:R-:W-:Y:S01]  /*f5f0*/  LOP3.LUT R0, R10, R29, RZ, 0xfc, !PT ;  /* 0x0000001d0a007212 */ /* 0x000fe200078efcff */
[----:B-1----:R-:W-:Y:S06]  /*f600*/  @!P0 BRA `(.L_x_1793) ;  /* 0x00000018007c8947 */ /* 0x002fec0003800000 */
.L_x_1835:
[----:B------:R-:W-:Y:S05]  /*f610*/  WARPSYNC.ALL ;  /* 0x0000000000007948 */ /* 0x000fea0003800000 */
[----:B0-----:R-:W0:Y:S01]  /*f620*/  LDSM.16.MT88.4 R4, [R0+UR40+0x9000] ;  /* 0x009000280004783b */ /* 0x001e220008004200 */
[----:B-1----:R-:W-:-:S05]  /*f630*/  LOP3.LUT R3, R10, R23, RZ, 0xfc, !PT ;  /* 0x000000170a037212 */ /* 0x002fca00078efcff */
        /* <DEDUP_REMOVED lines=45> */
.L_x_1794:
        /* <DEDUP_REMOVED lines=10> */
.L_x_1746:
[----:B------:R-:W-:Y:S05]  /*f9b0*/  BSYNC B6 ;  /* 0x0000000000067941 */ /* 0x000fea0003800000 */
.L_x_1744:
[----:B-1----:R-:W2:Y:S02]  /*f9c0*/  LDL R0, [R1+0x4] ;  /* 0x0000040001007983 */ /* 0x002ea40000100800 */
[----:B--2---:R-:W-:-:S13]  /*f9d0*/  ISETP.NE.AND P0, PT, R0, RZ, PT ;  /* 0x000000ff0000720c */ /* 0x004fda0003f05270 */
[----:B------:R-:W-:Y:S05]  /*f9e0*/  @!P0 BRA `(.L_x_1795) ;  /* 0x0000000000248947 */ /* 0x000fea0003800000 */
        /* <DEDUP_REMOVED lines=9> */
.L_x_1795:
        /* <DEDUP_REMOVED lines=39> */
.L_x_1801:
        /* <DEDUP_REMOVED lines=14> */
.L_x_1800:
[----:B------:R-:W-:Y:S05]  /*fdd0*/  BSYNC B0 ;  /* 0x0000000000007941 */ /* 0x000fea0003800000 */
.L_x_1799:
        /* <DEDUP_REMOVED lines=23> */
.L_x_1797:
        /* <DEDUP_REMOVED lines=26> */
.L_x_1802:
        /* <DEDUP_REMOVED lines=57> */
.L_x_1798:
[----:B------:R-:W-:Y:S01]  /*10480*/  IMAD.MOV.U32 R24, RZ, RZ, R5 ;  /* 0x000000ffff187224 */ /* 0x000fe200078e0005 */
[----:B------:R-:W-:Y:S01]  /*10490*/  ULDC UR48, c[0x0][0xc14] ;  /* 0x0003050000307ab9 */ /* 0x000fe20000000800 */
[----:B------:R-:W-:Y:S01]  /*104a0*/  IMAD.MOV.U32 R25, RZ, RZ, RZ ;  /* 0x000000ffff197224 */ /* 0x000fe200078e00ff */
[----:B------:R-:W-:-:S06]  /*104b0*/  UMOV UR38, URZ ;  /* 0x0000003f00267c82 */ /* 0x000fcc0008000000 */
.L_x_1803:
        /* <DEDUP_REMOVED lines=13> */
.L_x_1796:
[----:B------:R-:W-:Y:S02]  /*10590*/  ULDC UR4, c[0x0][0xc14] ;  /* 0x0003050000047ab9 */ /* 0x000fe40000000800 */
[----:B------:R-:W-:-:S06]  /*105a0*/  UISETP.GE.AND UP0, UPT, UR48, UR4, UPT ;  /* 0x000000043000728c */ /* 0x000fcc000bf06270 */
[----:B------:R-:W-:-:S13]  /*105b0*/  PLOP3.LUT P0, PT, PT, PT, UP0, 0x80, 0x0 ;  /* 0x000000000000781c */ /* 0x000fda0003f0f008 */
[----:B------:R-:W-:Y:S05]  /*105c0*/  @!P0 BRA `(.L_x_1804) ;  /* 0xffffffc400908947 */ /* 0x000fea000383ffff */
.L_x_1740:
[----:B0-----:R-:W2:Y:S01]  /*105d0*/  LDL.LU R0, [R1] ;  /* 0x0000000001007983 */ /* 0x001ea20000300800 */
[----:B------:R-:W-:Y:S01]  /*105e0*/  BSSY B0, `(.L_x_1805) ;  /* 0x000000b000007945 */ /* 0x000fe20003800000 */
[----:B------:R-:W0:Y:S01]  /*105f0*/  S2R R5, SR_CgaCtaId ;  /* 0x0000000000057919 */ /* 0x000e220000008800 */
        /* <DEDUP_REMOVED lines=9> */
.L_x_1836:
[----:B------:R-:W-:Y:S05]  /*10690*/  BSYNC B0 ;  /* 0x0000000000007941 */ /* 0x000fea0003800000 */
.L_x_1805:
[----:B------:R-:W-:-:S03]  /*106a0*/  UMOV UR4, 0xffffffff ;  /* 0xffffffff00047882 */ /* 0x000fc60000000000 */
[----:B------:R-:W-:Y:S05]  /*106b0*/  BRA.DIV UR4, `(.L_x_1807) ;  /* 0x0000000a04787947 */ /* 0x000fea000b800000 */
[----:B0-----:R-:W0:Y:S02]  /*106c0*/  S2R R0, SR_TID.X ;  /* 0x0000000000007919 */ /* 0x001e240000002100 */
[----:B0-----:R-:W-:-:S04]  /*106d0*/  SHF.R.U32.HI R0, RZ, 0x5, R0 ;  /* 0x00000005ff007819 */ /* 0x001fc80000011600 */
[----:B------:R-:W-:-:S05]  /*106e0*/  LOP3.LUT R0, R0, 0x3, RZ, 0xc0, !PT ;  /* 0x0000000300007812 */ /* 0x000fca00078ec0ff */
[----:B------:R0:W1:Y:S02]  /*106f0*/  SHFL.IDX PT, R14, R0, RZ, 0x1f ;  /* 0x00001fff000e7589 */ /* 0x00006400000e0000 */
.L_x_1839:
[----:B-1----:R-:W-:Y:S01]  /*10700*/  ISETP.NE.AND P0, PT, R14, RZ, PT ;  /* 0x000000ff0e00720c */ /* 0x002fe20003f05270 */
[----:B------:R-:W-:-:S12]  /*10710*/  BSSY B0, `(.L_x_1808) ;  /* 0x000002b000007945 */ /* 0x000fd80003800000 */
[----:B------:R-:W-:Y:S05]  /*10720*/  @P0 BRA `(.L_x_1809) ;  /* 0x0000000000a40947 */ /* 0x000fea0003800000 */
[----:B------:R-:W-:-:S03]  /*10730*/  UMOV UR4, 0xffffffff ;  /* 0xffffffff00047882 */ /* 0x000fc60000000000 */
[----:B------:R-:W-:Y:S05]  /*10740*/  BRA.DIV UR4, `(.L_x_1810) ;  /* 0x0000000a04887947 */ /* 0x000fea000b800000 */
[----:B------:R-:W-:-:S13]  /*10750*/  ELECT P6, URZ, PT ;  /* 0x00000000003f782f */ /* 0x000fda00038c0000 */
.L_x_1842:
[----:B------:R-:W-:Y:S05]  /*10760*/  @!P6 BRA `(.L_x_1809) ;  /* 0x000000000094e947 */ /* 0x000fea0003800000 */
[----:B------:R-:W-:-:S06]  /*10770*/  ULOP3.LUT UR4, UR45, 0x2, URZ, 0xfc, !UPT ;  /* 0x000000022d047892 */ /* 0x000fcc000f8efc3f */
[----:B0-----:R-:W-:-:S05]  /*10780*/  IMAD.U32 R0, RZ, RZ, UR4 ;  /* 0x00000004ff007e24 */ /* 0x001fca000f8e00ff */
[----:B------:R-:W-:-:S13]  /*10790*/  ISETP.NE.AND P0, PT, R0, 0x3, PT ;  /* 0x000000030000780c */ /* 0x000fda0003f05270 */
[----:B------:R-:W-:Y:S05]  /*107a0*/  @!P0 BRA `(.L_x_1811) ;  /* 0x0000000000048947 */ /* 0x000fea0003800000 */
[----:B------:R-:W-:Y:S01]  /*107b0*/  BPT.TRAP 0x1 ;  /* 0x000000040000795c */ /* 0x000fe20000300000 */
.L_x_1811:
        /* <DEDUP_REMOVED lines=12> */
.L_x_1843:
[----:B------:R-:W1:Y:S02]  /*10880*/  SYNCS.PHASECHK.TRANS64.TRYWAIT P1, [R9+URZ], R0 ;  /* 0x00000000090075a7 */ /* 0x000e64000802017f */
[----:B-1----:R-:W-:Y:S05]  /*10890*/  @!P1 BRA `(.L_x_1813) ;  /* 0x0000000800689947 */ /* 0x002fea0003800000 */
.L_x_1844:
[----:B------:R-:W-:Y:S05]  /*108a0*/  @!P0 BRA `(.L_x_1814) ;  /* 0x0000000000048947 */ /* 0x000fea0003800000 */
[----:B------:R-:W-:Y:S01]  /*108b0*/  BPT.TRAP 0x1 ;  /* 0x000000040000795c */ /* 0x000fe20000300000 */
.L_x_1814:
[----:B------:R-:W-:-:S04]  /*108c0*/  IMAD R17, R17, 0x8, R6 ;  /* 0x0000000811117824 */ /* 0x000fc800078e0206 */
[----:B------:R-:W2:Y:S02]  /*108d0*/  SYNCS.PHASECHK.TRANS64.TRYWAIT P1, [R17+URZ+0x19c60], R4 ;  /* 0x019c6004110075a7 */ /* 0x000ea4000802017f */
[----:B--2---:R-:W-:Y:S05]  /*108e0*/  @!P1 BRA `(.L_x_1815) ;  /* 0x0000000800689947 */ /* 0x004fea0003800000 */
.L_x_1845:
[----:B------:R-:W-:Y:S05]  /*108f0*/  @!P0 BRA `(.L_x_1816) ;  /* 0x0000000000048947 */ /* 0x000fea0003800000 */
[----:B------:R-:W-:Y:S01]  /*10900*/  BPT.TRAP 0x1 ;  /* 0x000000040000795c */ /* 0x000fe20000300000 */
.L_x_1816:
[----:B------:R-:W-:-:S04]  /*10910*/  IMAD R7, R7, 0x8, R6 ;  /* 0x0000000807077824 */ /* 0x000fc800078e0206 */
[----:B------:R-:W3:Y:S02]  /*10920*/  SYNCS.PHASECHK.TRANS64.TRYWAIT P1, [R7+URZ+0x19c60], R0 ;  /* 0x019c6000070075a7 */ /* 0x000ee4000802017f */
[----:B---3--:R-:W-:Y:S05]  /*10930*/  @!P1 BRA `(.L_x_1817) ;  /* 0x0000000800689947 */ /* 0x008fea0003800000 */
.L_x_1846:
[----:B------:R-:W-:Y:S05]  /*10940*/  @!P0 BRA `(.L_x_1818) ;  /* 0x0000000000048947 */ /* 0x000fea0003800000 */
[----:B------:R-:W-:Y:S01]  /*10950*/  BPT.TRAP 0x1 ;  /* 0x000000040000795c */ /* 0x000fe20000300000 */
.L_x_1818:
[----:B------:R-:W4:Y:S02]  /*10960*/  SYNCS.PHASECHK.TRANS64.TRYWAIT P0, [R17+URZ+0x19c80], R4 ;  /* 0x019c8004110075a7 */ /* 0x000f24000800017f */
[----:B----4-:R-:W-:Y:S05]  /*10970*/  @!P0 BRA `(.L_x_1819) ;  /* 0x00000008006c8947 */ /* 0x010fea0003800000 */
.L_x_1820:
[----:B------:R0:W0:Y:S02]  /*10980*/  SYNCS.PHASECHK.TRANS64.TRYWAIT P0, [R7+URZ+0x19c80], R0 ;  /* 0x019c8000070075a7 */ /* 0x000024000800017f */
[----:B0-----:R-:W-:Y:S05]  /*10990*/  @!P0 NANOSLEEP.SYNCS 0x989680 ;  /* 0x009896800000895d */ /* 0x001fea0003900000 */
[----:B------:R-:W0:Y:S02]  /*109a0*/  @!P0 SYNCS.PHASECHK.TRANS64 P0, [R7+URZ+0x19c80], R0 ;  /* 0x019c8000070085a7 */ /* 0x000e24000800007f */
[----:B0-----:R-:W-:Y:S05]  /*109b0*/  @!P0 BRA `(.L_x_1820) ;  /* 0xfffffffc00f08947 */ /* 0x001fea000383ffff */
.L_x_1809:
[----:B------:R-:W-:Y:S05]  /*109c0*/  BSYNC B0 ;  /* 0x0000000000007941 */ /* 0x000fea0003800000 */
.L_x_1808:
[----:B------:R-:W-:Y:S05]  /*109d0*/  EXIT ;  /* 0x000000000000794d */ /* 0x000fea0003800000 */
.L_x_1687:
[----:B0-----:R-:W-:-:S04]  /*109e0*/  IMAD.U32 R3, RZ, RZ, UR44 ;  /* 0x0000002cff037e24 */ /* 0x001fc8000f8e00ff */
[----:B------:R0:W1:Y:S03]  /*109f0*/  SYNCS.PHASECHK.TRANS64.TRYWAIT P1, [R3+URZ+0x19c00], R6 ;  /* 0x019c0006030075a7 */ /* 0x000066000802017f */
[----:B-1----:R-:W-:Y:S05]  /*10a00*/  @!P1 NANOSLEEP.SYNCS 0x989680 ;  /* 0x009896800000995d */ /* 0x002fea0003900000 */
[----:B------:R-:W1:Y:S02]  /*10a10*/  @!P1 SYNCS.PHASECHK.TRANS64 P1, [R3+URZ+0x19c00], R6 ;  /* 0x019c0006030095a7 */ /* 0x000e64000802007f */
[----:B-1----:R-:W-:Y:S05]  /*10a20*/  @!P1 BRA `(.L_x_1687) ;  /* 0xfffffffc00ec9947 */ /* 0x002fea000383ffff */
[----:B------:R-:W-:Y:S05]  /*10a30*/  BRA `(.L_x_1821) ;  /* 0xffffff1000087947 */ /* 0x000fea000383ffff */
.L_x_1691:
[----:B-1----:R1:W2:Y:S02]  /*10a40*/  SYNCS.PHASECHK.TRANS64.TRYWAIT P2, [R2+URZ+0x19c30], R3 ;  /* 0x019c3003020075a7 */ /* 0x0022a4000804017f */
[----:B--2---:R-:W-:Y:S05]  /*10a50*/  @!P2 NANOSLEEP.SYNCS 0x989680 ;  /* 0x009896800000a95d */ /* 0x004fea0003900000 */
[----:B------:R-:W2:Y:S02]  /*10a60*/  @!P2 SYNCS.PHASECHK.TRANS64 P2, [R2+URZ+0x19c30], R3 ;  /* 0x019c30030200a5a7 */ /* 0x000ea4000804007f */
[----:B--2---:R-:W-:Y:S05]  /*10a70*/  @!P2 BRA `(.L_x_1691) ;  /* 0xfffffffc00f0a947 */ /* 0x004fea000383ffff */
[----:B------:R-:W-:Y:S05]  /*10a80*/  BRA `(.L_x_1690) ;  /* 0xffffff1000307947 */ /* 0x000fea000383ffff */
.L_x_1696:
[----:B-1----:R-:W-:-:S04]  /*10a90*/  IMAD.U32 R7, RZ, RZ, UR22 ;  /* 0x00000016ff077e24 */ /* 0x002fc8000f8e00ff */
[----:B------:R1:W2:Y:S03]  /*10aa0*/  SYNCS.PHASECHK.TRANS64.TRYWAIT P2, [R7+URZ+0x19c30], R4 ;  /* 0x019c3004070075a7 */ /* 0x0002a6000804017f */
[----:B--2---:R-:W-:Y:S05]  /*10ab0*/  @!P2 NANOSLEEP.SYNCS 0x989680 ;  /* 0x009896800000a95d */ /* 0x004fea0003900000 */
[----:B------:R-:W2:Y:S02]  /*10ac0*/  @!P2 SYNCS.PHASECHK.TRANS64 P2, [R7+URZ+0x19c30], R4 ;  /* 0x019c30040700a5a7 */ /* 0x000ea4000804007f */
[----:B--2---:R-:W-:Y:S05]  /*10ad0*/  @!P2 BRA `(.L_x_1696) ;  /* 0xfffffffc00eca947 */ /* 0x004fea000383ffff */
[----:B------:R-:W-:Y:S05]  /*10ae0*/  BRA `(.L_x_1695) ;  /* 0xffffff3c00147947 */ /* 0x000fea000383ffff */
.L_x_1700:
[----:B-1----:R-:W-:-:S04]  /*10af0*/  IMAD.U32 R45, RZ, RZ, UR14 ;  /* 0x0000000eff2d7e24 */ /* 0x002fc8000f8e00ff */
[----:B------:R1:W2:Y:S03]  /*10b00*/  SYNCS.PHASECHK.TRANS64.TRYWAIT P2, [R45+URZ+0x19c50], R4 ;  /* 0x019c50042d0075a7 */ /* 0x0002a6000804017f */
[----:B--2---:R-:W-:Y:S05]  /*10b10*/  @!P2 NANOSLEEP.SYNCS 0x989680 ;  /* 0x009896800000a95d */ /* 0x004fea0003900000 */
[----:B------:R-:W2:Y:S02]  /*10b20*/  @!P2 SYNCS.PHASECHK.TRANS64 P2, [R45+URZ+0x19c50], R4 ;  /* 0x019c50042d00a5a7 */ /* 0x000ea4000804007f */
[----:B--2---:R-:W-:Y:S05]  /*10b30*/  @!P2 BRA `(.L_x_1700) ;  /* 0xfffffffc00eca947 */ /* 0x004fea000383ffff */
[----:B------:R-:W-:Y:S05]  /*10b40*/  BRA `(.L_x_1699) ;  /* 0xffffff4000687947 */ /* 0x000fea000383ffff */
.L_x_1707:
[----:B-1----:R-:W-:-:S04]  /*10b50*/  IMAD.U32 R7, RZ, RZ, UR6 ;  /* 0x00000006ff077e24 */ /* 0x002fc8000f8e00ff */
[----:B------:R1:W2:Y:S03]  /*10b60*/  SYNCS.PHASECHK.TRANS64.TRYWAIT P2, [R7+URZ+0x19c30], R6 ;  /* 0x019c3006070075a7 */ /* 0x0002a6000804017f */
[----:B--2---:R-:W-:Y:S05]  /*10b70*/  @!P2 NANOSLEEP.SYNCS 0x989680 ;  /* 0x009896800000a95d */ /* 0x004fea0003900000 */
[----:B------:R-:W2:Y:S02]  /*10b80*/  @!P2 SYNCS.PHASECHK.TRANS64 P2, [R7+URZ+0x19c30], R6 ;  /* 0x019c30060700a5a7 */ /* 0x000ea4000804007f */
[----:B--2---:R-:W-:Y:S05]  /*10b90*/  @!P2 BRA `(.L_x_1707) ;  /* 0xfffffffc00eca947 */ /* 0x004fea000383ffff */
[----:B------:R-:W-:Y:S05]  /*10ba0*/  BRA `(.L_x_1706) ;  /* 0xffffff6800147947 */ /* 0x000fea000383ffff */
.L_x_1711:
[----:B-1----:R-:W-:-:S04]  /*10bb0*/  IMAD.U32 R15, RZ, RZ, UR14 ;  /* 0x0000000eff0f7e24 */ /* 0x002fc8000f8e00ff */
[----:B------:R1:W3:Y:S03]  /*10bc0*/  SYNCS.PHASECHK.TRANS64.TRYWAIT P2, [R15+URZ+0x19c50], R6 ;  /* 0x019c50060f0075a7 */ /* 0x0002e6000804017f */
[----:B---3--:R-:W-:Y:S05]  /*10bd0*/  @!P2 NANOSLEEP.SYNCS 0x989680 ;  /* 0x009896800000a95d */ /* 0x008fea0003900000 */
[----:B------:R-:W3:Y:S02]  /*10be0*/  @!P2 SYNCS.PHASECHK.TRANS64 P2, [R15+URZ+0x19c50], R6 ;  /* 0x019c50060f00a5a7 */ /* 0x000ee4000804007f */
[----:B---3--:R-:W-:Y:S05]  /*10bf0*/  @!P2 BRA `(.L_x_1711) ;  /* 0xfffffffc00eca947 */ /* 0x008fea000383ffff */
[----:B------:R-:W-:Y:S05]  /*10c00*/  BRA `(.L_x_1710) ;  /* 0xffffff7400607947 */ /* 0x000fea000383ffff */
.L_x_1717:
[----:B-1----:R-:W-:-:S04]  /*10c10*/  IMAD.U32 R5, RZ, RZ, UR16 ;  /* 0x00000010ff057e24 */ /* 0x002fc8000f8e00ff */
[----:B------:R1:W2:Y:S03]  /*10c20*/  SYNCS.PHASECHK.TRANS64.TRYWAIT P1, [R5+URZ+0x19c50], R0 ;  /* 0x019c5000050075a7 */ /* 0x0002a6000802017f */
[----:B--2---:R-:W-:Y:S05]  /*10c30*/  @!P1 NANOSLEEP.SYNCS 0x989680 ;  /* 0x009896800000995d */ /* 0x004fea0003900000 */
[----:B------:R-:W2:Y:S02]  /*10c40*/  @!P1 SYNCS.PHASECHK.TRANS64 P1, [R5+URZ+0x19c50], R0 ;  /* 0x019c5000050095a7 */ /* 0x000ea4000802007f */
[----:B--2---:R-:W-:Y:S05]  /*10c50*/  @!P1 BRA `(.L_x_1717) ;  /* 0xfffffffc00ec9947 */ /* 0x004fea000383ffff */
[----:B------:R-:W-:Y:S05]  /*10c60*/  BRA `(.L_x_1716) ;  /* 0xffffff8800b47947 */ /* 0x000fea000383ffff */
.L_x_1751:
[----:B------:R-:W-:Y:S02]  /*10c70*/  IMAD.MOV.U32 R13, RZ, RZ, R4 ;  /* 0x000000ffff0d7224 */ /* 0x000fe400078e0004 */
[----:B------:R-:W-:Y:S02]  /*10c80*/  IMAD.MOV.U32 R12, RZ, RZ, RZ ;  /* 0x000000ffff0c7224 */ /* 0x000fe400078e00ff */
[----:B------:R-:W-:Y:S02]  /*10c90*/  IMAD.MOV.U32 R11, RZ, RZ, 0x1f ;  /* 0x0000001fff0b7424 */ /* 0x000fe400078e00ff */
[----:B------:R-:W-:-:S07]  /*10ca0*/  IMAD.MOV.U32 R15, RZ, RZ, -0x1 ;  /* 0xffffffffff0f7424 */ /* 0x000fce00078e00ff */
[----:B------:R-:W-:Y:S05]  /*10cb0*/  WARPSYNC.COLLECTIVE R15, `(.L_x_1822) ;  /* 0x000000000f087348 */ /* 0x000fea0003c00000 */
[----:B------:R0:W1:Y:S02]  /*10cc0*/  SHFL.IDX P6, R14, R13, R12, R11 ;  /* 0x0000000c0d0e7389 */ /* 0x00006400000c000b */
[----:B01----:R-:W-:Y:S01]  /*10cd0*/  ENDCOLLECTIVE ;  /* 0x000000000000791b */ /* 0x003fe20003800000 */
.L_x_1822:
[----:B------:R-:W-:Y:S05]  /*10ce0*/  BRA `(.L_x_1823) ;  /* 0xffffffcc008c7947 */ /* 0x000fea000383ffff */
.L_x_1753:
[----:B------:R-:W-:Y:S01]  /*10cf0*/  BSSY B0, `(.L_x_1824) ;  /* 0x0000006000007945 */ /* 0x000fe20003800000 */
[----:B------:R-:W-:-:S07]  /*10d00*/  IMAD.MOV.U32 R15, RZ, RZ, -0x1 ;  /* 0xffffffffff0f7424 */ /* 0x000fce00078e00ff */
[----:B0-----:R-:W-:Y:S05]  /*10d10*/  WARPSYNC.COLLECTIVE R15, `(.L_x_1825) ;  /* 0x000000000f0c7348 */ /* 0x001fea0003c00000 */
[----:B------:R-:W-:Y:S02]  /*10d20*/  ELECT P6, UR62, PT ;  /* 0x00000000003e782f */ /* 0x000fe400038c0000 */
[----:B------:R-:W-:Y:S01]  /*10d30*/  MOV R14, UR62 ;  /* 0x0000003e000e7c02 */ /* 0x000fe20008000f00 */
[----:B0-----:R-:W-:Y:S10]  /*10d40*/  ENDCOLLECTIVE ;  /* 0x000000000000791b */ /* 0x001ff40003800000 */
.L_x_1825:
[----:B------:R-:W-:Y:S05]  /*10d50*/  BSYNC B0 ;  /* 0x0000000000007941 */ /* 0x000fea0003800000 */
.L_x_1824:
[----:B------:R-:W-:Y:S05]  /*10d60*/  BRA `(.L_x_1826) ;  /* 0xffffffcc00887947 */ /* 0x000fea000383ffff */
.L_x_1756:
[----:B-1----:R1:W2:Y:S02]  /*10d70*/  SYNCS.PHASECHK.TRANS64.TRYWAIT P2, [R5+URZ+0x19c80], R2 ;  /* 0x019c8002050075a7 */ /* 0x0022a4000804017f */
[----:B--2---:R-:W-:Y:S05]  /*10d80*/  @!P2 NANOSLEEP.SYNCS 0x989680 ;  /* 0x009896800000a95d */ /* 0x004fea0003900000 */
[----:B------:R-:W2:Y:S02]  /*10d90*/  @!P2 SYNCS.PHASECHK.TRANS64 P2, [R5+URZ+0x19c80], R2 ;  /* 0x019c80020500a5a7 */ /* 0x000ea4000804007f */
[----:B--2---:R-:W-:Y:S05]  /*10da0*/  @!P2 BRA `(.L_x_1756) ;  /* 0xfffffffc00f0a947 */ /* 0x004fea000383ffff */
[----:B------:R-:W-:Y:S05]  /*10db0*/  BRA `(.L_x_1827) ;  /* 0xffffffcc00e07947 */ /* 0x000fea000383ffff */
.L_x_1758:
[----:B0-----:R0:W2:Y:S02]  /*10dc0*/  SYNCS.PHASECHK.TRANS64.TRYWAIT P2, [R5+URZ+0x19c40], R2 ;  /* 0x019c4002050075a7 */ /* 0x0010a4000804017f */
[----:B--2---:R-:W-:Y:S05]  /*10dd0*/  @!P2 NANOSLEEP.SYNCS 0x989680 ;  /* 0x009896800000a95d */ /* 0x004fea0003900000 */
[----:B------:R-:W2:Y:S02]  /*10de0*/  @!P2 SYNCS.PHASECHK.TRANS64 P2, [R5+URZ+0x19c40], R2 ;  /* 0x019c40020500a5a7 */ /* 0x000ea4000804007f */
[----:B--2---:R-:W-:Y:S05]  /*10df0*/  @!P2 BRA `(.L_x_1758) ;  /* 0xfffffffc00f0a947 */ /* 0x004fea000383ffff */
[----:B------:R-:W-:Y:S05]  /*10e00*/  BRA `(.L_x_1828) ;  /* 0xffffffd0005c7947 */ /* 0x000fea000383ffff */
.L_x_1761:
[----:B-1----:R-:W-:-:S04]  /*10e10*/  IMAD.U32 R3, RZ, RZ, UR40 ;  /* 0x00000028ff037e24 */ /* 0x002fc8000f8e00ff */
[----:B------:R1:W2:Y:S03]  /*10e20*/  SYNCS.PHASECHK.TRANS64.TRYWAIT P0, [R3+URZ+0x19c20], R2 ;  /* 0x019c2002030075a7 */ /* 0x0002a6000800017f */
[----:B--2---:R-:W-:Y:S05]  /*10e30*/  @!P0 NANOSLEEP.SYNCS 0x989680 ;  /* 0x009896800000895d */ /* 0x004fea0003900000 */
[----:B------:R-:W2:Y:S02]  /*10e40*/  @!P0 SYNCS.PHASECHK.TRANS64 P0, [R3+URZ+0x19c20], R2 ;  /* 0x019c2002030085a7 */ /* 0x000ea4000800007f */
[----:B--2---:R-:W-:Y:S05]  /*10e50*/  @!P0 BRA `(.L_x_1761) ;  /* 0xfffffffc00ec8947 */ /* 0x004fea000383ffff */
[----:B------:R-:W-:Y:S05]  /*10e60*/  BRA `(.L_x_1829) ;  /* 0xffffffd4006c7947 */ /* 0x000fea000383ffff */
.L_x_1767:
[----:B0-----:R0:W1:Y:S02]  /*10e70*/  SYNCS.PHASECHK.TRANS64.TRYWAIT P0, [R7+URZ+0x19c80], R4 ;  /* 0x019c8004070075a7 */ /* 0x001064000800017f */
[----:B-1----:R-:W-:Y:S05]  /*10e80*/  @!P0 NANOSLEEP.SYNCS 0x989680 ;  /* 0x009896800000895d */ /* 0x002fea0003900000 */
[----:B------:R-:W1:Y:S02]  /*10e90*/  @!P0 SYNCS.PHASECHK.TRANS64 P0, [R7+URZ+0x19c80], R4 ;  /* 0x019c8004070085a7 */ /* 0x000e64000800007f */
[----:B-1----:R-:W-:Y:S05]  /*10ea0*/  @!P0 BRA `(.L_x_1767) ;  /* 0xfffffffc00f08947 */ /* 0x002fea000383ffff */
[----:B------:R-:W-:Y:S05]  /*10eb0*/  BRA `(.L_x_1830) ;  /* 0xffffffd800087947 */ /* 0x000fea000383ffff */
.L_x_1774:
[----:B-1----:R1:W2:Y:S02]  /*10ec0*/  SYNCS.PHASECHK.TRANS64.TRYWAIT P0, [R7+URZ+0x19c40], R4 ;  /* 0x019c4004070075a7 */ /* 0x0022a4000800017f */
[----:B--2---:R-:W-:Y:S05]  /*10ed0*/  @!P0 NANOSLEEP.SYNCS 0x989680 ;  /* 0x009896800000895d */ /* 0x004fea0003900000 */
[----:B------:R-:W2:Y:S02]  /*10ee0*/  @!P0 SYNCS.PHASECHK.TRANS64 P0, [R7+URZ+0x19c40], R4 ;  /* 0x019c4004070085a7 */ /* 0x000ea4000800007f */
[----:B--2---:R-:W-:Y:S05]  /*10ef0*/  @!P0 BRA `(.L_x_1774) ;  /* 0xfffffffc00f08947 */ /* 0x004fea000383ffff */
[----:B------:R-:W-:Y:S05]  /*10f00*/  BRA `(.L_x_1831) ;  /* 0xffffffdc00047947 */ /* 0x000fea000383ffff */
.L_x_1782:
[----:B0-----:R0:W1:Y:S02]  /*10f10*/  SYNCS.PHASECHK.TRANS64.TRYWAIT P2, [R12+URZ+0x19c70], R5 ;  /* 0x019c70050c0075a7 */ /* 0x001064000804017f */
[----:B-1----:R-:W-:Y:S05]  /*10f20*/  @!P2 NANOSLEEP.SYNCS 0x989680 ;  /* 0x009896800000a95d */ /* 0x002fea0003900000 */
[----:B------:R-:W1:Y:S02]  /*10f30*/  @!P2 SYNCS.PHASECHK.TRANS64 P2, [R12+URZ+0x19c70], R5 ;  /* 0x019c70050c00a5a7 */ /* 0x000e64000804007f */
[----:B-1----:R-:W-:Y:S05]  /*10f40*/  @!P2 BRA `(.L_x_1782) ;  /* 0xfffffffc00f0a947 */ /* 0x002fea000383ffff */
[----:B------:R-:W-:Y:S05]  /*10f50*/  BRA `(.L_x_1832) ;  /* 0xffffffe000187947 */ /* 0x000fea000383ffff */
.L_x_1784:
[----:B-1----:R1:W2:Y:S02]  /*10f60*/  SYNCS.PHASECHK.TRANS64.TRYWAIT P2, [R12+URZ+0x19c60], R3 ;  /* 0x019c60030c0075a7 */ /* 0x0022a4000804017f */
[----:B--2---:R-:W-:Y:S05]  /*10f70*/  @!P2 NANOSLEEP.SYNCS 0x989680 ;  /* 0x009896800000a95d */ /* 0x004fea0003900000 */
[----:B------:R-:W2:Y:S02]  /*10f80*/  @!P2 SYNCS.PHASECHK.TRANS64 P2, [R12+URZ+0x19c60], R3 ;  /* 0x019c60030c00a5a7 */ /* 0x000ea4000804007f */
[----:B--2---:R-:W-:Y:S05]  /*10f90*/  @!P2 BRA `(.L_x_1784) ;  /* 0xfffffffc00f0a947 */ /* 0x004fea000383ffff */
[----:B------:R-:W-:Y:S05]  /*10fa0*/  BRA `(.L_x_1833) ;  /* 0xffffffe000207947 */ /* 0x000fea000383ffff */
.L_x_1791:
[----:B-1----:R1:W2:Y:S02]  /*10fb0*/  SYNCS.PHASECHK.TRANS64.TRYWAIT P0, [R2+URZ+0x19c70], R3 ;  /* 0x019c7003020075a7 */ /* 0x0022a4000800017f */
[----:B--2---:R-:W-:Y:S05]  /*10fc0*/  @!P0 NANOSLEEP.SYNCS 0x989680 ;  /* 0x009896800000895d */ /* 0x004fea0003900000 */
[----:B------:R-:W2:Y:S02]  /*10fd0*/  @!P0 SYNCS.PHASECHK.TRANS64 P0, [R2+URZ+0x19c70], R3 ;  /* 0x019c7003020085a7 */ /* 0x000ea4000800007f */
[----:B--2---:R-:W-:Y:S05]  /*10fe0*/  @!P0 BRA `(.L_x_1791) ;  /* 0xfffffffc00f08947 */ /* 0x004fea000383ffff */
[----:B------:R-:W-:Y:S05]  /*10ff0*/  BRA `(.L_x_1834) ;  /* 0xffffffe400647947 */ /* 0x000fea000383ffff */
.L_x_1793:
[----:B-1----:R1:W2:Y:S02]  /*11000*/  SYNCS.PHASECHK.TRANS64.TRYWAIT P0, [R2+URZ+0x19c60], R3 ;  /* 0x019c6003020075a7 */ /* 0x0022a4000800017f */
[----:B--2---:R-:W-:Y:S05]  /*11010*/  @!P0 NANOSLEEP.SYNCS 0x989680 ;  /* 0x009896800000895d */ /* 0x004fea0003900000 */
[----:B------:R-:W2:Y:S02]  /*11020*/  @!P0 SYNCS.PHASECHK.TRANS64 P0, [R2+URZ+0x19c60], R3 ;  /* 0x019c6003020085a7 */ /* 0x000ea4000800007f */
[----:B--2---:R-:W-:Y:S05]  /*11030*/  @!P0 BRA `(.L_x_1793) ;  /* 0xfffffffc00f08947 */ /* 0x004fea000383ffff */
[----:B------:R-:W-:Y:S05]  /*11040*/  BRA `(.L_x_1835) ;  /* 0xffffffe400707947 */ /* 0x000fea000383ffff */
.L_x_1806:
[----:B0-----:R0:W1:Y:S02]  /*11050*/  SYNCS.PHASECHK.TRANS64.TRYWAIT P0, [R6+URZ+0x19c20], R0 ;  /* 0x019c2000060075a7 */ /* 0x001064000800017f */
[----:B-1----:R-:W-:Y:S05]  /*11060*/  @!P0 NANOSLEEP.SYNCS 0x989680 ;  /* 0x009896800000895d */ /* 0x002fea0003900000 */
[----:B------:R-:W1:Y:S02]  /*11070*/  @!P0 SYNCS.PHASECHK.TRANS64 P0, [R6+URZ+0x19c20], R0 ;  /* 0x019c2000060085a7 */ /* 0x000e64000800007f */
[----:B-1----:R-:W-:Y:S05]  /*11080*/  @!P0 BRA `(.L_x_1806) ;  /* 0xfffffffc00f08947 */ /* 0x002fea000383ffff */
[----:B------:R-:W-:Y:S05]  /*11090*/  BRA `(.L_x_1836) ;  /* 0xfffffff4007c7947 */ /* 0x000fea000383ffff */
.L_x_1807:
        /* <DEDUP_REMOVED lines=11> */
.L_x_1838:
[----:B------:R-:W-:Y:S05]  /*11150*/  BSYNC B0 ;  /* 0x0000000000007941 */ /* 0x000fea0003800000 */
.L_x_1837:
[----:B------:R-:W-:Y:S05]  /*11160*/  BRA `(.L_x_1839) ;  /* 0xfffffff400647947 */ /* 0x000fea000383ffff */
.L_x_1810:
[----:B------:R-:W-:Y:S01]  /*11170*/  BSSY B1, `(.L_x_1840) ;  /* 0x0000006000017945 */ /* 0x000fe20003800000 */
[----:B------:R-:W-:-:S07]  /*11180*/  IMAD.MOV.U32 R15, RZ, RZ, -0x1 ;  /* 0xffffffffff0f7424 */ /* 0x000fce00078e00ff */
[----:B0-----:R-:W-:Y:S05]  /*11190*/  WARPSYNC.COLLECTIVE R15, `(.L_x_1841) ;  /* 0x000000000f0c7348 */ /* 0x001fea0003c00000 */
[----:B------:R-:W-:Y:S02]  /*111a0*/  ELECT P6, UR62, PT ;  /* 0x00000000003e782f */ /* 0x000fe400038c0000 */
[----:B------:R-:W-:Y:S01]  /*111b0*/  MOV R14, UR62 ;  /* 0x0000003e000e7c02 */ /* 0x000fe20008000f00 */
[----:B0-----:R-:W-:Y:S10]  /*111c0*/  ENDCOLLECTIVE ;  /* 0x000000000000791b */ /* 0x001ff40003800000 */
.L_x_1841:
[----:B------:R-:W-:Y:S05]  /*111d0*/  BSYNC B1 ;  /* 0x0000000000017941 */ /* 0x000fea0003800000 */
.L_x_1840:
[----:B------:R-:W-:Y:S05]  /*111e0*/  BRA `(.L_x_1842) ;  /* 0xfffffff4005c7947 */ /* 0x000fea000383ffff */
.L_x_1812:
[----:B0-----:R0:W1:Y:S02]  /*111f0*/  SYNCS.PHASECHK.TRANS64.TRYWAIT P1, [R5+URZ], R4 ;  /* 0x00000004050075a7 */ /* 0x001064000802017f */
[----:B-1----:R-:W-:Y:S05]  /*11200*/  @!P1 NANOSLEEP.SYNCS 0x989680 ;  /* 0x009896800000995d */ /* 0x002fea0003900000 */
[----:B------:R-:W1:Y:S02]  /*11210*/  @!P1 SYNCS.PHASECHK.TRANS64 P1, [R5+URZ], R4 ;  /* 0x00000004050095a7 */ /* 0x000e64000802007f */
[----:B-1----:R-:W-:Y:S05]  /*11220*/  @!P1 BRA `(.L_x_1812) ;  /* 0xfffffffc00f09947 */ /* 0x002fea000383ffff */
[----:B------:R-:W-:Y:S05]  /*11230*/  BRA `(.L_x_1843) ;  /* 0xfffffff400907947 */ /* 0x000fea000383ffff */
.L_x_1813:
[----:B-1----:R1:W2:Y:S02]  /*11240*/  SYNCS.PHASECHK.TRANS64.TRYWAIT P1, [R9+URZ], R0 ;  /* 0x00000000090075a7 */ /* 0x0022a4000802017f */
[----:B--2---:R-:W-:Y:S05]  /*11250*/  @!P1 NANOSLEEP.SYNCS 0x989680 ;  /* 0x009896800000995d */ /* 0x004fea0003900000 */
[----:B------:R-:W2:Y:S02]  /*11260*/  @!P1 SYNCS.PHASECHK.TRANS64 P1, [R9+URZ], R0 ;  /* 0x00000000090095a7 */ /* 0x000ea4000802007f */
[----:B--2---:R-:W-:Y:S05]  /*11270*/  @!P1 BRA `(.L_x_1813) ;  /* 0xfffffffc00f09947 */ /* 0x004fea000383ffff */
[----:B------:R-:W-:Y:S05]  /*11280*/  BRA `(.L_x_1844) ;  /* 0xfffffff400847947 */ /* 0x000fea000383ffff */
.L_x_1815:
[----:B--2---:R2:W3:Y:S02]  /*11290*/  SYNCS.PHASECHK.TRANS64.TRYWAIT P1, [R17+URZ+0x19c60], R4 ;  /* 0x019c6004110075a7 */ /* 0x0044e4000802017f */
[----:B---3--:R-:W-:Y:S05]  /*112a0*/  @!P1 NANOSLEEP.SYNCS 0x989680 ;  /* 0x009896800000995d */ /* 0x008fea0003900000 */
[----:B------:R-:W3:Y:S02]  /*112b0*/  @!P1 SYNCS.PHASECHK.TRANS64 P1, [R17+URZ+0x19c60], R4 ;  /* 0x019c6004110095a7 */ /* 0x000ee4000802007f */
[----:B---3--:R-:W-:Y:S05]  /*112c0*/  @!P1 BRA `(.L_x_1815) ;  /* 0xfffffffc00f09947 */ /* 0x008fea000383ffff */
[----:B------:R-:W-:Y:S05]  /*112d0*/  BRA `(.L_x_1845) ;  /* 0xfffffff400847947 */ /* 0x000fea000383ffff */
.L_x_1817:
[----:B---3--:R3:W4:Y:S02]  /*112e0*/  SYNCS.PHASECHK.TRANS64.TRYWAIT P1, [R7+URZ+0x19c60], R0 ;  /* 0x019c6000070075a7 */ /* 0x008724000802017f */
[----:B----4-:R-:W-:Y:S05]  /*112f0*/  @!P1 NANOSLEEP.SYNCS 0x989680 ;  /* 0x009896800000995d */ /* 0x010fea0003900000 */
[----:B------:R-:W4:Y:S02]  /*11300*/  @!P1 SYNCS.PHASECHK.TRANS64 P1, [R7+URZ+0x19c60], R0 ;  /* 0x019c6000070095a7 */ /* 0x000f24000802007f */
[----:B----4-:R-:W-:Y:S05]  /*11310*/  @!P1 BRA `(.L_x_1817) ;  /* 0xfffffffc00f09947 */ /* 0x010fea000383ffff */
[----:B------:R-:W-:Y:S05]  /*11320*/  BRA `(.L_x_1846) ;  /* 0xfffffff400847947 */ /* 0x000fea000383ffff */
.L_x_1819:
[----:B----4-:R4:W0:Y:S02]  /*11330*/  SYNCS.PHASECHK.TRANS64.TRYWAIT P0, [R17+URZ+0x19c80], R4 ;  /* 0x019c8004110075a7 */ /* 0x010824000800017f */
[----:B0-----:R-:W-:Y:S05]  /*11340*/  @!P0 NANOSLEEP.SYNCS 0x989680 ;  /* 0x009896800000895d */ /* 0x001fea0003900000 */
[----:B------:R-:W0:Y:S02]  /*11350*/  @!P0 SYNCS.PHASECHK.TRANS64 P0, [R17+URZ+0x19c80], R4 ;  /* 0x019c8004110085a7 */ /* 0x000e24000800007f */
[----:B0-----:R-:W-:Y:S05]  /*11360*/  @!P0 BRA `(.L_x_1819) ;  /* 0xfffffffc00f08947 */ /* 0x001fea000383ffff */
[----:B------:R-:W-:Y:S05]  /*11370*/  BRA `(.L_x_1820) ;  /* 0xfffffff400807947 */ /* 0x000fea000383ffff */
.L_x_1847:
        /* <DEDUP_REMOVED lines=16> */
.L_x_2227:


//--------------------- .text._ZN7cutlass13device_kernelIN5flash11enable_sm90INS1_16FlashAttnFwdSm90INS1_25CollectiveMainloopFwdSm90ILi2EN4cute5tupleIJNS5_1CILi1EEES8_S8_EEENS6_IJNS7_ILi192EEENS7_ILi128EEENS7_ILi96EEEEEELi96ENS_12float_e4m3_tEfNS_4arch4Sm90ELb1ELb0ELb1ELb1ELb0ELb1ELb0ELb1ELb1ELb0ELb0ELb0EEENS1_21CollectiveEpilogueFwdINS6_IJSA_SC_SB_EEES9_NS_10bfloat16_tESG_Li384ELb1ELb0ELb0ELb1EEENS1_36VarlenDynamicPersistentTileSchedulerILi192ELi128ELi384ELi128ELb0ELb0ELb1ELb1ELb1ELb1EEEEEEEEEvNT_6ParamsE --------------------------
	.section	.text._ZN7cutlass13device_kernelIN5flash11enable_sm90INS1_16FlashAttnFwdSm90INS1_25CollectiveMainloopFwdSm90ILi2EN4cute5tupleIJNS5_1CILi1EEES8_S8_EEENS6_IJNS7_ILi192EEENS7_ILi128EEENS7_ILi96EEEEEELi96ENS_12float_e4m3_tEfNS_4arch4Sm90ELb1ELb0ELb1ELb1ELb0ELb1ELb0ELb1ELb1ELb0ELb0ELb0EEENS1_21CollectiveEpilogueFwdINS6_IJSA_SC_SB_EEES9_NS_10bfloat16_tESG_Li384ELb1ELb0ELb0ELb1EEENS1_36VarlenDynamicPersistentTileSchedulerILi192ELi128ELi384ELi128ELb0ELb0ELb1ELb1ELb1ELb1EEEEEEEEEvNT_6ParamsE,"ax",@progbits
	.align	128
.text._ZN7cutlass13device_kernelIN5flash11enable_sm90INS1_16FlashAttnFwdSm90INS1_25CollectiveMainloopFwdSm90ILi2EN4cute5tupleIJNS5_1CILi1EEES8_S8_EEENS6_IJNS7_ILi192EEENS7_ILi128EEENS7_ILi96EEEEEELi96ENS_12float_e4m3_tEfNS_4arch4Sm90ELb1ELb0ELb1ELb1ELb0ELb1ELb0ELb1ELb1ELb0ELb0ELb0EEENS1_21CollectiveEpilogueFwdINS6_IJSA_SC_SB_EEES9_NS_10bfloat16_tESG_Li384ELb1ELb0ELb0ELb1EEENS1_36VarlenDynamicPersistentTileSchedulerILi192ELi128ELi384ELi128ELb0ELb0ELb1ELb1ELb1ELb1EEEEEEEEEvNT_6ParamsE:
        .type           _ZN7cutlass13device_kernelIN5flash11enable_sm90INS1_16FlashAttnFwdSm90INS1_25CollectiveMainloopFwdSm90ILi2EN4cute5tupleIJNS5_1CILi1EEES8_S8_EEENS6_IJNS7_ILi192EEENS7_ILi128EEENS7_ILi96EEEEEELi96ENS_12float_e4m3_tEfNS_4arch4Sm90ELb1ELb0ELb1ELb1ELb0ELb1ELb0ELb1ELb1ELb0ELb0ELb0EEENS1_21CollectiveEpilogueFwdINS6_IJSA_SC_SB_EEES9_NS_10bfloat16_tESG_Li384ELb1ELb0ELb0ELb1EEENS1_36VarlenDynamicPersistentTileSchedulerILi192ELi128ELi384ELi128ELb0ELb0ELb1ELb1ELb1ELb1EEEEEEEEEvNT_6ParamsE,@function
        .size           _ZN7cutlass13device_kernelIN5flash11enable_sm90INS1_16FlashAttnFwdSm90INS1_25CollectiveMainloopFwdSm90ILi2EN4cute5tupleIJNS5_1CILi1EEES8_S8_EEENS6_IJNS7_ILi192EEENS7_ILi128EEENS7_ILi96EEEEEELi96ENS_12float_e4m3_tEfNS_4arch4Sm90ELb1ELb0ELb1ELb1ELb0ELb1ELb0ELb1ELb1ELb0ELb0ELb0EEENS1_21CollectiveEpilogueFwdINS6_IJSA_SC_SB_EEES9_NS_10bfloat16_tESG_Li384ELb1ELb0ELb0ELb1EEENS1_36VarlenDynamicPersistentTileSchedulerILi192ELi128ELi384ELi128ELb0ELb0ELb1ELb1ELb1ELb1EEEEEEEEEvNT_6ParamsE,(.L_x_2228 - _ZN7cutlass13device_kernelIN5flash11enable_sm90INS1_16FlashAttnFwdSm90INS1_25CollectiveMainloopFwdSm90ILi2EN4cute5tupleIJNS5_1CILi1EEES8_S8_EEENS6_IJNS7_ILi192EEENS7_ILi128EEENS7_ILi96EEEEEELi96ENS_12float_e4m3_tEfNS_4arch4Sm90ELb1ELb0ELb1ELb1ELb0ELb1ELb0ELb1ELb1ELb0ELb0ELb0EEENS1_21CollectiveEpilogueFwdINS6_IJSA_SC_SB_EEES9_NS_10bfloat16_tESG_Li384ELb1ELb0ELb0ELb1EEENS1_36VarlenDynamicPersistentTileSchedulerILi192ELi128ELi384ELi128ELb0ELb0ELb1ELb1ELb1ELb1EEEEEEEEEvNT_6ParamsE)
        .other          _ZN7cutlass13device_kernelIN5flash11enable_sm90INS1_16FlashAttnFwdSm90INS1_25CollectiveMainloopFwdSm90ILi2EN4cute5tupleIJNS5_1CILi1EEES8_S8_EEENS6_IJNS7_ILi192EEENS7_ILi128EEENS7_ILi96EEEEEELi96ENS_12float_e4m3_tEfNS_4arch4Sm90ELb1ELb0ELb1ELb1ELb0ELb1ELb0ELb1ELb1ELb0ELb0ELb0EEENS1_21CollectiveEpilogueFwdINS6_IJSA_SC_SB_EEES9_NS_10bfloat16_tESG_Li384ELb1ELb0ELb0ELb1EEENS1_36VarlenDynamicPersistentTileSchedulerILi192ELi128ELi384ELi128ELb0ELb0ELb1ELb1ELb1ELb1EEEEEEEEEvNT_6ParamsE,@"STO_CUDA_ENTRY STV_DEFAULT"
_ZN7cutlass13device_kernelIN5flash11enable_sm90INS1_16FlashAttnFwdSm90INS1_25CollectiveMainloopFwdSm90ILi2EN4cute5tupleIJNS5_1CILi1EEES8_S8_EEENS6_IJNS7_ILi192EEENS7_ILi128EEENS7_ILi96EEEEEELi96ENS_12float_e4m3_tEfNS_4arch4Sm90ELb1ELb0ELb1ELb1ELb0ELb1ELb0ELb1ELb1ELb0ELb0ELb0EEENS1_21CollectiveEpilogueFwdINS6_IJSA_SC_SB_EEES9_NS_10bfloat16_tESG_Li384ELb1ELb0ELb0ELb1EEENS1_36VarlenDynamicPersistentTileSchedulerILi192ELi128ELi384ELi128ELb0ELb0ELb1ELb1ELb1ELb1EEEEEEEEEvNT_6ParamsE:
        /* <DEDUP_REMOVED lines=26> */
.L_x_1849:
[----:B------:R-:W-:Y:S05]  /*01a0*/  BSYNC B0 ;  /* 0x0000000000007941 */ /* 0x000fea0003800000 */
.L_x_1848:
        /* <DEDUP_REMOVED lines=40> */
.L_x_1850:
        /* <DEDUP_REMOVED lines=22> */
.L_x_1851:
        /* <DEDUP_REMOVED lines=18> */
.L_x_1852:
        /* <DEDUP_REMOVED lines=22> */
.L_x_1853:
        /* <DEDUP_REMOVED lines=22> */
.L_x_1854:
        /* <DEDUP_REMOVED lines=9> */
.L_x_1857:
        /* <DEDUP_REMOVED lines=20> */
[----:B--2---:R-:W-:-:S05]  /*0b40*/  LEA.HI R2, R0, R20, RZ, 0x5 ;  /* 0x0000001400027211 */ /* 0x004fca00078f28ff */
[----:B------:R-:W-:Y:S01]  /*0b50*/  IMAD.SHL.U32 R5, R2, 0x10, RZ ;  /* 0x0000001002057824 */ /* 0x000fe200078e00ff */
[-C--:B------:R-:W-:Y:S02]  /*0b60*/  LEA.HI R2, R0, R20.reuse, RZ, 0x7 ;  /* 0x0000001400027211 */ /* 0x080fe400078f38ff */
[-C--:B------:R-:W-:Y:S02]  /*0b70*/  LEA.HI R6, R20, R20.reuse, RZ, 0x1 ;  /* 0x0000001414067211 */ /* 0x080fe400078f08ff */
[----:B------:R-:W-:Y:S02]  /*0b80*/  LEA.HI R3, R0, R20, RZ, 0x4 ;  /* 0x0000001400037211 */ /* 0x000fe400078f20ff */
[----:B------:R-:W-:Y:S02]  /*0b90*/  LOP3.LUT R8, R2, 0xffffff80, RZ, 0xc0, !PT ;  /* 0xffffff8002087812 */ /* 0x000fe400078ec0ff */
[----:B------:R-:W-:Y:S02]  /*0ba0*/  LOP3.LUT R7, R6, 0xfffffffe, RZ, 0xc0, !PT ;  /* 0xfffffffe06077812 */ /* 0x000fe400078ec0ff */
[----:B------:R-:W-:Y:S01]  /*0bb0*/  SHF.R.S32.HI R19, RZ, 0x1, R6 ;  /* 0x00000001ff137819 */ /* 0x000fe20000011406 */
[----:B------:R-:W-:Y:S01]  /*0bc0*/  IMAD.IADD R13, R20, 0x1, -R8 ;  /* 0x00000001140d7824 */ /* 0x000fe200078e0a08 */
[----:B------:R-:W-:-:S02]  /*0bd0*/  LOP3.LUT R4, R3, 0x7fffff0, RZ, 0xc0, !PT ;  /* 0x07fffff003047812 */ /* 0x000fc400078ec0ff */
[----:B------:R-:W-:Y:S02]  /*0be0*/  SHF.R.S32.HI R6, RZ, 0x1f, R6 ;  /* 0x0000001fff067819 */ /* 0x000fe40000011406 */
[----:B------:R-:W-:Y:S01]  /*0bf0*/  LOP3.LUT R5, R5, 0xfffffe00, RZ, 0xc0, !PT ;  /* 0xfffffe0005057812 */ /* 0x000fe200078ec0ff */
[----:B------:R-:W-:Y:S01]  /*0c00*/  IMAD.IADD R4, R20, 0x1, -R4 ;  /* 0x0000000114047824 */ /* 0x000fe200078e0a04 */
[----:B------:R-:W-:Y:S02]  /*0c10*/  SHF.R.S32.HI R18, RZ, 0x7, R2 ;  /* 0x00000007ff127819 */ /* 0x000fe40000011402 */
[----:B------:R-:W-:Y:S01]  /*0c20*/  LEA.HI R6, R6, R19, RZ, 0x2 ;  /* 0x0000001306067211 */ /* 0x000fe200078f10ff */
[----:B------:R-:W-:Y:S01]  /*0c30*/  IMAD.IADD R15, R20, 0x1, -R7 ;  /* 0x00000001140f7824 */ /* 0x000fe200078e0a07 */
[----:B------:R-:W-:Y:S02]  /*0c40*/  SHF.R.S32.HI R2, RZ, 0x4, R3 ;  /* 0x00000004ff027819 */ /* 0x000fe40000011403 */
[----:B------:R-:W-:Y:S01]  /*0c50*/  SHF.R.S32.HI R9, RZ, 0x1f, R13 ;  /* 0x0000001fff097819 */ /* 0x000fe2000001140d */
[----:B------:R-:W-:Y:S01]  /*0c60*/  IMAD R4, R4, 0x20, R5 ;  /* 0x0000002004047824 */ /* 0x000fe200078e0205 */
[----:B------:R-:W-:Y:S01]  /*0c70*/  LOP3.LUT R6, R6, 0x7fffffc, RZ, 0xc0, !PT ;  /* 0x07fffffc06067812 */ /* 0x000fe200078ec0ff */
[----:B------:R-:W-:Y:S01]  /*0c80*/  IMAD.SHL.U32 R157, R15, 0x10, RZ ;  /* 0x000000100f9d7824 */ /* 0x000fe200078e00ff */
[----:B------:R-:W-:-:S02]  /*0c90*/  LEA.HI R3, R3, R2, RZ, 0x1 ;  /* 0x0000000203037211 */ /* 0x000fc400078f08ff */
[----:B------:R-:W-:Y:S02]  /*0ca0*/  LEA.HI R5, R0, R20, RZ, 0x3 ;  /* 0x0000001400057211 */ /* 0x000fe400078f18ff */
[----:B------:R-:W-:Y:S01]  /*0cb0*/  LEA.HI R10, R9, R13, RZ, 0x2 ;  /* 0x0000000d090a7211 */ /* 0x000fe200078f10ff */
[----:B------:R-:W-:Y:S01]  /*0cc0*/  IMAD.IADD R7, R19, 0x1, -R6 ;  /* 0x0000000113077824 */ /* 0x000fe200078e0a06 */
[----:B------:R-:W-:Y:S01]  /*0cd0*/  LOP3.LUT R3, R3, 0x1ffffffe, RZ, 0xc0, !PT ;  /* 0x1ffffffe03037812 */ /* 0x000fe200078ec0ff */
[----:B------:R-:W-:Y:S01]  /*0ce0*/  VIADD R14, R157, 0x20 ;  /* 0x000000209d0e7836 */ /* 0x000fe20000000000 */
[----:B------:R-:W-:Y:S02]  /*0cf0*/  SHF.R.S32.HI R5, RZ, 0x3, R5 ;  /* 0x00000003ff057819 */ /* 0x000fe40000011405 */
[--C-:B------:R-:W-:Y:S02]  /*0d00*/  SHF.R.S32.HI R11, RZ, 0x2, R10.reuse ;  /* 0x00000002ff0b7819 */ /* 0x100fe4000001140a */
[----:B------:R-:W-:Y:S01]  /*0d10*/  SHF.R.S32.HI R12, RZ, 0x1f, R10 ;  /* 0x0000001fff0c7819 */ /* 0x000fe2000001140a */
[C---:B------:R-:W-:Y:S01]  /*0d20*/  IMAD.IADD R3, R2.reuse, 0x1, -R3 ;  /* 0x0000000102037824 */ /* 0x040fe200078e0a03 */
[----:B------:R-:W-:Y:S01]  /*0d30*/  LEA R7, R2, R7, 0x3 ;  /* 0x0000000702077211 */ /* 0x000fe200078e18ff */
[----:B------:R-:W-:Y:S01]  /*0d40*/  IMAD.SHL.U32 R5, R5, 0x80, RZ ;  /* 0x0000008005057824 */ /* 0x000fe200078e00ff */
[----:B------:R-:W-:-:S02]  /*0d50*/  LEA.HI R12, R12, R11, RZ, 0x3 ;  /* 0x0000000b0c0c7211 */ /* 0x000fc400078f18ff */
[----:B------:R-:W-:Y:S02]  /*0d60*/  SHF.R.S32.HI R2, RZ, 0x1f, R14 ;  /* 0x0000001fff027819 */ /* 0x000fe4000001140e */
[----:B------:R-:W-:Y:S01]  /*0d70*/  LOP3.LUT R12, R12, 0xfffffff8, RZ, 0xc0, !PT ;  /* 0xfffffff80c0c7812 */ /* 0x000fe200078ec0ff */
[----:B------:R-:W-:Y:S01]  /*0d80*/  IMAD.HI R8, R18, 0x55555556, RZ ;  /* 0x5555555612087827 */ /* 0x000fe200078e02ff */
[CC--:B------:R-:W-:Y:S02]  /*0d90*/  LEA.HI R6, R2.reuse, R14.reuse, RZ, 0x5 ;  /* 0x0000000e02067211 */ /* 0x0c0fe400078f28ff */
[----:B------:R-:W-:Y:S02]  /*0da0*/  LOP3.LUT R21, R5, 0x80, RZ, 0xc0, !PT ;  /* 0x0000008005157812 */ /* 0x000fe400078ec0ff */
[----:B------:R-:W-:Y:S02]  /*0db0*/  LEA.HI R9, R9, R13, RZ, 0x5 ;  /* 0x0000000d09097211 */ /* 0x000fe400078f28ff */
[----:B------:R-:W-:Y:S01]  /*0dc0*/  LEA.HI R5, R2, R14, RZ, 0x4 ;  /* 0x0000000e02057211 */ /* 0x000fe200078f20ff */
[----:B------:R-:W-:Y:S01]  /*0dd0*/  IMAD.IADD R12, R11, 0x1, -R12 ;  /* 0x000000010b0c7824 */ /* 0x000fe200078e0a0c */
[----:B------:R-:W-:Y:S01]  /*0de0*/  SHF.R.S32.HI R6, RZ, 0x5, R6 ;  /* 0x00000005ff067819 */ /* 0x000fe20000011406 */
[----:B------:R-:W-:Y:S01]  /*0df0*/  IMAD.SHL.U32 R11, R7, 0x20, RZ ;  /* 0x00000020070b7824 */ /* 0x000fe200078e00ff */
[----:B------:R-:W-:-:S02]  /*0e00*/  LEA.HI R8, R8, R8, RZ, 0x1 ;  /* 0x0000000808087211 */ /* 0x000fc400078f08ff */
[----:B------:R-:W-:Y:S02]  /*0e10*/  SHF.R.U32.HI R14, RZ, 0x3, R21 ;  /* 0x00000003ff0e7819 */ /* 0x000fe40000011615 */
[----:B------:R-:W-:Y:S02]  /*0e20*/  LOP3.LUT R2, R21, 0x10, R5, 0xf8, !PT ;  /* 0x0000001015027812 */ /* 0x000fe400078ef805 */
[----:B------:R-:W-:Y:S01]  /*0e30*/  SHF.R.S32.HI R9, RZ, 0x5, R9 ;  /* 0x00000005ff097819 */ /* 0x000fe20000011409 */
[----:B------:R-:W-:Y:S01]  /*0e40*/  IMAD R7, R6, 0x1800, R11 ;  /* 0x0000180006077824 */ /* 0x000fe200078e020b */
[----:B------:R-:W-:Y:S01]  /*0e50*/  LOP3.LUT R2, R2, R14, RZ, 0x3c, !PT ;  /* 0x0000000e02027212 */ /* 0x000fe200078e3cff */
[----:B------:R-:W-:Y:S02]  /*0e60*/  IMAD R8, R8, -0x3, R18 ;  /* 0xfffffffd08087824 */ /* 0x000fe400078e0212 */
[----:B------:R-:W-:Y:S02]  /*0e70*/  IMAD R9, R9, 0x10, R12 ;  /* 0x0000001009097824 */ /* 0x000fe400078e020c */
[----:B------:R-:W-:Y:S01]  /*0e80*/  IMAD R4, R3, 0x8, R4 ;  /* 0x0000000803047824 */ /* 0x000fe200078e0204 */
[----:B------:R-:W-:Y:S01]  /*0e90*/  IADD3 R3, R16, R7, R2 ;  /* 0x0000000710037210 */ /* 0x000fe20007ffe002 */
[----:B------:R-:W-:Y:S01]  /*0ea0*/  STL [R1+0x4], R21 ;  /* 0x0000041501007387 */ /* 0x000fe20000100800 */
[----:B------:R-:W-:Y:S01]  /*0eb0*/  IMAD R2, R8, 0x40, R9 ;  /* 0x0000004008027824 */ /* 0x000fe200078e0209 */
[----:B------:R-:W-:-:S02]  /*0ec0*/  LEA.HI R0, R0, R20, RZ, 0x2 ;  /* 0x0000001400007211 */ /* 0x000fc400078f10ff */
[----:B------:R-:W-:Y:S04]  /*0ed0*/  STL [R1+0xc], R11 ;  /* 0x00000c0b01007387 */ /* 0x000fe80000100800 */
[----:B------:R-:W-:Y:S04]  /*0ee0*/  STL [R1+0x5c], R14 ;  /* 0x00005c0e01007387 */ /* 0x000fe80000100800 */
[----:B------:R-:W-:Y:S01]  /*0ef0*/  STL [R1+0x60], R4 ;  /* 0x0000600401007387 */ /* 0x000fe20000100800 */
[----:B------:R-:W-:-:S03]  /*0f00*/  SHF.R.S32.HI R6, RZ, 0x2, R0 ;  /* 0x00000002ff067819 */ /* 0x000fc60000011400 */
[----:B------:R-:W-:Y:S04]  /*0f10*/  STL [R1+0x58], R3 ;  /* 0x0000580301007387 */ /* 0x000fe80000100800 */
[----:B------:R0:W-:Y:S01]  /*0f20*/  STL [R1+0x24], R2 ;  /* 0x0000240201007387 */ /* 0x0001e20000100800 */
[----:B------:R-:W-:Y:S02]  /*0f30*/  LOP3.LUT R10, R10, 0x7ffffffc, RZ, 0xc0, !PT ;  /* 0x7ffffffc0a0a7812 */ /* 0x000fe400078ec0ff */
[----:B0-----:R-:W-:Y:S02]  /*0f40*/  LOP3.LUT R2, R0, 0x1ffffffc, RZ, 0xc0, !PT ;  /* 0x1ffffffc00027812 */ /* 0x001fe400078ec0ff */
[----:B------:R-:W-:-:S03]  /*0f50*/  LOP3.LUT R0, R21, 0x10, R157, 0xf8, !PT ;  /* 0x0000001015007812 */ /* 0x000fc600078ef89d */
[----:B------:R-:W-:Y:S01]  /*0f60*/  IMAD.IADD R2, R20, 0x1, -R2 ;  /* 0x0000000114027824 */ /* 0x000fe200078e0a02 */
[----:B------:R-:W-:Y:S02]  /*0f70*/  LOP3.LUT R0, R0, R14, RZ, 0x3c, !PT ;  /* 0x0000000e00007212 */ /* 0x000fe400078e3cff */
[----:B------:R-:W-:Y:S01]  /*0f80*/  SHF.R.S32.HI R3, RZ, 0x1f, R19 ;  /* 0x0000001fff037819 */ /* 0x000fe20000011413 */
[----:B------:R-:W-:Y:S01]  /*0f90*/  IMAD.SHL.U32 R3, R15, 0x8, RZ ;  /* 0x000000080f037824 */ /* 0x000fe200078e00ff */
[----:B------:R-:W-:Y:S01]  /*0fa0*/  IADD3 R3, R13, -R10, RZ ;  /* 0x8000000a0d037210 */ /* 0x000fe20007ffe0ff */
[----:B------:R-:W-:Y:S01]  /*0fb0*/  IMAD.SHL.U32 R4, R2, 0x8, RZ ;  /* 0x0000000802047824 */ /* 0x000fe200078e00ff */
[----:B------:R0:W-:Y:S01]  /*0fc0*/  STL [R1+0x4c], RZ ;  /* 0x00004cff01007387 */ /* 0x0001e20000100800 */
[----:B------:R-:W-:-:S03]  /*0fd0*/  IMAD.IADD R0, R11, 0x1, R0 ;  /* 0x000000010b007824 */ /* 0x000fc600078e0200 */
[----:B------:R0:W-:Y:S04]  /*0fe0*/  STL [R1+0x38], R6 ;  /* 0x0000380601007387 */ /* 0x0001e80000100800 */
[----:B------:R0:W-:Y:S04]  /*0ff0*/  STL [R1+0x1c], R4 ;  /* 0x00001c0401007387 */ /* 0x0001e80000100800 */
[----:B------:R0:W-:Y:S04]  /*1000*/  STL [R1+0x20], R3 ;  /* 0x0000200301007387 */ /* 0x0001e80000100800 */
[----:B------:R0:W-:Y:S01]  /*1010*/  STL [R1+0x28], R0 ;  /* 0x0000280001007387 */ /* 0x0001e20000100800 */
[----:B------:R-:W-:Y:S01]  /*1020*/  IMAD.MOV.U32 R156, RZ, RZ, RZ ;  /* 0x000000ffff9c7224 */ /* 0x000fe200078e00ff */
[----:B------:R-:W-:Y:S01]  /*1030*/  SHF.R.S32.HI R2, RZ, 0x4, R5 ;  /* 0x00000004ff027819 */ /* 0x000fe20000011405 */
[----:B------:R-:W-:-:S02]  /*1040*/  IMAD.MOV.U32 R22, RZ, RZ, RZ ;  /* 0x000000ffff167224 */ /* 0x000fc400078e00ff */
[----:B------:R-:W-:Y:S01]  /*1050*/  IMAD.MOV.U32 R18, RZ, RZ, RZ ;  /* 0x000000ffff127224 */ /* 0x000fe200078e00ff */
[----:B---3--:R-:W-:Y:S01]  /*1060*/  LOP3.LUT R23, R17, 0x1, RZ, 0xfc, !PT ;  /* 0x0000000111177812 */ /* 0x008fe200078efcff */
[----:B0-----:R-:W-:-:S07]  /*1070*/  IMAD.MOV.U32 R17, RZ, RZ, RZ ;  /* 0x000000ffff117224 */ /* 0x001fce00078e00ff */
.L_x_1993:
[----:B------:R-:W0:Y:S01]  /*1080*/  LDC.64 R2, c[0x0][0xc60] ;  /* 0x00031800ff027b82 */ /* 0x000e220000000a00 */
[----:B------:R-:W-:Y:S01]  /*1090*/  ULDC.64 UR4, c[0x0][0xa28] ;  /* 0x00028a0000047ab9 */ /* 0x000fe20000000a00 */
[----:B------:R-:W-:Y:S01]  /*10a0*/  ULDC.64 UR8, c[0x0][0xa18] ;  /* 0x0002860000087ab9 */ /* 0x000fe20000000a00 */
[----:B------:R-:W-:Y:S01]  /*10b0*/  ULDC.64 UR6, c[0x0][0xa08] ;  /* 0x0002820000067ab9 */ /* 0x000fe20000000a00 */
[----:B0-----:R-:W-:-:S05]  /*10c0*/  IMAD.WIDE R2, R155, 0x4, R2 ;  /* 0x000000049b027825 */ /* 0x001fca00078e0202 */
[----:B--2---:R-:W2:Y:S01]  /*10d0*/  LDG.E R0, desc[UR40][R2.64] ;  /* 0x0000002802007981 */ /* 0x004ea2000c1e1900 */
[----:B------:R-:W-:Y:S01]  /*10e0*/  ISETP.NE.U32.AND P2, PT, RZ, UR4, PT ;  /* 0x00000004ff007c0c */ /* 0x000fe2000bf45070 */
[----:B-1---5:R-:W-:Y:S01]  /*10f0*/  IMAD.MOV.U32 R9, RZ, RZ, RZ ;  /* 0x000000ffff097224 */ /* 0x022fe200078e00ff */
[----:B------:R-:W-:Y:S01]  /*1100*/  ISETP.NE.U32.AND P1, PT, RZ, UR8, PT ;  /* 0x00000008ff007c0c */ /* 0x000fe2000bf25070 */
[----:B------:R-:W-:Y:S01]  /*1110*/  IMAD.MOV.U32 R31, RZ, RZ, RZ ;  /* 0x000000ffff1f7224 */ /* 0x000fe200078e00ff */
[----:B------:R-:W-:Y:S02]  /*1120*/  ISETP.NE.AND.EX P2, PT, RZ, UR5, PT, P2 ;  /* 0x00000005ff007c0c */ /* 0x000fe4000bf45320 */
[----:B------:R-:W-:Y:S02]  /*1130*/  ISETP.NE.AND.EX P1, PT, RZ, UR9, PT, P1 ;  /* 0x00000009ff007c0c */ /* 0x000fe4000bf25310 */
[----:B------:R-:W-:-:S04]  /*1140*/  ISETP.NE.U32.AND P0, PT, RZ, UR6, PT ;  /* 0x00000006ff007c0c */ /* 0x000fc8000bf05070 */
[----:B------:R-:W-:Y:S02]  /*1150*/  ISETP.NE.AND.EX P0, PT, RZ, UR7, PT, P0 ;  /* 0x00000007ff007c0c */ /* 0x000fe4000bf05300 */
[----:B--23--:R-:W-:Y:S01]  /*1160*/  SHF.R.S32.HI R4, RZ, 0x1f, R0 ;  /* 0x0000001fff047819 */ /* 0x00cfe20000011400 */
[C---:B------:R-:W-:Y:S02]  /*1170*/  IMAD.SHL.U32 R32, R0.reuse, 0x4, RZ ;  /* 0x0000000400207824 */ /* 0x040fe400078e00ff */
[C---:B------:R-:W-:Y:S01]  /*1180*/  @P2 LEA R2, P3, R0.reuse, UR4, 0x2 ;  /* 0x0000000400022c11 */ /* 0x040fe2000f8610ff */
[----:B------:R-:W-:Y:S01]  /*1190*/  STL [R1+0x2c], R0 ;  /* 0x00002c0001007387 */ /* 0x000fe20000100800 */
[C-C-:B------:R-:W-:Y:S02]  /*11a0*/  SHF.L.U64.HI R30, R0.reuse, 0x2, R4.reuse ;  /* 0x00000002001e7819 */ /* 0x140fe40000010204 */
[----:B------:R-:W-:Y:S01]  /*11b0*/  @P2 LEA.HI.X R3, R0, UR5, R4, 0x2, P3 ;  /* 0x0000000500032c11 */ /* 0x000fe200098f1404 */
[----:B------:R0:W-:Y:S01]  /*11c0*/  STL [R1+0x50], R4 ;  /* 0x0000500401007387 */ /* 0x0001e20000100800 */
[----:B------:R-:W-:Y:S01]  /*11d0*/  ULDC UR4, c[0x0][0x288] ;  /* 0x0000a20000047ab9 */ /* 0x000fe20000000800 */
[----:B------:R-:W-:-:S02]  /*11e0*/  IADD3 R6, P4, R32, UR6, RZ ;  /* 0x0000000620067c10 */ /* 0x000fc4000ff9e0ff */
        /* <DEDUP_REMOVED lines=12> */
[----:B------:R-:W2:Y:S01]  /*12b0*/  @P1 LDG.E R8, desc[UR40][R4.64] ;  /* 0x0000002804081981 */ /* 0x000ea2000c1e1900 */
        /* <DEDUP_REMOVED lines=8> */
[----:B--2---:R1:W-:Y:S04]  /*1340*/  STL [R1+0x14], R8 ;  /* 0x0000140801007387 */ /* 0x0043e80000100800 */
[----:B------:R1:W-:Y:S04]  /*1350*/  STL [R1+0x54], R153 ;  /* 0x0000549901007387 */ /* 0x0003e80000100800 */
        /* <DEDUP_REMOVED lines=13> */
.L_x_1859:
[----:B------:R-:W-:Y:S02]  /*1430*/  IMAD.U32 R27, RZ, RZ, UR5 ;  /* 0x00000005ff1b7e24 */ /* 0x000fe4000f8e00ff */
[----:B------:R-:W-:Y:S01]  /*1440*/  IMAD.U32 R28, RZ, RZ, UR4 ;  /* 0x00000004ff1c7e24 */ /* 0x000fe2000f8e00ff */
[----:B------:R-:W-:Y:S06]  /*1450*/  @!P2 BRA `(.L_x_1860) ;  /* 0x000000000010a947 */ /* 0x000fec0003800000 */
[----:B-1----:R-:W-:-:S04]  /*1460*/  IADD3 R2, P0, R32, UR8, RZ ;  /* 0x0000000820027c10 */ /* 0x002fc8000ff1e0ff */
[----:B------:R-:W-:-:S05]  /*1470*/  IADD3.X R3, R30, UR9, RZ, P0, !PT ;  /* 0x000000091e037c10 */ /* 0x000fca00087fe4ff */
[----:B------:R2:W5:Y:S01]  /*1480*/  LDG.E R28, desc[UR40][R2.64] ;  /* 0x00000028021c7981 */ /* 0x000562000c1e1900 */
[----:B------:R-:W-:Y:S05]  /*1490*/  BRA `(.L_x_1861) ;  /* 0x0000000000107947 */ /* 0x000fea0003800000 */
.L_x_1860:
[----:B------:R-:W-:Y:S05]  /*14a0*/  @!P0 BRA `(.L_x_1861) ;  /* 0x00000000000c8947 */ /* 0x000fea0003800000 */
[----:B-1----:R-:W2:Y:S04]  /*14b0*/  LDG.E R3, desc[UR40][R6.64] ;  /* 0x0000002806037981 */ /* 0x002ea8000c1e1900 */
[----:B------:R-:W2:Y:S02]  /*14c0*/  LDG.E R28, desc[UR40][R6.64+0x4] ;  /* 0x00000428061c7981 */ /* 0x000ea4000c1e1900 */
[----:B--2---:R-:W-:-:S07]  /*14d0*/  IMAD.IADD R28, R28, 0x1, -R3 ;  /* 0x000000011c1c7824 */ /* 0x004fce00078e0a03 */
.L_x_1861:
[----:B------:R-:W-:Y:S02]  /*14e0*/  ULDC.64 UR4, c[0x0][0xa10] ;  /* 0x0002840000047ab9 */ /* 0x000fe40000000a00 */
[----:B------:R-:W-:-:S04]  /*14f0*/  ISETP.NE.U32.AND P0, PT, RZ, UR4, PT ;  /* 0x00000004ff007c0c */ /* 0x000fc8000bf05070 */
[----:B------:R-:W-:Y:S01]  /*1500*/  ISETP.NE.AND.EX P0, PT, RZ, UR5, PT, P0 ;  /* 0x00000005ff007c0c */ /* 0x000fe2000bf05300 */
[----:B------:R-:W-:-:S12]  /*1510*/  ULDC.64 UR4, c[0x0][0xa30] ;  /* 0x00028c0000047ab9 */ /* 0x000fd80000000a00 */
[----:B-12---:R-:W1:Y:S02]  /*1520*/  @P0 LDC.64 R2, c[0x0][0xa10] ;  /* 0x00028400ff020b82 */ /* 0x006e640000000a00 */
[----:B-1----:R-:W-:-:S05]  /*1530*/  @P0 IMAD.WIDE R2, R29, 0x4, R2 ;  /* 0x000000041d020825 */ /* 0x002fca00078e0202 */
[----:B------:R-:W2:Y:S04]  /*1540*/  @P0 LDG.E R0, desc[UR40][R2.64] ;  /* 0x0000002802000981 */ /* 0x000ea8000c1e1900 */
[----:B------:R1:W2:Y:S01]  /*1550*/  @P0 LDG.E R7, desc[UR40][R2.64+0x4] ;  /* 0x0000042802070981 */ /* 0x0002a2000c1e1900 */
[----:B------:R-:W-:Y:S01]  /*1560*/  ISETP.NE.U32.AND P1, PT, RZ, UR4, PT ;  /* 0x00000004ff007c0c */ /* 0x000fe2000bf25070 */
[----:B-----5:R-:W-:-:S03]  /*1570*/  IMAD.MOV.U32 R24, RZ, RZ, R28 ;  /* 0x000000ffff187224 */ /* 0x020fc600078e001c */
[----:B------:R-:W-:-:S13]  /*1580*/  ISETP.NE.AND.EX P1, PT, RZ, UR5, PT, P1 ;  /* 0x00000005ff007c0c */ /* 0x000fda000bf25310 */
[----:B------:R-:W-:-:S04]  /*1590*/  @P1 IADD3 R4, P2, R32, UR4, RZ ;  /* 0x0000000420041c10 */ /* 0x000fc8000ff5e0ff */
[----:B------:R-:W-:-:S05]  /*15a0*/  @P1 IADD3.X R5, R30, UR5, RZ, P2, !PT ;  /* 0x000000051e051c10 */ /* 0x000fca00097fe4ff */
[----:B------:R3:W5:Y:S01]  /*15b0*/  @P1 LDG.E R24, desc[UR40][R4.64] ;  /* 0x0000002804181981 */ /* 0x000762000c1e1900 */
[----:B------:R-:W-:Y:S01]  /*15c0*/  IMAD.MOV.U32 R6, RZ, RZ, 0xc0 ;  /* 0x000000c0ff067424 */ /* 0x000fe200078e00ff */
[----:B------:R-:W-:Y:S01]  /*15d0*/  PLOP3.LUT P3, PT, PT, PT, PT, 0x80, 0x0 ;  /* 0x000000000000781c */ /* 0x000fe20003f6f070 */
[----:B------:R-:W-:Y:S02]  /*15e0*/  IMAD.IADD R8, R28, 0x1, -R9 ;  /* 0x000000011c087824 */ /* 0x000fe400078e0a09 */
[----:B-1----:R-:W-:Y:S02]  /*15f0*/  IMAD R2, R153, R6, 0x13f ;  /* 0x0000013f99027424 */ /* 0x002fe400078e0206 */
[----:B------:R-:W-:-:S05]  /*1600*/  IMAD.MOV R26, RZ, RZ, -R8 ;  /* 0x000000ffff1a7224 */ /* 0x000fca00078e0a08 */
[----:B------:R-:W-:Y:S02]  /*1610*/  VIMNMX R26, RZ, R26, !PT ;  /* 0x0000001aff1a7248 */ /* 0x000fe40007fe0100 */
[----:B--2---:R-:W-:-:S05]  /*1620*/  @P0 IADD3 R27, -R0, R7, RZ ;  /* 0x00000007001b0210 */ /* 0x004fca0007ffe1ff */
[----:B------:R-:W-:-:S04]  /*1630*/  IMAD.IADD R10, R8, 0x1, R27 ;  /* 0x00000001080a7824 */ /* 0x000fc800078e021b */
[C---:B------:R-:W-:Y:S01]  /*1640*/  VIADD R0, R10.reuse, 0x7f ;  /* 0x0000007f0a007836 */ /* 0x040fe20000000000 */
[----:B------:R-:W-:Y:S01]  /*1650*/  IADD3 R6, R10, R2, -R11 ;  /* 0x000000020a067210 */ /* 0x000fe20007ffe80b */
[----:B------:R3:W-:Y:S03]  /*1660*/  STL [R1+0x18], R10 ;  /* 0x0000180a01007387 */ /* 0x0007e60000100800 */
[----:B------:R-:W-:Y:S02]  /*1670*/  SHF.R.S32.HI R3, RZ, 0x1f, R0 ;  /* 0x0000001fff037819 */ /* 0x000fe40000011400 */
[----:B------:R-:W-:Y:S02]  /*1680*/  SHF.R.S32.HI R7, RZ, 0x1f, R6 ;  /* 0x0000001fff077819 */ /* 0x000fe40000011406 */
[----:B------:R-:W-:Y:S02]  /*1690*/  LEA.HI R2, R3, R0, RZ, 0x7 ;  /* 0x0000000003027211 */ /* 0x000fe400078f38ff */
[----:B------:R-:W-:-:S02]  /*16a0*/  LEA.HI R7, R7, R6, RZ, 0x7 ;  /* 0x0000000607077211 */ /* 0x000fc400078f38ff */
[----:B------:R-:W-:Y:S02]  /*16b0*/  SHF.R.S32.HI R2, RZ, 0x7, R2 ;  /* 0x00000007ff027819 */ /* 0x000fe40000011402 */
[----:B------:R-:W-:-:S04]  /*16c0*/  SHF.R.S32.HI R7, RZ, 0x7, R7 ;  /* 0x00000007ff077819 */ /* 0x000fc80000011407 */
[----:B------:R-:W-:-:S05]  /*16d0*/  VIMNMX R7, R2, R7, PT ;  /* 0x0000000702077248 */ /* 0x000fca0003fe0100 */
[----:B------:R-:W-:-:S05]  /*16e0*/  IMAD R0, R7, 0x80, -R8 ;  /* 0x0000008007007824 */ /* 0x000fca00078e0a08 */
[----:B------:R-:W-:-:S04]  /*16f0*/  VIMNMX R3, R0, R27, PT ;  /* 0x0000001b00037248 */ /* 0x000fc80003fe0100 */
[----:B------:R-:W-:Y:S02]  /*1700*/  ISETP.GT.AND P0, PT, R3, R26, PT ;  /* 0x0000001a0300720c */ /* 0x000fe40003f04270 */
[----:B------:R-:W-:-:S05]  /*1710*/  SHF.R.U32.HI R26, RZ, 0x7, R26 ;  /* 0x00000007ff1a7819 */ /* 0x000fca000001161a */
[----:B------:R-:W-:-:S06]  /*1720*/  IMAD.MOV.U32 R25, RZ, RZ, R26 ;  /* 0x000000ffff197224 */ /* 0x000fcc00078e001a */
[----:B------:R-:W-:-:S05]  /*1730*/  @P0 VIADD R0, R3, 0x7f ;  /* 0x0000007f03000836 */ /* 0x000fca0000000000 */
[----:B------:R-:W-:-:S04]  /*1740*/  @P0 SHF.R.S32.HI R3, RZ, 0x1f, R0 ;  /* 0x0000001fff030819 */ /* 0x000fc80000011400 */
[----:B------:R-:W-:-:S04]  /*1750*/  @P0 LEA.HI R3, R3, R0, RZ, 0x7 ;  /* 0x0000000003030211 */ /* 0x000fc800078f38ff */
[----:B------:R-:W-:-:S04]  /*1760*/  @P0 SHF.R.S32.HI R25, RZ, 0x7, R3 ;  /* 0x00000007ff190819 */ /* 0x000fc80000011403 */
[----:B------:R-:W-:-:S13]  /*1770*/  ISETP.GT.AND P0, PT, R25, R26, PT ;  /* 0x0000001a1900720c */ /* 0x000fda0003f04270 */
[----:B---3--:R-:W-:Y:S05]  /*1780*/  @!P0 BRA `(.L_x_1862) ;  /* 0x0000004c00c88947 */ /* 0x008fea0003800000 */
        /* <DEDUP_REMOVED lines=12> */
[----:B0-----:R-:W-:Y:S01]  /*1850*/  MOV R11, UR7 ;  /* 0x00000007000b7c02 */ /* 0x001fe20008000f00 */
[----:B------:R-:W-:Y:S02]  /*1860*/  IMAD.U32 R6, RZ, RZ, UR4 ;  /* 0x00000004ff067e24 */ /* 0x000fe4000f8e00ff */
[----:B------:R-:W-:-:S02]  /*1870*/  IMAD.U32 R7, RZ, RZ, UR5 ;  /* 0x00000005ff077e24 */ /* 0x000fc4000f8e00ff */
[----:B------:R-:W-:Y:S02]  /*1880*/  IMAD.MOV.U32 R8, RZ, RZ, 0x70 ;  /* 0x00000070ff087424 */ /* 0x000fe400078e00ff */
[----:B------:R-:W-:Y:S02]  /*1890*/  IMAD.MOV.U32 R12, RZ, RZ, 0x1 ;  /* 0x00000001ff0c7424 */ /* 0x000fe400078e00ff */
[----:B-1----:R-:W-:-:S07]  /*18a0*/  IMAD.MOV.U32 R13, RZ, RZ, RZ ;  /* 0x000000ffff0d7224 */ /* 0x002fce00078e00ff */
[----:B------:R-:W-:-:S07]  /*18b0*/  LEPC R20, `(.L_x_1864) ;  /* 0x000000001014794e */ /* 0x000fce0000000000 */
[----:B--2--5:R-:W-:Y:S05]  /*18c0*/  CALL.ABS.NOINC R14 ;  /* 0x000000000e007343 */ /* 0x024fea0003c00000 */
.L_x_1864:
[----:B------:R-:W-:Y:S05]  /*18d0*/  BSYNC B6 ;  /* 0x0000000000067941 */ /* 0x000fea0003800000 */
.L_x_1863:
        /* <DEDUP_REMOVED lines=14> */
[----:B0-----:R-:W-:Y:S02]  /*19c0*/  IMAD.U32 R11, RZ, RZ, UR7 ;  /* 0x00000007ff0b7e24 */ /* 0x001fe4000f8e00ff */
[----:B------:R-:W-:Y:S02]  /*19d0*/  IMAD.MOV.U32 R8, RZ, RZ, 0x70 ;  /* 0x00000070ff087424 */ /* 0x000fe400078e00ff */
[----:B------:R-:W-:Y:S02]  /*19e0*/  IMAD.MOV.U32 R12, RZ, RZ, 0x1 ;  /* 0x00000001ff0c7424 */ /* 0x000fe400078e00ff */
[----:B-1----:R-:W-:-:S07]  /*19f0*/  IMAD.MOV.U32 R13, RZ, RZ, RZ ;  /* 0x000000ffff0d7224 */ /* 0x002fce00078e00ff */
[----:B------:R-:W-:-:S07]  /*1a00*/  LEPC R20, `(.L_x_1866) ;  /* 0x000000001014794e */ /* 0x000fce0000000000 */
[----:B--2--5:R-:W-:Y:S05]  /*1a10*/  CALL.ABS.NOINC R14 ;  /* 0x000000000e007343 */ /* 0x024fea0003c00000 */
.L_x_1866:
[----:B------:R-:W-:Y:S05]  /*1a20*/  BSYNC B6 ;  /* 0x0000000000067941 */ /* 0x000fea0003800000 */
.L_x_1865:
[----:B------:R-:W-:Y:S01]  /*1a30*/  ULDC.64 UR4, c[0x0][0x9f8] ;  /* 0x00027e0000047ab9 */ /* 0x000fe20000000a00 */
[----:B------:R-:W1:Y:S01]  /*1a40*/  LDC R0, c[0x0][0x428] ;  /* 0x00010a00ff007b82 */ /* 0x000e620000000800 */
[----:B------:R-:W-:-:S07]  /*1a50*/  ISETP.NE.U32.AND P0, PT, RZ, UR4, PT ;  /* 0x00000004ff007c0c */ /* 0x000fce000bf05070 */
[----:B------:R-:W2:Y:S01]  /*1a60*/  LDC.64 R68, c[0x0][0x2f0] ;  /* 0x0000bc00ff447b82 */ /* 0x000ea20000000a00 */
[----:B------:R-:W-:Y:S02]  /*1a70*/  ISETP.NE.AND.EX P0, PT, RZ, UR5, PT, P0 ;  /* 0x00000005ff007c0c */ /* 0x000fe4000bf05300 */
[----:B------:R-:W-:Y:S01]  /*1a80*/  IADD3 R46, R31, R28, RZ ;  /* 0x0000001c1f2e7210 */ /* 0x000fe20007ffe0ff */
[----:B------:R-:W-:Y:S01]  /*1a90*/  IMAD.MOV.U32 R9, RZ, RZ, R154 ;  /* 0x000000ffff097224 */ /* 0x000fe200078e009a */
[----:B------:R-:W-:Y:S01]  /*1aa0*/  ULDC UR6, c[0x0][0x2e4] ;  /* 0x0000b90000067ab9 */ /* 0x000fe20000000800 */
[----:B------:R-:W-:Y:S02]  /*1ab0*/  ULDC.64 UR8, c[0x0][0x320] ;  /* 0x0000c80000087ab9 */ /* 0x000fe40000000a00 */
[----:B------:R-:W3:Y:S06]  /*1ac0*/  LDC.64 R66, c[0x0][0x3d8] ;  /* 0x0000f600ff427b82 */ /* 0x000eec0000000a00 */
[----:B------:R-:W-:-:S02]  /*1ad0*/  @P0 IADD3 R4, P1, R32, UR4, RZ ;  /* 0x0000000420040c10 */ /* 0x000fc4000ff3e0ff */
[----:B------:R-:W4:Y:S02]  /*1ae0*/  LDC R81, c[0x0][0x3d4] ;  /* 0x0000f500ff517b82 */ /* 0x000f240000000800 */
[----:B------:R-:W-:Y:S01]  /*1af0*/  @P0 IADD3.X R5, R30, UR5, RZ, P1, !PT ;  /* 0x000000051e050c10 */ /* 0x000fe20008ffe4ff */
[----:B------:R-:W0:Y:S01]  /*1b00*/  S2R R12, SR_TID.X ;  /* 0x00000000000c7919 */ /* 0x000e220000002100 */
[----:B------:R-:W-:Y:S01]  /*1b10*/  SHF.R.S32.HI R3, RZ, 0x1f, R46 ;  /* 0x0000001fff037819 */ /* 0x000fe2000001142e */
[----:B------:R-:W-:Y:S01]  /*1b20*/  VIADD R30, R157, 0x20 ;  /* 0x000000209d1e7836 */ /* 0x000fe20000000000 */
[----:B------:R-:W-:Y:S01]  /*1b30*/  ULDC.64 UR4, c[0x0][0x2f8] ;  /* 0x0000be0000047ab9 */ /* 0x000fe20000000a00 */
[----:B------:R2:W3:Y:S01]  /*1b40*/  @P0 LDG.E R29, desc[UR40][R4.64] ;  /* 0x00000028041d0981 */ /* 0x0004e2000c1e1900 */
[----:B-1----:R-:W-:Y:S01]  /*1b50*/  ISETP.NE.AND P0, PT, R0, 0x1, PT ;  /* 0x000000010000780c */ /* 0x002fe20003f05270 */
[----:B--2---:R-:W-:Y:S01]  /*1b60*/  IMAD R6, R3, R68, RZ ;  /* 0x0000004403067224 */ /* 0x004fe200078e02ff */
[----:B------:R-:W-:-:S02]  /*1b70*/  ISETP.GE.AND P1, PT, R30, UR6, PT ;  /* 0x000000061e007c0c */ /* 0x000fc4000bf26270 */
[----:B------:R-:W-:Y:S01]  /*1b80*/  SHF.R.S32.HI R14, RZ, 0x1f, R19 ;  /* 0x0000001fff0e7819 */ /* 0x000fe20000011413 */
[----:B------:R-:W-:-:S08]  /*1b90*/  IMAD.WIDE.U32 R4, R46, R68, RZ ;  /* 0x000000442e047225 */ /* 0x000fd000078e00ff */
[----:B------:R-:W1:Y:S08]  /*1ba0*/  @P0 LDC R7, c[0x0][0x42c] ;  /* 0x00010b00ff070b82 */ /* 0x000e700000000800 */
[----:B0-----:R-:W0:Y:S01]  /*1bb0*/  @P0 LDC R11, c[0x0][0x430] ;  /* 0x00010c00ff0b0b82 */ /* 0x001e220000000800 */
[----:B------:R-:W-:-:S05]  /*1bc0*/  VIADD R21, R12, 0xffffff80 ;  /* 0xffffff800c157836 */ /* 0x000fca0000000000 */
[----:B------:R-:W-:-:S04]  /*1bd0*/  LEA.HI R20, R21, R21, RZ, 0x1 ;  /* 0x0000001515147211 */ /* 0x000fc800078f08ff */
[----:B------:R-:W-:Y:S01]  /*1be0*/  LOP3.LUT R20, R20, 0xfffffffe, RZ, 0xc0, !PT ;  /* 0xfffffffe14147812 */ /* 0x000fe200078ec0ff */
[----:B-1----:R-:W-:-:S04]  /*1bf0*/  @P0 IMAD.HI.U32 R0, R154, R7, RZ ;  /* 0x000000079a000227 */ /* 0x002fc800078e00ff */
[----:B------:R-:W-:Y:S02]  /*1c00*/  IMAD R7, R46, R69, R6 ;  /* 0x000000452e077224 */ /* 0x000fe400078e0206 */
[----:B------:R-:W-:Y:S01]  /*1c10*/  IMAD.IADD R20, R21, 0x1, -R20 ;  /* 0x0000000115147824 */ /* 0x000fe200078e0a14 */
[----:B0-----:R-:W-:Y:S01]  /*1c20*/  @P0 SHF.R.U32.HI R9, RZ, R11, R0 ;  /* 0x0000000bff090219 */ /* 0x001fe20000011600 */
[----:B------:R-:W-:Y:S01]  /*1c30*/  IMAD.IADD R5, R5, 0x1, R7 ;  /* 0x0000000105057824 */ /* 0x000fe200078e0207 */
[----:B------:R-:W-:Y:S01]  /*1c40*/  ISETP.GE.AND P0, PT, R157, UR6, PT ;  /* 0x000000069d007c0c */ /* 0x000fe2000bf06270 */
[----:B------:R-:W-:Y:S01]  /*1c50*/  IMAD.SHL.U32 R20, R20, 0x8, RZ ;  /* 0x0000000814147824 */ /* 0x000fe200078e00ff */
[----:B------:R-:W-:Y:S01]  /*1c60*/  SHF.R.S32.HI R6, RZ, 0x1f, R9 ;  /* 0x0000001fff067819 */ /* 0x000fe20000011409 */
[----:B------:R-:W-:Y:S01]  /*1c70*/  IMAD.WIDE.U32 R4, R9, UR4, R4 ;  /* 0x0000000409047c25 */ /* 0x000fe2000f8e0004 */
[----:B------:R-:W-:Y:S02]  /*1c80*/  SEL R45, RZ, 0x1, P0 ;  /* 0x00000001ff2d7807 */ /* 0x000fe40000000000 */
[----:B------:R-:W-:Y:S01]  /*1c90*/  SHF.R.S32.HI R7, RZ, 0x1f, R157 ;  /* 0x0000001fff077819 */ /* 0x000fe2000001149d */
[----:B------:R-:W-:-:S02]  /*1ca0*/  IMAD R0, R6, UR4, RZ ;  /* 0x0000000406007c24 */ /* 0x000fc4000f8e02ff */
[----:B------:R-:W-:Y:S02]  /*1cb0*/  IMAD.MOV.U32 R58, RZ, RZ, R4 ;  /* 0x000000ffff3a7224 */ /* 0x000fe400078e0004 */
[----:B------:R-:W-:Y:S01]  /*1cc0*/  IMAD R59, R9, UR5, R0 ;  /* 0x00000005093b7c24 */ /* 0x000fe2000f8e0200 */
[----:B------:R-:W-:Y:S01]  /*1cd0*/  SEL R0, RZ, 0xffffffff, P1 ;  /* 0xffffffffff007807 */ /* 0x000fe20000800000 */
[----:B------:R-:W-:Y:S01]  /*1ce0*/  ULDC.64 UR4, c[0x0][0xa08] ;  /* 0x0002820000047ab9 */ /* 0x000fe20000000a00 */
[----:B------:R-:W-:Y:S01]  /*1cf0*/  IMAD R10, R6, UR8, RZ ;  /* 0x00000008060a7c24 */ /* 0x000fe2000f8e02ff */
[----:B------:R-:W-:Y:S01]  /*1d00*/  ISETP.NE.U32.AND P0, PT, RZ, UR4, PT ;  /* 0x00000004ff007c0c */ /* 0x000fe2000bf05070 */
[----:B------:R-:W-:Y:S02]  /*1d10*/  IMAD.IADD R59, R5, 0x1, R59 ;  /* 0x00000001053b7824 */ /* 0x000fe400078e023b */
[----:B------:R-:W-:Y:S01]  /*1d20*/  IMAD.SHL.U32 R0, R0, 0x2, RZ ;  /* 0x0000000200007824 */ /* 0x000fe200078e00ff */
[----:B------:R-:W-:Y:S01]  /*1d30*/  ISETP.NE.AND.EX P0, PT, RZ, UR5, PT, P0 ;  /* 0x00000005ff007c0c */ /* 0x000fe2000bf05300 */
[----:B------:R-:W-:Y:S01]  /*1d40*/  ULDC.64 UR4, c[0x0][0x300] ;  /* 0x0000c00000047ab9 */ /* 0x000fe20000000a00 */
[----:B------:R-:W-:Y:S01]  /*1d50*/  IMAD.MOV.U32 R6, RZ, RZ, R157 ;  /* 0x000000ffff067224 */ /* 0x000fe200078e009d */
[----:B------:R-:W0:Y:S01]  /*1d60*/  LDC.64 R4, c[0x0][0x3e8] ;  /* 0x0000fa00ff047b82 */ /* 0x000e220000000a00 */
[----:B------:R-:W-:-:S02]  /*1d70*/  LOP3.LUT R45, R0, 0x2, R45, 0xe2, !PT ;  /* 0x00000002002d7812 */ /* 0x000fc400078ee22d */
[----:B------:R-:W-:Y:S01]  /*1d80*/  IMAD.WIDE.U32 R12, R9, UR8, R6 ;  /* 0x00000008090c7c25 */ /* 0x000fe2000f8e0006 */
[----:B---3--:R-:W-:Y:S02]  /*1d90*/  SHF.R.S32.HI R0, RZ, 0x1f, R29 ;  /* 0x0000001fff007819 */ /* 0x008fe4000001141d */
[----:B------:R-:W-:Y:S01]  /*1da0*/  SEL R15, R29, RZ, !P0 ;  /* 0x000000ff1d0f7207 */ /* 0x000fe20004000000 */
[----:B------:R-:W-:Y:S01]  /*1db0*/  IMAD R29, R9, UR9, R10 ;  /* 0x00000009091d7c24 */ /* 0x000fe2000f8e020a */
[----:B------:R-:W-:Y:S01]  /*1dc0*/  SEL R0, R0, RZ, !P0 ;  /* 0x000000ff00007207 */ /* 0x000fe20004000000 */
[----:B------:R-:W-:Y:S01]  /*1dd0*/  IMAD.WIDE.U32 R10, R19, R68, R6 ;  /* 0x00000044130a7225 */ /* 0x000fe200078e0006 */
[----:B------:R-:W-:-:S03]  /*1de0*/  SHF.R.S32.HI R9, RZ, 0x1f, R20 ;  /* 0x0000001fff097819 */ /* 0x000fc60000011414 */
[----:B------:R-:W-:Y:S02]  /*1df0*/  IMAD R8, R0, UR4, RZ ;  /* 0x0000000400087c24 */ /* 0x000fe4000f8e02ff */
[----:B------:R-:W-:-:S04]  /*1e00*/  IMAD.WIDE.U32 R58, R15, UR4, R58 ;  /* 0x000000040f3a7c25 */ /* 0x000fc8000f8e003a */
[----:B------:R-:W-:Y:S01]  /*1e10*/  IMAD R21, R15, UR5, R8 ;  /* 0x000000050f157c24 */ /* 0x000fe2000f8e0208 */
[----:B------:R-:W-:Y:S01]  /*1e20*/  ULDC.64 UR4, c[0x0][0x328] ;  /* 0x0000ca0000047ab9 */ /* 0x000fe20000000a00 */
[----:B------:R-:W-:Y:S01]  /*1e30*/  IMAD R8, R14, R68, RZ ;  /* 0x000000440e087224 */ /* 0x000fe200078e02ff */
[----:B------:R-:W-:Y:S01]  /*1e40*/  IADD3 R75, P0, R58, R10, RZ ;  /* 0x0000000a3a4b7210 */ /* 0x000fe20007f1e0ff */
[----:B------:R-:W-:Y:S02]  /*1e50*/  IMAD.IADD R80, R59, 0x1, R21 ;  /* 0x000000013b507824 */ /* 0x000fe400078e0215 */
[----:B------:R-:W2:Y:S01]  /*1e60*/  LDL R21, [R1+0x4] ;  /* 0x0000040001157983 */ /* 0x000ea20000100800 */
[----:B------:R-:W-:Y:S02]  /*1e70*/  IMAD.IADD R13, R13, 0x1, R29 ;  /* 0x000000010d0d7824 */ /* 0x000fe400078e021d */
[----:B------:R-:W-:Y:S02]  /*1e80*/  IMAD R29, R19, R69, R8 ;  /* 0x00000045131d7224 */ /* 0x000fe400078e0208 */
[----:B------:R-:W-:-:S02]  /*1e90*/  IMAD.MOV.U32 R8, RZ, RZ, R20 ;  /* 0x000000ffff087224 */ /* 0x000fc400078e0014 */
[----:B------:R-:W3:Y:S01]  /*1ea0*/  LDL R20, [R1+0x5c] ;  /* 0x00005c0001147983 */ /* 0x000ee20000100800 */
[----:B------:R-:W-:Y:S01]  /*1eb0*/  IMAD.WIDE.U32 R56, R15, UR4, R12 ;  /* 0x000000040f387c25 */ /* 0x000fe2000f8e000c */
[----:B----4-:R-:W-:Y:S02]  /*1ec0*/  ISETP.GE.AND P2, PT, R157, R81, PT ;  /* 0x000000519d00720c */ /* 0x010fe40003f46270 */
[----:B------:R-:W4:Y:S01]  /*1ed0*/  LDL R12, [R1+0xc] ;  /* 0x00000c00010c7983 */ /* 0x000f220000100800 */
[----:B------:R-:W-:Y:S01]  /*1ee0*/  IMAD R0, R0, UR4, RZ ;  /* 0x0000000400007c24 */ /* 0x000fe2000f8e02ff */
[----:B------:R-:W-:-:S03]  /*1ef0*/  IADD3.X R74, R80, R11, R29, P0, !PT ;  /* 0x0000000b504a7210 */ /* 0x000fc600007fe41d */
[----:B------:R-:W-:Y:S02]  /*1f00*/  IMAD R15, R15, UR5, R0 ;  /* 0x000000050f0f7c24 */ /* 0x000fe4000f8e0200 */
[----:B------:R-:W-:Y:S01]  /*1f10*/  IMAD R0, R14, R66, RZ ;  /* 0x000000420e007224 */ /* 0x000fe200078e02ff */
[----:B------:R-:W-:-:S03]  /*1f20*/  ISETP.GE.AND P0, PT, R30, R81, PT ;  /* 0x000000511e00720c */ /* 0x000fc60003f06270 */
[----:B------:R-:W-:Y:S01]  /*1f30*/  IMAD R11, R19, R67, R0 ;  /* 0x00000043130b7224 */ /* 0x000fe200078e0200 */
[----:B------:R-:W-:Y:S01]  /*1f40*/  SEL R0, R81, RZ, P2 ;  /* 0x000000ff51007207 */ /* 0x000fe20001000000 */
[----:B------:R-:W-:-:S04]  /*1f50*/  IMAD.WIDE.U32 R54, R19, R66, R8 ;  /* 0x0000004213367225 */ /* 0x000fc800078e0008 */
[----:B0-----:R-:W-:Y:S01]  /*1f60*/  IMAD.WIDE.U32 R50, R19, R4, R8 ;  /* 0x0000000413327225 */ /* 0x001fe200078e0008 */
[----:B------:R-:W-:-:S03]  /*1f70*/  SEL R8, R81, RZ, P0 ;  /* 0x000000ff51087207 */ /* 0x000fc60000000000 */
[----:B------:R-:W-:Y:S02]  /*1f80*/  IMAD.IADD R0, R157, 0x1, R0 ;  /* 0x000000019d007824 */ /* 0x000fe400078e0200 */
[----:B------:R-:W-:-:S04]  /*1f90*/  IMAD.WIDE.U32 R52, R19, R66, R6 ;  /* 0x0000004213347225 */ /* 0x000fc800078e0006 */
[----:B------:R-:W-:Y:S01]  /*1fa0*/  IMAD.IADD R8, R30, 0x1, R8 ;  /* 0x000000011e087824 */ /* 0x000fe200078e0208 */
[----:B------:R-:W-:Y:S01]  /*1fb0*/  SHF.R.S32.HI R9, RZ, 0x1f, R0 ;  /* 0x0000001fff097819 */ /* 0x000fe20000011400 */
[----:B------:R-:W-:Y:S01]  /*1fc0*/  IMAD.IADD R53, R11, 0x1, R53 ;  /* 0x000000010b357824 */ /* 0x000fe200078e0235 */
[----:B------:R-:W-:Y:S02]  /*1fd0*/  IADD3 R55, R55, R11, RZ ;  /* 0x0000000b37377210 */ /* 0x000fe40007ffe0ff */
[----:B------:R-:W-:Y:S02]  /*1fe0*/  SHF.R.S32.HI R11, RZ, 0x1f, R8 ;  /* 0x0000001fff0b7819 */ /* 0x000fe40000011408 */
[CC--:B------:R-:W-:Y:S02]  /*1ff0*/  LEA.HI R73, R9.reuse, R0.reuse, RZ, 0x4 ;  /* 0x0000000009497211 */ /* 0x0c0fe400078f20ff */
[----:B------:R-:W-:Y:S02]  /*2000*/  LEA.HI R0, R9, R0, RZ, 0x5 ;  /* 0x0000000009007211 */ /* 0x000fe400078f28ff */
[----:B------:R-:W-:Y:S01]  /*2010*/  LEA.HI R72, R11, R8, RZ, 0x4 ;  /* 0x000000080b487211 */ /* 0x000fe200078f20ff */
[----:B------:R-:W-:-:S04]  /*2020*/  IMAD.WIDE.U32 R48, R19, R4, R6 ;  /* 0x0000000413307225 */ /* 0x000fc800078e0006 */
[----:B------:R-:W-:Y:S01]  /*2030*/  IMAD.SHL.U32 R6, R0, 0x80, RZ ;  /* 0x0000008000067824 */ /* 0x000fe200078e00ff */
[----:B------:R-:W-:Y:S01]  /*2040*/  LEA.HI R8, R11, R8, RZ, 0x5 ;  /* 0x000000080b087211 */ /* 0x000fe200078f28ff */
[----:B------:R-:W-:Y:S01]  /*2050*/  IMAD R10, R14, R4, RZ ;  /* 0x000000040e0a7224 */ /* 0x000fe200078e02ff */
[----:B-----5:R-:W-:-:S03]  /*2060*/  SHF.R.S32.HI R9, RZ, 0x1f, R24 ;  /* 0x0000001fff097819 */ /* 0x020fc60000011418 */
[----:B------:R-:W-:Y:S02]  /*2070*/  IMAD.SHL.U32 R8, R8, 0x80, RZ ;  /* 0x0000008008087824 */ /* 0x000fe400078e00ff */
[----:B------:R-:W-:-:S03]  /*2080*/  IMAD R13, R19, R5, R10 ;  /* 0x00000005130d7224 */ /* 0x000fc600078e020a */
[----:B------:R-:W-:Y:S01]  /*2090*/  LOP3.LUT R8, R8, 0xfffff000, RZ, 0xc0, !PT ;  /* 0xfffff00008087812 */ /* 0x000fe200078ec0ff */
[----:B------:R-:W-:Y:S02]  /*20a0*/  IMAD.IADD R51, R51, 0x1, R13 ;  /* 0x0000000133337824 */ /* 0x000fe400078e020d */
[----:B------:R-:W-:Y:S01]  /*20b0*/  IMAD.IADD R49, R13, 0x1, R49 ;  /* 0x000000010d317824 */ /* 0x000fe200078e0231 */
[----:B------:R-:W-:Y:S01]  /*20c0*/  LOP3.LUT R6, R6, 0xfffff000, RZ, 0xc0, !PT ;  /* 0xfffff00006067812 */ /* 0x000fe200078ec0ff */
[----:B------:R-:W-:Y:S01]  /*20d0*/  IMAD.WIDE.U32 R54, R24, R66, R54 ;  /* 0x0000004218367225 */ /* 0x000fe200078e0036 */
[----:B------:R-:W-:-:S03]  /*20e0*/  IADD3 R46, P2, R19, R46, RZ ;  /* 0x0000002e132e7210 */ /* 0x000fc60007f5e0ff */
[----:B------:R-:W-:Y:S02]  /*20f0*/  VIADD R65, R157, 0x40 ;  /* 0x000000409d417836 */ /* 0x000fe40000000000 */
[----:B------:R-:W-:Y:S01]  /*2100*/  IMAD.WIDE.U32 R52, R24, R66, R52 ;  /* 0x0000004218347225 */ /* 0x000fe200078e0034 */
[----:B------:R-:W-:-:S03]  /*2110*/  SHF.L.U64.HI R69, R68, 0x7, R69 ;  /* 0x0000000744457819 */ /* 0x000fc60000010245 */
[----:B------:R-:W-:Y:S01]  /*2120*/  IMAD.WIDE.U32 R50, R24, R4, R50 ;  /* 0x0000000418327225 */ /* 0x000fe200078e0032 */
[----:B------:R-:W-:-:S03]  /*2130*/  SHF.L.U64.HI R64, R4, 0x7, R5 ;  /* 0x0000000704407819 */ /* 0x000fc60000010205 */
[----:B------:R-:W-:Y:S01]  /*2140*/  IMAD.WIDE.U32 R48, R24, R4, R48 ;  /* 0x0000000418307225 */ /* 0x000fe200078e0030 */
[----:B------:R-:W-:Y:S02]  /*2150*/  IADD3.X R47, R14, R3, RZ, P2, !PT ;  /* 0x000000030e2f7210 */ /* 0x000fe400017fe4ff */
[----:B------:R-:W-:Y:S01]  /*2160*/  LOP3.LUT R60, R45, 0x1, RZ, 0xc0, !PT ;  /* 0x000000012d3c7812 */ /* 0x000fe200078ec0ff */
[----:B------:R-:W-:Y:S01]  /*2170*/  IMAD.SHL.U32 R63, R4, 0x80, RZ ;  /* 0x00000080043f7824 */ /* 0x000fe200078e00ff */
[----:B------:R-:W-:Y:S01]  /*2180*/  ISETP.GE.AND P1, PT, R65, UR6, PT ;  /* 0x0000000641007c0c */ /* 0x000fe2000bf26270 */
[----:B------:R-:W-:Y:S01]  /*2190*/  IMAD.SHL.U32 R68, R68, 0x80, RZ ;  /* 0x0000008044447824 */ /* 0x000fe200078e00ff */
[----:B------:R-:W-:Y:S01]  /*21a0*/  LOP3.LUT R45, R45, 0x2, RZ, 0xc0, !PT ;  /* 0x000000022d2d7812 */ /* 0x000fe200078ec0ff */
[----:B------:R-:W-:Y:S01]  /*21b0*/  IMAD.SHL.U32 R61, R81, 0x2, RZ ;  /* 0x00000002513d7824 */ /* 0x000fe200078e00ff */
[C---:B--2---:R-:W-:Y:S02]  /*21c0*/  LOP3.LUT R0, R21.reuse, 0x10, R73, 0xf8, !PT ;  /* 0x0000001015007812 */ /* 0x044fe400078ef849 */
[----:B------:R-:W-:-:S02]  /*21d0*/  LOP3.LUT R7, R21, 0x10, R72, 0xf8, !PT ;  /* 0x0000001015077812 */ /* 0x000fc400078ef848 */
[-C--:B---3--:R-:W-:Y:S02]  /*21e0*/  LOP3.LUT R71, R0, R20.reuse, RZ, 0x3c, !PT ;  /* 0x0000001400477212 */ /* 0x088fe400078e3cff */
[----:B------:R-:W-:Y:S02]  /*21f0*/  LOP3.LUT R7, R7, R20, RZ, 0x3c, !PT ;  /* 0x0000001407077212 */ /* 0x000fe400078e3cff */
[----:B------:R-:W0:Y:S01]  /*2200*/  S2R R20, SR_TID.X ;  /* 0x0000000000147919 */ /* 0x000e220000002100 */
[C---:B------:R-:W-:Y:S02]  /*2210*/  IMAD R0, R9.reuse, R66, RZ ;  /* 0x0000004209007224 */ /* 0x040fe400078e02ff */
[----:B------:R-:W-:Y:S01]  /*2220*/  IMAD R9, R9, R4, RZ ;  /* 0x0000000409097224 */ /* 0x000fe200078e02ff */
[----:B----4-:R-:W-:Y:S01]  /*2230*/  IADD3 R70, R7, R8, R12 ;  /* 0x0000000807467210 */ /* 0x010fe20007ffe00c */
[----:B------:R-:W-:Y:S01]  /*2240*/  IMAD R21, R24, R67, R0 ;  /* 0x0000004318157224 */ /* 0x000fe200078e0200 */
[----:B------:R-:W-:Y:S01]  /*2250*/  LOP3.LUT R7, R72, 0xfffffff0, RZ, 0xc0, !PT ;  /* 0xfffffff048077812 */ /* 0x000fe200078ec0ff */
[----:B------:R-:W-:Y:S01]  /*2260*/  IMAD R9, R24, R5, R9 ;  /* 0x0000000518097224 */ /* 0x000fe200078e0209 */
[----:B------:R-:W-:Y:S01]  /*2270*/  IADD3 R71, R71, R6, R12 ;  /* 0x0000000647477210 */ /* 0x000fe20007ffe00c */
[----:B------:R-:W-:Y:S01]  /*2280*/  IMAD.IADD R44, R55, 0x1, R21 ;  /* 0x00000001372c7824 */ /* 0x000fe200078e0215 */
[C---:B------:R-:W-:Y:S01]  /*2290*/  SHF.L.U64.HI R67, R66.reuse, 0x7, R67 ;  /* 0x0000000742437819 */ /* 0x040fe20000010243 */
[----:B------:R-:W-:Y:S01]  /*22a0*/  IMAD.SHL.U32 R66, R66, 0x80, RZ ;  /* 0x0000008042427824 */ /* 0x000fe200078e00ff */
[----:B------:R-:W-:Y:S01]  /*22b0*/  SHF.R.S32.HI R3, RZ, 0x1f, R7 ;  /* 0x0000001fff037819 */ /* 0x000fe20000011407 */
[----:B------:R-:W-:-:S02]  /*22c0*/  IMAD.IADD R21, R21, 0x1, R53 ;  /* 0x0000000115157824 */ /* 0x000fc400078e0235 */
[----:B------:R-:W-:Y:S02]  /*22d0*/  IMAD.IADD R6, R51, 0x1, R9 ;  /* 0x0000000133067824 */ /* 0x000fe400078e0209 */
[----:B------:R-:W-:Y:S02]  /*22e0*/  IMAD.IADD R5, R9, 0x1, R49 ;  /* 0x0000000109057824 */ /* 0x000fe400078e0231 */
[----:B------:R-:W-:Y:S01]  /*22f0*/  IMAD.IADD R0, R57, 0x1, R15 ;  /* 0x0000000139007824 */ /* 0x000fe200078e020f */
[----:B0-----:R-:W-:Y:S02]  /*2300*/  SHF.R.U32.HI R10, RZ, 0x7, R20 ;  /* 0x00000007ff0a7819 */ /* 0x001fe40000011614 */
[----:B------:R-:W-:-:S03]  /*2310*/  LOP3.LUT R20, R73, 0xfffffff0, RZ, 0xc0, !PT ;  /* 0xfffffff049147812 */ /* 0x000fc600078ec0ff */
[----:B------:R-:W-:Y:S01]  /*2320*/  VIADD R62, R10, 0x8 ;  /* 0x000000080a3e7836 */ /* 0x000fe20000000000 */
[----:B------:R-:W-:-:S07]  /*2330*/  SHF.R.S32.HI R4, RZ, 0x1f, R20 ;  /* 0x0000001fff047819 */ /* 0x000fce0000011414 */
.L_x_1906:
        /* <DEDUP_REMOVED lines=40> */
[----:B------:R-:W0:Y:S01]  /*25c0*/  S2R R10, SR_TID.X ;  /* 0x00000000000a7919 */ /* 0x000e220000002100 */
[----:B------:R-:W-:Y:S01]  /*25d0*/  ULDC.64 UR4, c[0x0][0x3c8] ;  /* 0x0000f20000047ab9 */ /* 0x000fe20000000a00 */
[----:B------:R-:W-:Y:S01]  /*25e0*/  ULDC.64 UR6, c[0x0][0x3e0] ;  /* 0x0000f80000067ab9 */ /* 0x000fe20000000a00 */
[----:B------:R-:W-:Y:S02]  /*25f0*/  IADD3 R40, P3, P5, R54, UR4, R40 ;  /* 0x0000000436287c10 */ /* 0x000fe4000fd7e028 */
[----:B------:R-:W-:Y:S02]  /*2600*/  CS2R R34, SRZ ;  /* 0x0000000000227805 */ /* 0x000fe4000001ff00 */
[----:B------:R-:W-:Y:S02]  /*2610*/  CS2R R36, SRZ ;  /* 0x0000000000247805 */ /* 0x000fe4000001ff00 */
[----:B------:R-:W-:Y:S02]  /*2620*/  IADD3.X R41, R44, UR5, R42, P3, P5 ;  /* 0x000000052c297c10 */ /* 0x000fe40009fea42a */
[----:B------:R-:W-:-:S04]  /*2630*/  IADD3 R38, P3, P5, R50, UR6, R38 ;  /* 0x0000000632267c10 */ /* 0x000fc8000fd7e026 */
[----:B------:R-:W-:Y:S01]  /*2640*/  IADD3.X R39, R6, UR7, R43, P3, P5 ;  /* 0x0000000706277c10 */ /* 0x000fe20009fea42b */
[----:B0-----:R-:W-:-:S05]  /*2650*/  VIADD R78, R10, 0xffffff80 ;  /* 0xffffff800a4e7836 */ /* 0x001fca0000000000 */
[----:B------:R-:W-:-:S04]  /*2660*/  LEA.HI R10, R78, R78, RZ, 0x1 ;  /* 0x0000004e4e0a7211 */ /* 0x000fc800078f08ff */
[----:B------:R-:W-:-:S05]  /*2670*/  LOP3.LUT R10, R10, 0xfffffffe, RZ, 0xc0, !PT ;  /* 0xfffffffe0a0a7812 */ /* 0x000fca00078ec0ff */
[----:B------:R-:W-:-:S04]  /*2680*/  IMAD.IADD R10, R78, 0x1, -R10 ;  /* 0x000000014e0a7824 */ /* 0x000fc800078e0a0a */
[----:B------:R-:W-:-:S05]  /*2690*/  IMAD.SHL.U32 R10, R10, 0x8, RZ ;  /* 0x000000080a0a7824 */ /* 0x000fca00078e00ff */
[C---:B------:R-:W-:Y:S02]  /*26a0*/  ISETP.GE.AND P5, PT, R10.reuse, R90, PT ;  /* 0x0000005a0a00720c */ /* 0x040fe40003fa6270 */
[----:B------:R-:W-:-:S04]  /*26b0*/  IADD3 R9, R10, 0x10, RZ ;  /* 0x000000100a097810 */ /* 0x000fc80007ffe0ff */
[----:B------:R-:W-:Y:S01]  /*26c0*/  ISETP.GE.AND P3, PT, R9, R90, PT ;  /* 0x0000005a0900720c */ /* 0x000fe20003f66270 */
[----:B------:R-:W-:-:S06]  /*26d0*/  VIADD R9, R10, 0x20 ;  /* 0x000000200a097836 */ /* 0x000fcc0000000000 */
[----:B------:R0:W5:Y:S04]  /*26e0*/  @!P5 LDG.E.64 R34, desc[UR40][R40.64] ;  /* 0x000000282822d981 */ /* 0x000168000c1e1b00 */
[----:B------:R0:W5:Y:S01]  /*26f0*/  @!P5 LDG.E.64 R36, desc[UR40][R38.64] ;  /* 0x000000282624d981 */ /* 0x000162000c1e1b00 */
[----:B------:R-:W-:Y:S02]  /*2700*/  ISETP.GE.AND P5, PT, R9, R90, PT ;  /* 0x0000005a0900720c */ /* 0x000fe40003fa6270 */
[----:B------:R-:W-:Y:S02]  /*2710*/  CS2R R28, SRZ ;  /* 0x00000000001c7805 */ /* 0x000fe4000001ff00 */
[----:B------:R-:W-:Y:S02]  /*2720*/  CS2R R12, SRZ ;  /* 0x00000000000c7805 */ /* 0x000fe4000001ff00 */
[----:B------:R-:W-:-:S02]  /*2730*/  CS2R R30, SRZ ;  /* 0x00000000001e7805 */ /* 0x000fc4000001ff00 */
[----:B------:R-:W-:Y:S01]  /*2740*/  CS2R R14, SRZ ;  /* 0x00000000000e7805 */ /* 0x000fe2000001ff00 */
[----:B------:R0:W5:Y:S04]  /*2750*/  @!P3 LDG.E.64 R28, desc[UR40][R40.64+0x10] ;  /* 0x00001028281cb981 */ /* 0x000168000c1e1b00 */
[----:B------:R0:W5:Y:S04]  /*2760*/  @!P3 LDG.E.64 R30, desc[UR40][R38.64+0x10] ;  /* 0x00001028261eb981 */ /* 0x000168000c1e1b00 */
[----:B------:R0:W5:Y:S04]  /*2770*/  @!P5 LDG.E.64 R12, desc[UR40][R40.64+0x20] ;  /* 0x00002028280cd981 */ /* 0x000168000c1e1b00 */
[----:B------:R0:W5:Y:S02]  /*2780*/  @!P5 LDG.E.64 R14, desc[UR40][R38.64+0x20] ;  /* 0x00002028260ed981 */ /* 0x000164000c1e1b00 */
.L_x_1871:
[----:B------:R-:W-:Y:S05]  /*2790*/  BSYNC B1 ;  /* 0x0000000000017941 */ /* 0x000fea0003800000 */
.L_x_1870:
        /* <DEDUP_REMOVED lines=9> */
.L_x_1872:
[----:B------:R-:W-:Y:S01]  /*2830*/  IMAD R86, R17, 0x8, R16 ;  /* 0x0000000811567824 */ /* 0x000fe200078e0210 */
[----:B------:R-:W-:Y:S01]  /*2840*/  SHF.L.U32 R89, R156, 0x1f, RZ ;  /* 0x0000001f9c597819 */ /* 0x000fe200000006ff */
[----:B------:R-:W-:Y:S03]  /*2850*/  BSSY B1, `(.L_x_1873) ;  /* 0x0000003000017945 */ /* 0x000fe60003800000 */
[----:B------:R-:W0:Y:S02]  /*2860*/  SYNCS.PHASECHK.TRANS64.TRYWAIT P5, [R86+URZ+0x19c90], R89 ;  /* 0x019c9059560075a7 */ /* 0x000e2400080a017f */
[----:B0-----:R-:W-:Y:S05]  /*2870*/  @!P5 BRA `(.L_x_1874) ;  /* 0x0000019c0038d947 */ /* 0x001fea0003800000 */
.L_x_2129:
[----:B------:R-:W-:Y:S05]  /*2880*/  BSYNC B1 ;  /* 0x0000000000017941 */ /* 0x000fea0003800000 */
.L_x_1873:
[----:B------:R-:W-:Y:S05]  /*2890*/  @P4 BRA `(.L_x_1875) ;  /* 0x0000003800804947 */ /* 0x000fea0003800000 */
[----:B------:R-:W-:Y:S01]  /*28a0*/  ISETP.NE.AND P4, PT, R60, RZ, PT ;  /* 0x000000ff3c00720c */ /* 0x000fe20003f85270 */
[----:B------:R-:W-:-:S12]  /*28b0*/  BSSY B1, `(.L_x_1876) ;  /* 0x0000075000017945 */ /* 0x000fd80003800000 */
[----:B------:R-:W-:Y:S05]  /*28c0*/  @!P4 BRA `(.L_x_1877) ;  /* 0x0000000400ccc947 */ /* 0x000fea0003800000 */
[----:B------:R-:W1:Y:S01]  /*28d0*/  S2R R8, SR_TID.X ;  /* 0x0000000000087919 */ /* 0x000e620000002100 */
[----:B------:R-:W-:Y:S01]  /*28e0*/  BSSY B2, `(.L_x_1878) ;  /* 0x0000070000027945 */ /* 0x000fe20003800000 */
[----:B-1----:R-:W-:-:S05]  /*28f0*/  VIADD R8, R8, 0xffffff80 ;  /* 0xffffff8008087836 */ /* 0x002fca0000000000 */
[----:B------:R-:W-:-:S04]  /*2900*/  LEA.HI R43, R8, R8, RZ, 0x1 ;  /* 0x00000008082b7211 */ /* 0x000fc800078f08ff */
[----:B------:R-:W-:-:S05]  /*2910*/  LOP3.LUT R43, R43, 0xfffffffe, RZ, 0xc0, !PT ;  /* 0xfffffffe2b2b7812 */ /* 0x000fca00078ec0ff */
[----:B------:R-:W-:Y:S02]  /*2920*/  IMAD.IADD R43, R8, 0x1, -R43 ;  /* 0x00000001082b7824 */ /* 0x000fe400078e0a2b */
[----:B------:R1:W2:Y:S02]  /*2930*/  LDS.128 R8, [R87+0x13800] ;  /* 0x0138000057087984 */ /* 0x0002a40000000c00 */
[----:B------:R-:W-:-:S05]  /*2940*/  IMAD.SHL.U32 R43, R43, 0x8, RZ ;  /* 0x000000082b2b7824 */ /* 0x000fca00078e00ff */
[----:B------:R-:W-:-:S13]  /*2950*/  ISETP.GE.AND P4, PT, R43, R90, PT ;  /* 0x0000005a2b00720c */ /* 0x000fda0003f86270 */
[----:B-1----:R-:W-:Y:S05]  /*2960*/  @P4 BRA `(.L_x_1879) ;  /* 0x00000004009c4947 */ /* 0x002fea0003800000 */
[----:B------:R-:W-:Y:S02]  /*2970*/  SHF.R.U32.HI R34, RZ, 0x8, R35 ;  /* 0x00000008ff227819 */ /* 0x000fe40000011623 */
[----:B------:R-:W-:Y:S02]  /*2980*/  SHF.R.U32.HI R36, RZ, 0x8, R37 ;  /* 0x00000008ff247819 */ /* 0x000fe40000011625 */
[----:B------:R-:W-:Y:S01]  /*2990*/  SHF.R.U32.HI R77, RZ, 0x10, R35 ;  /* 0x00000010ff4d7819 */ /* 0x000fe20000011623 */
[----:B------:R-:W-:Y:S01]  /*29a0*/  IMAD.SHL.U32 R34, R34, 0x100, RZ ;  /* 0x0000010022227824 */ /* 0x000fe200078e00ff */
[----:B------:R-:W-:Y:S02]  /*29b0*/  SHF.R.U32.HI R43, RZ, 0x10, R37 ;  /* 0x00000010ff2b7819 */ /* 0x000fe40000011625 */
[----:B------:R-:W-:Y:S01]  /*29c0*/  LOP3.LUT R76, R37, 0xff0000ff, RZ, 0xc0, !PT ;  /* 0xff0000ff254c7812 */ /* 0x000fe200078ec0ff */
[----:B------:R-:W-:Y:S01]  /*29d0*/  IMAD.SHL.U32 R37, R36, 0x100, RZ ;  /* 0x0000010024257824 */ /* 0x000fe200078e00ff */
[----:B------:R-:W-:-:S02]  /*29e0*/  LOP3.LUT R35, R35, 0xff0000ff, RZ, 0xc0, !PT ;  /* 0xff0000ff23237812 */ /* 0x000fc400078ec0ff */
[----:B--2---:R-:W-:Y:S02]  /*29f0*/  MOV R36, R8 ;  /* 0x0000000800247202 */ /* 0x004fe40000000f00 */
[----:B------:R-:W-:Y:S01]  /*2a00*/  LOP3.LUT R35, R35, 0xff00, R34, 0xf8, !PT ;  /* 0x0000ff0023237812 */ /* 0x000fe200078ef822 */
[----:B------:R-:W-:Y:S01]  /*2a10*/  IMAD.U32 R34, R77, 0x10000, RZ ;  /* 0x000100004d227824 */ /* 0x000fe200078e00ff */
[----:B------:R-:W-:Y:S01]  /*2a20*/  LOP3.LUT R76, R76, 0xff00, R37, 0xf8, !PT ;  /* 0x0000ff004c4c7812 */ /* 0x000fe200078ef825 */
[----:B------:R-:W-:Y:S01]  /*2a30*/  IMAD.U32 R37, R43, 0x10000, RZ ;  /* 0x000100002b257824 */ /* 0x000fe200078e00ff */
        /* <DEDUP_REMOVED lines=39> */
[--C-:B------:R-:W-:Y:S02]  /*2cb0*/  HADD2.F32 R91, -RZ, R84.reuse.H1_H1 ;  /* 0x30000054ff5b7230 */ /* 0x100fe40000004100 */
[-C--:B------:R-:W-:Y:S01]  /*2cc0*/  FFMA.FTZ R43, R43, R36.reuse, -R82 ;  /* 0x000000242b2b7223 */ /* 0x080fe20000010852 */
[----:B------:R-:W-:Y:S01]  /*2cd0*/  FFMA.FTZ R76, R76, R36, R83 ;  /* 0x000000244c4c7223 */ /* 0x000fe20000010053 */
[-C--:B------:R-:W-:Y:S01]  /*2ce0*/  FFMA.FTZ R36, R37, R77.reuse, -R78 ;  /* 0x0000004d25247223 */ /* 0x080fe2000001084e */
[----:B------:R-:W-:Y:S01]  /*2cf0*/  FFMA.FTZ R37, R42, R77, R79 ;  /* 0x0000004d2a257223 */ /* 0x000fe2000001004f */
[----:B------:R-:W-:Y:S01]  /*2d00*/  F2FP.F16.E4M3.UNPACK_B R77, R11.H1 ;  /* 0x0000000bff4d723e */ /* 0x000fe200030006ff */
[----:B------:R-:W-:Y:S01]  /*2d10*/  HADD2.F32 R84, -RZ, R84.H0_H0 ;  /* 0x20000054ff547230 */ /* 0x000fe20000004100 */
[----:B------:R-:W-:-:S02]  /*2d20*/  F2FP.SATFINITE.E4M3.F32.PACK_AB_MERGE_C R42, R85, R92, RZ ;  /* 0x0000005c552a723e */ /* 0x000fc400048070ff */
[----:B------:R-:W-:Y:S01]  /*2d30*/  F2FP.F16.E4M3.UNPACK_B R85, R35.H1 ;  /* 0x00000023ff55723e */ /* 0x000fe200030006ff */
[--C-:B------:R-:W-:Y:S01]  /*2d40*/  HADD2.F32 R78, -RZ, R77.reuse.H0_H0 ;  /* 0x2000004dff4e7230 */ /* 0x100fe20000004100 */
[----:B------:R-:W-:Y:S01]  /*2d50*/  F2FP.SATFINITE.E4M3.F32.PACK_AB_MERGE_C R43, R76, R43, RZ ;  /* 0x0000002b4c2b723e */ /* 0x000fe200048070ff */
[----:B------:R-:W-:Y:S01]  /*2d60*/  HADD2.F32 R77, -RZ, R77.H1_H1 ;  /* 0x3000004dff4d7230 */ /* 0x000fe20000004100 */
[----:B------:R-:W-:Y:S01]  /*2d70*/  F2FP.F16.E4M3.UNPACK_B R76, R10.H1 ;  /* 0x0000000aff4c723e */ /* 0x000fe200030006ff */
[--C-:B------:R-:W-:Y:S01]  /*2d80*/  HADD2.F32 R92, -RZ, R85.reuse.H1_H1 ;  /* 0x30000055ff5c7230 */ /* 0x100fe20000004100 */
[-C--:B------:R-:W-:Y:S01]  /*2d90*/  F2FP.F16.E4M3.UNPACK_B R82, R34.reuse.H1 ;  /* 0x00000022ff52723e */ /* 0x080fe200030006ff */
[----:B------:R-:W-:Y:S01]  /*2da0*/  HADD2.F32 R85, -RZ, R85.H0_H0 ;  /* 0x20000055ff557230 */ /* 0x000fe20000004100 */
[----:B------:R-:W-:Y:S01]  /*2db0*/  F2FP.F16.E4M3.UNPACK_B R79, R34 ;  /* 0x00000022ff4f723e */ /* 0x000fe200020006ff */
[----:B------:R-:W-:Y:S02]  /*2dc0*/  HADD2.F32 R35, -RZ, R76.H1_H1 ;  /* 0x3000004cff237230 */ /* 0x000fe40000004100 */
[----:B------:R-:W-:Y:S01]  /*2dd0*/  FMUL.FTZ R93, R77, R92 ;  /* 0x0000005c4d5d7220 */ /* 0x000fe20000410000 */
[----:B------:R-:W-:-:S02]  /*2de0*/  HADD2.F32 R83, -RZ, R82.H1_H1 ;  /* 0x30000052ff537230 */ /* 0x000fc40000004100 */
[C---:B------:R-:W-:Y:S01]  /*2df0*/  FMUL.FTZ R92, R78.reuse, R92 ;  /* 0x0000005c4e5c7220 */ /* 0x040fe20000410000 */
[----:B------:R-:W-:Y:S01]  /*2e00*/  HADD2.F32 R76, -RZ, R76.H0_H0 ;  /* 0x2000004cff4c7230 */ /* 0x000fe20000004100 */
[----:B------:R-:W-:Y:S01]  /*2e10*/  F2FP.F16.E4M3.UNPACK_B R11, R11 ;  /* 0x0000000bff0b723e */ /* 0x000fe200020006ff */
[----:B------:R-:W-:Y:S02]  /*2e20*/  HADD2.F32 R34, -RZ, R79.H1_H1 ;  /* 0x3000004fff227230 */ /* 0x000fe40000004100 */
[----:B------:R-:W-:Y:S01]  /*2e30*/  FFMA.FTZ R94, R78, R83, -R93 ;  /* 0x000000534e5e7223 */ /* 0x000fe2000001085d */
[-C--:B------:R-:W-:Y:S01]  /*2e40*/  FMUL.FTZ R93, R35, R91.reuse ;  /* 0x0000005b235d7220 */ /* 0x080fe20000410000 */
[C---:B------:R-:W-:Y:S01]  /*2e50*/  FMUL.FTZ R78, R76.reuse, R91 ;  /* 0x0000005b4c4e7220 */ /* 0x040fe20000410000 */
[----:B------:R-:W-:Y:S01]  /*2e60*/  F2FP.F16.E4M3.UNPACK_B R10, R10 ;  /* 0x0000000aff0a723e */ /* 0x000fe200020006ff */
[----:B------:R-:W-:Y:S01]  /*2e70*/  FFMA.FTZ R91, R77, R83, R92 ;  /* 0x000000534d5b7223 */ /* 0x000fe2000001005c */
[-C--:B------:R-:W-:Y:S01]  /*2e80*/  FFMA.FTZ R93, R76, R34.reuse, -R93 ;  /* 0x000000224c5d7223 */ /* 0x080fe2000001085d */
[----:B------:R-:W-:Y:S01]  /*2e90*/  FFMA.FTZ R78, R35, R34, R78 ;  /* 0x00000022234e7223 */ /* 0x000fe2000001004e */
[--C-:B------:R-:W-:Y:S01]  /*2ea0*/  HADD2.F32 R34, -RZ, R11.reuse.H0_H0 ;  /* 0x2000000bff227230 */ /* 0x100fe20000004100 */
[----:B------:R-:W-:Y:S01]  /*2eb0*/  F2FP.SATFINITE.E4M3.F32.PACK_AB_MERGE_C R9, R9, R8, R42 ;  /* 0x000000080909723e */ /* 0x000fe2000480702a */
[----:B------:R-:W-:Y:S01]  /*2ec0*/  HADD2.F32 R35, -RZ, R11.H1_H1 ;  /* 0x3000000bff237230 */ /* 0x000fe20000004100 */
[----:B------:R-:W-:Y:S01]  /*2ed0*/  F2FP.SATFINITE.E4M3.F32.PACK_AB_MERGE_C R91, R91, R94, RZ ;  /* 0x0000005e5b5b723e */ /* 0x000fe200048070ff */
[----:B------:R-:W-:-:S02]  /*2ee0*/  HADD2.F32 R11, -RZ, R10.H0_H0 ;  /* 0x2000000aff0b7230 */ /* 0x000fc40000004100 */
[-C--:B------:R-:W-:Y:S01]  /*2ef0*/  FMUL.FTZ R92, R34, R85.reuse ;  /* 0x00000055225c7220 */ /* 0x080fe20000410000 */
[----:B------:R-:W-:Y:S02]  /*2f00*/  HADD2.F32 R10, -RZ, R10.H1_H1 ;  /* 0x3000000aff0a7230 */ /* 0x000fe40000004100 */
[----:B------:R-:W-:Y:S01]  /*2f10*/  FMUL.FTZ R83, R35, R85 ;  /* 0x0000005523537220 */ /* 0x000fe20000410000 */
[----:B------:R-:W-:Y:S02]  /*2f20*/  HADD2.F32 R82, -RZ, R82.H0_H0 ;  /* 0x20000052ff527230 */ /* 0x000fe40000004100 */
[-C--:B------:R-:W-:Y:S01]  /*2f30*/  FMUL.FTZ R77, R11, R84.reuse ;  /* 0x000000540b4d7220 */ /* 0x080fe20000410000 */
[----:B------:R-:W-:Y:S02]  /*2f40*/  HADD2.F32 R79, -RZ, R79.H0_H0 ;  /* 0x2000004fff4f7230 */ /* 0x000fe40000004100 */
[----:B------:R-:W-:Y:S01]  /*2f50*/  FMUL.FTZ R76, R10, R84 ;  /* 0x000000540a4c7220 */ /* 0x000fe20000410000 */
[----:B------:R-:W-:Y:S01]  /*2f60*/  F2FP.SATFINITE.E4M3.F32.PACK_AB_MERGE_C R78, R78, R93, RZ ;  /* 0x0000005d4e4e723e */ /* 0x000fe200048070ff */
[-C--:B------:R-:W-:Y:S01]  /*2f70*/  FFMA.FTZ R83, R34, R82.reuse, -R83 ;  /* 0x0000005222537223 */ /* 0x080fe20000010853 */
[----:B------:R-:W-:Y:S01]  /*2f80*/  FFMA.FTZ R92, R35, R82, R92 ;  /* 0x00000052235c7223 */ /* 0x000fe2000001005c */
[-C--:B------:R-:W-:Y:S01]  /*2f90*/  FFMA.FTZ R76, R11, R79.reuse, -R76 ;  /* 0x0000004f0b4c7223 */ /* 0x080fe2000001084c */
[----:B------:R-:W-:Y:S01]  /*2fa0*/  FFMA.FTZ R77, R10, R79, R77 ;  /* 0x0000004f0a4d7223 */ /* 0x000fe2000001004d */
[----:B------:R-:W-:-:S02]  /*2fb0*/  F2FP.SATFINITE.E4M3.F32.PACK_AB_MERGE_C R8, R37, R36, R43 ;  /* 0x000000242508723e */ /* 0x000fc4000480702b */
[----:B------:R-:W-:Y:S02]  /*2fc0*/  F2FP.SATFINITE.E4M3.F32.PACK_AB_MERGE_C R11, R92, R83, R91 ;  /* 0x000000535c0b723e */ /* 0x000fe4000480705b */
[----:B------:R-:W-:-:S07]  /*2fd0*/  F2FP.SATFINITE.E4M3.F32.PACK_AB_MERGE_C R10, R77, R76, R78 ;  /* 0x0000004c4d0a723e */ /* 0x000fce000480704e */
.L_x_1879:
[----:B------:R-:W-:Y:S05]  /*2fe0*/  BSYNC B2 ;  /* 0x0000000000027941 */ /* 0x000fea0003800000 */
.L_x_1878:
[----:B--2---:R1:W-:Y:S02]  /*2ff0*/  STG.E.128 desc[UR40][R32.64], R8 ;  /* 0x0000000820007986 */ /* 0x0043e4000c101d28 */
.L_x_1877:
[----:B------:R-:W-:Y:S05]  /*3000*/  BSYNC B1 ;  /* 0x0000000000017941 */ /* 0x000fea0003800000 */
.L_x_1876:
[----:B------:R-:W-:Y:S01]  /*3010*/  ISETP.NE.AND P4, PT, R45, RZ, PT ;  /* 0x000000ff2d00720c */ /* 0x000fe20003f85270 */
[----:B------:R-:W-:-:S12]  /*3020*/  BSSY B1, `(.L_x_1880) ;  /* 0x0000077000017945 */ /* 0x000fd80003800000 */
[----:B------:R-:W-:Y:S05]  /*3030*/  @!P4 BRA `(.L_x_1881) ;  /* 0x0000000400d4c947 */ /* 0x000fea0003800000 */
[----:B-1----:R-:W1:Y:S01]  /*3040*/  S2R R8, SR_TID.X ;  /* 0x0000000000087919 */ /* 0x002e620000002100 */
[----:B------:R-:W-:Y:S01]  /*3050*/  BSSY B2, `(.L_x_1882) ;  /* 0x0000072000027945 */ /* 0x000fe20003800000 */
[----:B-1----:R-:W-:-:S05]  /*3060*/  VIADD R9, R8, 0xffffff80 ;  /* 0xffffff8008097836 */ /* 0x002fca0000000000 */
[----:B------:R-:W-:-:S04]  /*3070*/  LEA.HI R8, R9, R9, RZ, 0x1 ;  /* 0x0000000909087211 */ /* 0x000fc800078f08ff */
[----:B------:R-:W-:-:S05]  /*3080*/  LOP3.LUT R8, R8, 0xfffffffe, RZ, 0xc0, !PT ;  /* 0xfffffffe08087812 */ /* 0x000fca00078ec0ff */
[----:B------:R-:W-:-:S04]  /*3090*/  IMAD.IADD R8, R9, 0x1, -R8 ;  /* 0x0000000109087824 */ /* 0x000fc800078e0a08 */
[----:B------:R-:W-:-:S04]  /*30a0*/  IMAD.SHL.U32 R8, R8, 0x8, RZ ;  /* 0x0000000808087824 */ /* 0x000fc800078e00ff */
[----:B------:R-:W-:Y:S02]  /*30b0*/  VIADD R35, R8, 0x10 ;  /* 0x0000001008237836 */ /* 0x000fe40000000000 */
[----:B------:R1:W2:Y:S03]  /*30c0*/  LDS.128 R8, [R87+0x14800] ;  /* 0x0148000057087984 */ /* 0x0002a60000000c00 */
[----:B------:R-:W-:-:S13]  /*30d0*/  ISETP.GE.AND P4, PT, R35, R90, PT ;  /* 0x0000005a2300720c */ /* 0x000fda0003f86270 */
[----:B-1----:R-:W-:Y:S05]  /*30e0*/  @P4 BRA `(.L_x_1883) ;  /* 0x0000000400a04947 */ /* 0x002fea0003800000 */
[----:B------:R-:W-:Y:S02]  /*30f0*/  SHF.R.U32.HI R30, RZ, 0x8, R29 ;  /* 0x00000008ff1e7819 */ /* 0x000fe4000001161d */
[--C-:B------:R-:W-:Y:S02]  /*3100*/  SHF.R.U32.HI R35, RZ, 0x8, R31.reuse ;  /* 0x00000008ff237819 */ /* 0x100fe4000001161f */
[----:B------:R-:W-:Y:S02]  /*3110*/  LOP3.LUT R34, R31, 0xff0000ff, RZ, 0xc0, !PT ;  /* 0xff0000ff1f227812 */ /* 0x000fe400078ec0ff */
[----:B------:R-:W-:Y:S01]  /*3120*/  SHF.R.U32.HI R36, RZ, 0x10, R31 ;  /* 0x00000010ff247819 */ /* 0x000fe2000001161f */
[----:B------:R-:W-:Y:S01]  /*3130*/  IMAD.SHL.U32 R31, R30, 0x100, RZ ;  /* 0x000001001e1f7824 */ /* 0x000fe200078e00ff */
[----:B------:R-:W-:Y:S01]  /*3140*/  LOP3.LUT R28, R29, 0xff0000ff, RZ, 0xc0, !PT ;  /* 0xff0000ff1d1c7812 */ /* 0x000fe200078ec0ff */
[----:B------:R-:W-:Y:S01]  /*3150*/  IMAD.SHL.U32 R35, R35, 0x100, RZ ;  /* 0x0000010023237824 */ /* 0x000fe200078e00ff */
[----:B------:R-:W-:Y:S01]  /*3160*/  SHF.R.U32.HI R37, RZ, 0x10, R29 ;  /* 0x00000010ff257819 */ /* 0x000fe2000001161d */
[----:B--2---:R-:W-:Y:S01]  /*3170*/  IMAD.MOV.U32 R29, RZ, RZ, R9 ;  /* 0x000000ffff1d7224 */ /* 0x004fe200078e0009 */
[----:B------:R-:W-:Y:S01]  /*3180*/  LOP3.LUT R9, R28, 0xff00, R31, 0xf8, !PT ;  /* 0x0000ff001c097812 */ /* 0x000fe200078ef81f */
[----:B------:R-:W-:Y:S01]  /*3190*/  IMAD.MOV.U32 R30, RZ, RZ, R8 ;  /* 0x000000ffff1e7224 */ /* 0x000fe200078e0008 */
[----:B------:R-:W-:Y:S01]  /*31a0*/  LOP3.LUT R35, R34, 0xff00, R35, 0xf8, !PT ;  /* 0x0000ff0022237812 */ /* 0x000fe200078ef823 */
[----:B------:R-:W-:Y:S01]  /*31b0*/  IMAD.U32 R28, R37, 0x10000, RZ ;  /* 0x00010000251c7824 */ /* 0x000fe200078e00ff */
[----:B------:R-:W-:Y:S01]  /*31c0*/  F2FP.F16.E4M3.UNPACK_B R34, R41.H1 ;  /* 0x00000029ff22723e */ /* 0x000fe200030006ff */
[----:B------:R-:W-:Y:S01]  /*31d0*/  IMAD.U32 R36, R36, 0x10000, RZ ;  /* 0x0001000024247824 */ /* 0x000fe200078e00ff */
[----:B------:R-:W-:-:S02]  /*31e0*/  F2FP.F16.E4M3.UNPACK_B R8, R29 ;  /* 0x0000001dff08723e */ /* 0x000fc400020006ff */
[----:B------:R-:W-:Y:S01]  /*31f0*/  LOP3.LUT R9, R9, 0xff0000, R28, 0xf8, !PT ;  /* 0x00ff000009097812 */ /* 0x000fe200078ef81c */
[----:B------:R-:W-:Y:S01]  /*3200*/  HADD2.F32 R42, -RZ, R34.H0_H0 ;  /* 0x20000022ff2a7230 */ /* 0x000fe20000004100 */
[----:B------:R-:W-:Y:S01]  /*3210*/  LOP3.LUT R28, R35, 0xff0000, R36, 0xf8, !PT ;  /* 0x00ff0000231c7812 */ /* 0x000fe200078ef824 */
[--C-:B------:R-:W-:Y:S01]  /*3220*/  HADD2.F32 R31, -RZ, R8.reuse.H1_H1 ;  /* 0x30000008ff1f7230 */ /* 0x100fe20000004100 */
[----:B------:R-:W-:Y:S01]  /*3230*/  F2FP.F16.E4M3.UNPACK_B R36, R40.H1 ;  /* 0x00000028ff24723e */ /* 0x000fe200030006ff */
[----:B------:R-:W-:Y:S01]  /*3240*/  HADD2.F32 R8, -RZ, R8.H0_H0 ;  /* 0x20000008ff087230 */ /* 0x000fe20000004100 */
[----:B------:R-:W-:Y:S01]  /*3250*/  F2FP.F16.E4M3.UNPACK_B R29, R29.H1 ;  /* 0x0000001dff1d723e */ /* 0x000fe200030006ff */
[----:B------:R-:W-:Y:S02]  /*3260*/  HADD2.F32 R43, -RZ, R34.H1_H1 ;  /* 0x30000022ff2b7230 */ /* 0x000fe40000004100 */
[----:B------:R-:W-:Y:S01]  /*3270*/  FMUL.FTZ R77, R31, R42 ;  /* 0x0000002a1f4d7220 */ /* 0x000fe20000410000 */
[----:B------:R-:W-:-:S02]  /*3280*/  HADD2.F32 R37, -RZ, R36.H0_H0 ;  /* 0x20000024ff257230 */ /* 0x000fc40000004100 */
[C---:B------:R-:W-:Y:S01]  /*3290*/  FMUL.FTZ R42, R8.reuse, R42 ;  /* 0x0000002a082a7220 */ /* 0x040fe20000410000 */
[--C-:B------:R-:W-:Y:S01]  /*32a0*/  HADD2.F32 R35, -RZ, R29.reuse.H1_H1 ;  /* 0x3000001dff237230 */ /* 0x100fe20000004100 */
[----:B------:R-:W-:Y:S01]  /*32b0*/  F2FP.F16.E4M3.UNPACK_B R41, R41 ;  /* 0x00000029ff29723e */ /* 0x000fe200020006ff */
[----:B------:R-:W-:Y:S02]  /*32c0*/  HADD2.F32 R34, -RZ, R29.H0_H0 ;  /* 0x2000001dff227230 */ /* 0x000fe40000004100 */
[-C--:B------:R-:W-:Y:S01]  /*32d0*/  FFMA.FTZ R8, R8, R37.reuse, -R77 ;  /* 0x0000002508087223 */ /* 0x080fe2000001084d */
[----:B------:R-:W-:Y:S02]  /*32e0*/  HADD2.F32 R36, -RZ, R36.H1_H1 ;  /* 0x30000024ff247230 */ /* 0x000fe40000004100 */
[----:B------:R-:W-:Y:S01]  /*32f0*/  FFMA.FTZ R29, R31, R37, R42 ;  /* 0x000000251f1d7223 */ /* 0x000fe2000001002a */
[CC--:B------:R-:W-:Y:S01]  /*3300*/  FMUL.FTZ R77, R35.reuse, R43.reuse ;  /* 0x0000002b234d7220 */ /* 0x0c0fe20000410000 */
[C---:B------:R-:W-:Y:S01]  /*3310*/  FMUL.FTZ R76, R34.reuse, R43 ;  /* 0x0000002b224c7220 */ /* 0x040fe20000410000 */
[-C--:B------:R-:W-:Y:S01]  /*3320*/  F2FP.F16.E4M3.UNPACK_B R31, R30.reuse.H1 ;  /* 0x0000001eff1f723e */ /* 0x080fe200030006ff */
[----:B------:R-:W-:Y:S01]  /*3330*/  HADD2.F32 R37, -RZ, R41.H1_H1 ;  /* 0x30000029ff257230 */ /* 0x000fe20000004100 */
[----:B------:R-:W-:Y:S01]  /*3340*/  F2FP.F16.E4M3.UNPACK_B R30, R30 ;  /* 0x0000001eff1e723e */ /* 0x000fe200020006ff */
[-C--:B------:R-:W-:Y:S01]  /*3350*/  FFMA.FTZ R77, R34, R36.reuse, -R77 ;  /* 0x00000024224d7223 */ /* 0x080fe2000001084d */
[----:B------:R-:W-:Y:S01]  /*3360*/  FFMA.FTZ R78, R35, R36, R76 ;  /* 0x00000024234e7223 */ /* 0x000fe2000001004c */
[----:B------:R-:W-:Y:S01]  /*3370*/  F2FP.F16.E4M3.UNPACK_B R40, R40 ;  /* 0x00000028ff28723e */ /* 0x000fe200020006ff */
[--C-:B------:R-:W-:Y:S01]  /*3380*/  HADD2.F32 R36, -RZ, R31.reuse.H1_H1 ;  /* 0x3000001fff247230 */ /* 0x100fe20000004100 */
[----:B------:R-:W-:Y:S01]  /*3390*/  F2FP.F16.E4M3.UNPACK_B R43, R28.H1 ;  /* 0x0000001cff2b723e */ /* 0x000fe200030006ff */
[----:B------:R-:W-:Y:S01]  /*33a0*/  HADD2.F32 R35, -RZ, R31.H0_H0 ;  /* 0x2000001fff237230 */ /* 0x000fe20000004100 */
[----:B------:R-:W-:Y:S01]  /*33b0*/  F2FP.SATFINITE.E4M3.F32.PACK_AB_MERGE_C R84, R78, R77, RZ ;  /* 0x0000004d4e54723e */ /* 0x000fe200048070ff */
[----:B------:R-:W-:-:S02]  /*33c0*/  HADD2.F32 R31, -RZ, R30.H0_H0 ;  /* 0x2000001eff1f7230 */ /* 0x000fc40000004100 */
[-C--:B------:R-:W-:Y:S01]  /*33d0*/  FMUL.FTZ R76, R36, R37.reuse ;  /* 0x00000025244c7220 */ /* 0x080fe20000410000 */
[----:B------:R-:W-:Y:S02]  /*33e0*/  HADD2.F32 R34, -RZ, R30.H1_H1 ;  /* 0x3000001eff227230 */ /* 0x000fe40000004100 */
[----:B------:R-:W-:Y:S01]  /*33f0*/  FMUL.FTZ R37, R35, R37 ;  /* 0x0000002523257220 */ /* 0x000fe20000410000 */
[----:B------:R-:W-:Y:S02]  /*3400*/  HADD2.F32 R41, -RZ, R41.H0_H0 ;  /* 0x20000029ff297230 */ /* 0x000fe40000004100 */
[--C-:B------:R-:W-:Y:S02]  /*3410*/  HADD2.F32 R30, -RZ, R40.reuse.H1_H1 ;  /* 0x30000028ff1e7230 */ /* 0x100fe40000004100 */
[----:B------:R-:W-:Y:S02]  /*3420*/  HADD2.F32 R40, -RZ, R40.H0_H0 ;  /* 0x20000028ff287230 */ /* 0x000fe40000004100 */
[-C--:B------:R-:W-:Y:S01]  /*3430*/  FMUL.FTZ R42, R34, R41.reuse ;  /* 0x00000029222a7220 */ /* 0x080fe20000410000 */
[----:B------:R-:W-:Y:S01]  /*3440*/  FMUL.FTZ R41, R31, R41 ;  /* 0x000000291f297220 */ /* 0x000fe20000410000 */
[-C--:B------:R-:W-:Y:S01]  /*3450*/  FFMA.FTZ R76, R35, R30.reuse, -R76 ;  /* 0x0000001e234c7223 */ /* 0x080fe2000001084c */
[----:B------:R-:W-:Y:S01]  /*3460*/  FFMA.FTZ R37, R36, R30, R37 ;  /* 0x0000001e24257223 */ /* 0x000fe20000010025 */
[----:B------:R-:W-:Y:S01]  /*3470*/  F2FP.F16.E4M3.UNPACK_B R35, R11.H1 ;  /* 0x0000000bff23723e */ /* 0x000fe200030006ff */
[-C--:B------:R-:W-:Y:S01]  /*3480*/  FFMA.FTZ R30, R31, R40.reuse, -R42 ;  /* 0x000000281f1e7223 */ /* 0x080fe2000001082a */
[----:B------:R-:W-:Y:S01]  /*3490*/  FFMA.FTZ R31, R34, R40, R41 ;  /* 0x00000028221f7223 */ /* 0x000fe20000010029 */
[----:B------:R-:W-:-:S02]  /*34a0*/  F2FP.F16.E4M3.UNPACK_B R40, R9.H1 ;  /* 0x00000009ff28723e */ /* 0x000fc400030006ff */
[----:B------:R-:W-:Y:S01]  /*34b0*/  F2FP.SATFINITE.E4M3.F32.PACK_AB_MERGE_C R82, R37, R76, RZ ;  /* 0x0000004c2552723e */ /* 0x000fe200048070ff */
[--C-:B------:R-:W-:Y:S01]  /*34c0*/  HADD2.F32 R36, -RZ, R35.reuse.H0_H0 ;  /* 0x20000023ff247230 */ /* 0x100fe20000004100 */
[----:B------:R-:W-:Y:S01]  /*34d0*/  F2FP.F16.E4M3.UNPACK_B R34, R10.H1 ;  /* 0x0000000aff22723e */ /* 0x000fe200030006ff */
[----:B------:R-:W-:Y:S01]  /*34e0*/  HADD2.F32 R35, -RZ, R35.H1_H1 ;  /* 0x30000023ff237230 */ /* 0x000fe20000004100 */
[----:B------:R-:W-:Y:S01]  /*34f0*/  F2FP.F16.E4M3.UNPACK_B R42, R28 ;  /* 0x0000001cff2a723e */ /* 0x000fe200020006ff */
[----:B------:R-:W-:Y:S01]  /*3500*/  HADD2.F32 R76, -RZ, R43.H1_H1 ;  /* 0x3000002bff4c7230 */ /* 0x000fe20000004100 */
[----:B------:R-:W-:Y:S01]  /*3510*/  F2FP.F16.E4M3.UNPACK_B R37, R9 ;  /* 0x00000009ff25723e */ /* 0x000fe200020006ff */
[----:B------:R-:W-:Y:S01]  /*3520*/  HADD2.F32 R41, -RZ, R40.H1_H1 ;  /* 0x30000028ff297230 */ /* 0x000fe20000004100 */
[----:B------:R-:W-:Y:S01]  /*3530*/  F2FP.F16.E4M3.UNPACK_B R11, R11 ;  /* 0x0000000bff0b723e */ /* 0x000fe200020006ff */
[----:B------:R-:W-:Y:S02]  /*3540*/  HADD2.F32 R28, -RZ, R34.H1_H1 ;  /* 0x30000022ff1c7230 */ /* 0x000fe40000004100 */
[----:B------:R-:W-:Y:S01]  /*3550*/  FMUL.FTZ R9, R35, R76 ;  /* 0x0000004c23097220 */ /* 0x000fe20000410000 */
[----:B------:R-:W-:Y:S01]  /*3560*/  HADD2.F32 R77, -RZ, R42.H1_H1 ;  /* 0x3000002aff4d7230 */ /* 0x000fe20000004100 */
[----:B------:R-:W-:Y:S01]  /*3570*/  F2FP.F16.E4M3.UNPACK_B R10, R10 ;  /* 0x0000000aff0a723e */ /* 0x000fe200020006ff */
[----:B------:R-:W-:-:S02]  /*3580*/  HADD2.F32 R34, -RZ, R34.H0_H0 ;  /* 0x20000022ff227230 */ /* 0x000fc40000004100 */
[----:B------:R-:W-:Y:S01]  /*3590*/  FFMA.FTZ R78, R36, R41, -R9 ;  /* 0x00000029244e7223 */ /* 0x000fe20000010809 */
[----:B------:R-:W-:Y:S02]  /*35a0*/  HADD2.F32 R9, -RZ, R37.H1_H1 ;  /* 0x30000025ff097230 */ /* 0x000fe40000004100 */
[-C--:B------:R-:W-:Y:S01]  /*35b0*/  FMUL.FTZ R79, R28, R77.reuse ;  /* 0x0000004d1c4f7220 */ /* 0x080fe20000410000 */
[----:B------:R-:W-:Y:S01]  /*35c0*/  FMUL.FTZ R76, R36, R76 ;  /* 0x0000004c244c7220 */ /* 0x000fe20000410000 */
[C---:B------:R-:W-:Y:S01]  /*35d0*/  FMUL.FTZ R77, R34.reuse, R77 ;  /* 0x0000004d224d7220 */ /* 0x040fe20000410000 */
[----:B------:R-:W-:Y:S02]  /*35e0*/  HADD2.F32 R43, -RZ, R43.H0_H0 ;  /* 0x2000002bff2b7230 */ /* 0x000fe40000004100 */
[-C--:B------:R-:W-:Y:S01]  /*35f0*/  FFMA.FTZ R79, R34, R9.reuse, -R79 ;  /* 0x00000009224f7223 */ /* 0x080fe2000001084f */
[----:B------:R-:W-:Y:S02]  /*3600*/  HADD2.F32 R42, -RZ, R42.H0_H0 ;  /* 0x2000002aff2a7230 */ /* 0x000fe40000004100 */
[----:B------:R-:W-:Y:S01]  /*3610*/  FFMA.FTZ R36, R28, R9, R77 ;  /* 0x000000091c247223 */ /* 0x000fe2000001004d */
[----:B------:R-:W-:-:S02]  /*3620*/  HADD2.F32 R28, -RZ, R11.H0_H0 ;  /* 0x2000000bff1c7230 */ /* 0x000fc40000004100 */
[----:B------:R-:W-:Y:S01]  /*3630*/  FFMA.FTZ R83, R35, R41, R76 ;  /* 0x0000002923537223 */ /* 0x000fe2000001004c */
[--C-:B------:R-:W-:Y:S02]  /*3640*/  HADD2.F32 R9, -RZ, R10.reuse.H0_H0 ;  /* 0x2000000aff097230 */ /* 0x100fe40000004100 */
[----:B------:R-:W-:Y:S02]  /*3650*/  HADD2.F32 R11, -RZ, R11.H1_H1 ;  /* 0x3000000bff0b7230 */ /* 0x000fe40000004100 */
[-C--:B------:R-:W-:Y:S01]  /*3660*/  FMUL.FTZ R76, R28, R43.reuse ;  /* 0x0000002b1c4c7220 */ /* 0x080fe20000410000 */
[----:B------:R-:W-:Y:S02]  /*3670*/  HADD2.F32 R10, -RZ, R10.H1_H1 ;  /* 0x3000000aff0a7230 */ /* 0x000fe40000004100 */
[----:B------:R-:W-:Y:S01]  /*3680*/  FMUL.FTZ R35, R9, R42 ;  /* 0x0000002a09237220 */ /* 0x000fe20000410000 */
[----:B------:R-:W-:Y:S02]  /*3690*/  HADD2.F32 R40, -RZ, R40.H0_H0 ;  /* 0x20000028ff287230 */ /* 0x000fe40000004100 */
[----:B------:R-:W-:Y:S01]  /*36a0*/  FMUL.FTZ R41, R11, R43 ;  /* 0x0000002b0b297220 */ /* 0x000fe20000410000 */
[----:B------:R-:W-:-:S02]  /*36b0*/  HADD2.F32 R37, -RZ, R37.H0_H0 ;  /* 0x20000025ff257230 */ /* 0x000fc40000004100 */
[----:B------:R-:W-:Y:S01]  /*36c0*/  FMUL.FTZ R34, R10, R42 ;  /* 0x0000002a0a227220 */ /* 0x000fe20000410000 */
[----:B------:R-:W-:Y:S01]  /*36d0*/  F2FP.SATFINITE.E4M3.F32.PACK_AB_MERGE_C R36, R36, R79, RZ ;  /* 0x0000004f2424723e */ /* 0x000fe200048070ff */
[-C--:B------:R-:W-:Y:S01]  /*36e0*/  FFMA.FTZ R41, R28, R40.reuse, -R41 ;  /* 0x000000281c297223 */ /* 0x080fe20000010829 */
[----:B------:R-:W-:Y:S01]  /*36f0*/  FFMA.FTZ R76, R11, R40, R76 ;  /* 0x000000280b4c7223 */ /* 0x000fe2000001004c */
[-C--:B------:R-:W-:Y:S01]  /*3700*/  FFMA.FTZ R34, R9, R37.reuse, -R34 ;  /* 0x0000002509227223 */ /* 0x080fe20000010822 */
[----:B------:R-:W-:Y:S01]  /*3710*/  FFMA.FTZ R35, R10, R37, R35 ;  /* 0x000000250a237223 */ /* 0x000fe20000010023 */
[----:B------:R-:W-:Y:S02]  /*3720*/  F2FP.SATFINITE.E4M3.F32.PACK_AB_MERGE_C R78, R83, R78, RZ ;  /* 0x0000004e534e723e */ /* 0x000fe400048070ff */
[----:B------:R-:W-:Y:S02]  /*3730*/  F2FP.SATFINITE.E4M3.F32.PACK_AB_MERGE_C R9, R29, R8, R84 ;  /* 0x000000081d09723e */ /* 0x000fe40004807054 */
[----:B------:R-:W-:-:S02]  /*3740*/  F2FP.SATFINITE.E4M3.F32.PACK_AB_MERGE_C R8, R31, R30, R82 ;  /* 0x0000001e1f08723e */ /* 0x000fc40004807052 */
[----:B------:R-:W-:Y:S02]  /*3750*/  F2FP.SATFINITE.E4M3.F32.PACK_AB_MERGE_C R10, R35, R34, R36 ;  /* 0x00000022230a723e */ /* 0x000fe40004807024 */
[----:B------:R-:W-:-:S07]  /*3760*/  F2FP.SATFINITE.E4M3.F32.PACK_AB_MERGE_C R11, R76, R41, R78 ;  /* 0x000000294c0b723e */ /* 0x000fce000480704e */
.L_x_1883:
[----:B------:R-:W-:Y:S05]  /*3770*/  BSYNC B2 ;  /* 0x0000000000027941 */ /* 0x000fea0003800000 */
.L_x_1882:
[----:B--2---:R2:W-:Y:S02]  /*3780*/  STG.E.128 desc[UR40][R32.64+0x20], R8 ;  /* 0x0000200820007986 */ /* 0x0045e4000c101d28 */
.L_x_1881:
[----:B------:R-:W-:Y:S05]  /*3790*/  BSYNC B1 ;  /* 0x0000000000017941 */ /* 0x000fea0003800000 */
.L_x_1880:
[----:B------:R-:W-:Y:S05]  /*37a0*/  @P1 BRA `(.L_x_1875) ;  /* 0x0000002800bc1947 */ /* 0x000fea0003800000 */
[----:B-12---:R-:W1:Y:S01]  /*37b0*/  S2R R8, SR_TID.X ;  /* 0x0000000000087919 */ /* 0x006e620000002100 */
[----:B------:R-:W-:Y:S01]  /*37c0*/  BSSY B1, `(.L_x_1884) ;  /* 0x0000071000017945 */ /* 0x000fe20003800000 */
[----:B-1----:R-:W-:-:S05]  /*37d0*/  VIADD R9, R8, 0xffffff80 ;  /* 0xffffff8008097836 */ /* 0x002fca0000000000 */
[----:B------:R-:W-:-:S04]  /*37e0*/  LEA.HI R8, R9, R9, RZ, 0x1 ;  /* 0x0000000909087211 */ /* 0x000fc800078f08ff */
[----:B------:R-:W-:-:S04]  /*37f0*/  LOP3.LUT R8, R8, 0xfffffffe, RZ, 0xc0, !PT ;  /* 0xfffffffe08087812 */ /* 0x000fc800078ec0ff */
[----:B------:R-:W-:-:S05]  /*3800*/  IADD3 R8, R9, -R8, RZ ;  /* 0x8000000809087210 */ /* 0x000fca0007ffe0ff */
[----:B------:R-:W-:-:S04]  /*3810*/  IMAD.SHL.U32 R8, R8, 0x8, RZ ;  /* 0x0000000808087824 */ /* 0x000fc800078e00ff */
[----:B------:R-:W-:Y:S02]  /*3820*/  VIADD R29, R8, 0x20 ;  /* 0x00000020081d7836 */ /* 0x000fe40000000000 */
[----:B------:R1:W2:Y:S03]  /*3830*/  LDS.128 R8, [R87+0x15800] ;  /* 0x0158000057087984 */ /* 0x0002a60000000c00 */
        /* <DEDUP_REMOVED lines=105> */
.L_x_1885:
[----:B------:R-:W-:Y:S05]  /*3ed0*/  BSYNC B1 ;  /* 0x0000000000017941 */ /* 0x000fea0003800000 */
.L_x_1884:
[----:B--2---:R3:W-:Y:S01]  /*3ee0*/  STG.E.128 desc[UR40][R32.64+0x40], R8 ;  /* 0x0000400820007986 */ /* 0x0047e2000c101d28 */
[----:B------:R-:W-:Y:S05]  /*3ef0*/  BRA `(.L_x_1875) ;  /* 0x0000002000e87947 */ /* 0x000fea0003800000 */
.L_x_1869:
        /* <DEDUP_REMOVED lines=18> */
[----:B------:R-:W-:-:S02]  /*4020*/  CS2R R30, SRZ ;  /* 0x00000000001e7805 */ /* 0x000fc4000001ff00 */
[----:B------:R-:W-:Y:S02]  /*4030*/  IADD3 R38, P3, P5, R48, UR6, R38 ;  /* 0x0000000630267c10 */ /* 0x000fe4000fd7e026 */
[----:B------:R-:W-:Y:S02]  /*4040*/  CS2R R28, SRZ ;  /* 0x00000000001c7805 */ /* 0x000fe4000001ff00 */
[----:B------:R-:W-:Y:S02]  /*4050*/  IADD3.X R39, R5, UR7, R43, P3, P5 ;  /* 0x0000000705277c10 */ /* 0x000fe40009fea42b */
[-C--:B------:R-:W-:Y:S02]  /*4060*/  ISETP.GE.AND P3, PT, R157, R90.reuse, PT ;  /* 0x0000005a9d00720c */ /* 0x080fe40003f66270 */
[----:B------:R-:W-:-:S11]  /*4070*/  ISETP.GE.AND P5, PT, R78, R90, PT ;  /* 0x0000005a4e00720c */ /* 0x000fd60003fa6270 */
[----:B------:R0:W5:Y:S04]  /*4080*/  @!P3 LDG.E.128 R12, desc[UR40][R40.64] ;  /* 0x00000028280cb981 */ /* 0x000168000c1e1d00 */
[----:B------:R0:W5:Y:S04]  /*4090*/  @!P5 LDG.E.128 R8, desc[UR40][R40.64+0x20] ;  /* 0x000020282808d981 */ /* 0x000168000c1e1d00 */
[----:B------:R0:W5:Y:S04]  /*40a0*/  @!P3 LDG.E.128 R32, desc[UR40][R38.64] ;  /* 0x000000282620b981 */ /* 0x000168000c1e1d00 */
[----:B------:R0:W5:Y:S02]  /*40b0*/  @!P5 LDG.E.128 R28, desc[UR40][R38.64+0x20] ;  /* 0x00002028261cd981 */ /* 0x000164000c1e1d00 */
.L_x_1887:
[----:B------:R-:W-:Y:S05]  /*40c0*/  BSYNC B1 ;  /* 0x0000000000017941 */ /* 0x000fea0003800000 */
.L_x_1886:
        /* <DEDUP_REMOVED lines=11> */
.L_x_1888:
[----:B------:R-:W-:Y:S01]  /*4180*/  IMAD R86, R17, 0x8, R16 ;  /* 0x0000000811567824 */ /* 0x000fe200078e0210 */
[----:B------:R-:W-:Y:S01]  /*4190*/  SHF.L.U32 R89, R156, 0x1f, RZ ;  /* 0x0000001f9c597819 */ /* 0x000fe200000006ff */
[----:B------:R-:W-:Y:S03]  /*41a0*/  BSSY B1, `(.L_x_1889) ;  /* 0x0000003000017945 */ /* 0x000fe60003800000 */
[----:B------:R-:W1:Y:S02]  /*41b0*/  SYNCS.PHASECHK.TRANS64.TRYWAIT P5, [R86+URZ+0x19c90], R89 ;  /* 0x019c9059560075a7 */ /* 0x000e6400080a017f */
[----:B-1----:R-:W-:Y:S05]  /*41c0*/  @!P5 BRA `(.L_x_1890) ;  /* 0x0000018000f8d947 */ /* 0x002fea0003800000 */
.L_x_2130:
[----:B------:R-:W-:Y:S05]  /*41d0*/  BSYNC B1 ;  /* 0x0000000000017941 */ /* 0x000fea0003800000 */
.L_x_1889:
        /* <DEDUP_REMOVED lines=13> */
[----:B------:R-:W2:Y:S04]  /*42b0*/  LDL R42, [R1+0x4] ;  /* 0x00000400012a7983 */ /* 0x000ea80000100800 */
[----:B------:R-:W3:Y:S04]  /*42c0*/  LDL R41, [R1+0x5c] ;  /* 0x00005c0001297983 */ /* 0x000ee80000100800 */
[----:B------:R-:W4:Y:S01]  /*42d0*/  LDL R39, [R1+0xc] ;  /* 0x00000c0001277983 */ /* 0x000f220000100800 */
[----:B------:R-:W-:Y:S01]  /*42e0*/  ISETP.GE.AND P5, PT, R157, R81, PT ;  /* 0x000000519d00720c */ /* 0x000fe20003fa6270 */
[----:B------:R-:W-:Y:S03]  /*42f0*/  BSSY B2, `(.L_x_1893) ;  /* 0x00000eb000027945 */ /* 0x000fe60003800000 */
[----:B------:R-:W-:-:S02]  /*4300*/  SEL R36, R61, R98, !P5 ;  /* 0x000000623d247207 */ /* 0x000fc40006800000 */
[----:B------:R-:W-:Y:S02]  /*4310*/  IADD3 R83, P4, P5, R58, R78, R20 ;  /* 0x0000004e3a537210 */ /* 0x000fe40007d9e014 */
        /* <DEDUP_REMOVED lines=29> */
[----:B------:R-:W-:Y:S02]  /*44f0*/  LOP3.LUT R103, R13, 0xff0000ff, RZ, 0xc0, !PT ;  /* 0xff0000ff0d677812 */ /* 0x000fe400078ec0ff */
[----:B------:R-:W-:Y:S01]  /*4500*/  SHF.R.U32.HI R104, RZ, 0x8, R33 ;  /* 0x00000008ff687819 */ /* 0x000fe20000011621 */
[----:B------:R-:W-:Y:S01]  /*4510*/  IMAD.SHL.U32 R34, R34, 0x100, RZ ;  /* 0x0000010022227824 */ /* 0x000fe200078e00ff */
[----:B------:R-:W-:Y:S02]  /*4520*/  SHF.R.U32.HI R105, RZ, 0x8, R15 ;  /* 0x00000008ff697819 */ /* 0x000fe4000001160f */
[----:B------:R-:W-:Y:S02]  /*4530*/  SHF.R.U32.HI R14, RZ, 0x10, R13 ;  /* 0x00000010ff0e7819 */ /* 0x000fe4000001160d */
[----:B------:R-:W-:-:S02]  /*4540*/  SHF.R.U32.HI R12, RZ, 0x10, R15 ;  /* 0x00000010ff0c7819 */ /* 0x000fc4000001160f */
[----:B------:R-:W-:Y:S01]  /*4550*/  LOP3.LUT R32, R15, 0xff0000ff, RZ, 0xc0, !PT ;  /* 0xff0000ff0f207812 */ /* 0x000fe200078ec0ff */
[----:B------:R-:W-:Y:S01]  /*4560*/  IMAD.U32 R14, R14, 0x10000, RZ ;  /* 0x000100000e0e7824 */ /* 0x000fe200078e00ff */
[----:B------:R-:W-:Y:S01]  /*4570*/  SHF.R.U32.HI R102, RZ, 0x8, R35 ;  /* 0x00000008ff667819 */ /* 0x000fe20000011623 */
[----:B------:R-:W-:Y:S01]  /*4580*/  IMAD.U32 R12, R12, 0x10000, RZ ;  /* 0x000100000c0c7824 */ /* 0x000fe200078e00ff */
[----:B------:R-:W-:Y:S01]  /*4590*/  LOP3.LUT R103, R103, 0xff00, R34, 0xf8, !PT ;  /* 0x0000ff0067677812 */ /* 0x000fe200078ef822 */
[----:B------:R-:W-:Y:S01]  /*45a0*/  IMAD.SHL.U32 R34, R104, 0x100, RZ ;  /* 0x0000010068227824 */ /* 0x000fe200078e00ff */
[----:B------:R-:W-:Y:S01]  /*45b0*/  SHF.R.U32.HI R13, RZ, 0x10, R33 ;  /* 0x00000010ff0d7819 */ /* 0x000fe20000011621 */
[----:B------:R-:W-:Y:S01]  /*45c0*/  IMAD.SHL.U32 R102, R102, 0x100, RZ ;  /* 0x0000010066667824 */ /* 0x000fe200078e00ff */
[----:B------:R-:W-:Y:S02]  /*45d0*/  SHF.R.U32.HI R15, RZ, 0x10, R35 ;  /* 0x00000010ff0f7819 */ /* 0x000fe40000011623 */
[----:B------:R-:W-:Y:S01]  /*45e0*/  LOP3.LUT R107, R35, 0xff0000ff, RZ, 0xc0, !PT ;  /* 0xff0000ff236b7812 */ /* 0x000fe200078ec0ff */
[----:B------:R-:W-:Y:S01]  /*45f0*/  IMAD.U32 R13, R13, 0x10000, RZ ;  /* 0x000100000d0d7824 */ /* 0x000fe200078e00ff */
[----:B------:R-:W-:-:S02]  /*4600*/  LOP3.LUT R33, R33, 0xff0000ff, RZ, 0xc0, !PT ;  /* 0xff0000ff21217812 */ /* 0x000fc400078ec0ff */
[----:B------:R-:W-:Y:S02]  /*4610*/  SHF.L.U32 R35, R105, 0x8, RZ ;  /* 0x0000000869237819 */ /* 0x000fe400000006ff */
[----:B------:R-:W-:Y:S02]  /*4620*/  LOP3.LUT R108, R33, 0xff00, R34, 0xf8, !PT ;  /* 0x0000ff00216c7812 */ /* 0x000fe400078ef822 */
[----:B------:R-:W-:Y:S02]  /*4630*/  LOP3.LUT R105, R32, 0xff00, R35, 0xf8, !PT ;  /* 0x0000ff0020697812 */ /* 0x000fe400078ef823 */
[----:B------:R-:W-:Y:S02]  /*4640*/  F2FP.F16.E4M3.UNPACK_B R106, R100.H1 ;  /* 0x00000064ff6a723e */ /* 0x000fe400030006ff */
[----:B--2---:R-:W-:Y:S02]  /*4650*/  F2FP.F16.E4M3.UNPACK_B R34, R40.H1 ;  /* 0x00000028ff22723e */ /* 0x004fe400030006ff */
[----:B0-----:R-:W-:Y:S01]  /*4660*/  F2FP.F16.E4M3.UNPACK_B R35, R36.H1 ;  /* 0x00000024ff23723e */ /* 0x001fe200030006ff */
[----:B------:R-:W-:Y:S01]  /*4670*/  HADD2.F32 R104, -RZ, R106.H0_H0 ;  /* 0x2000006aff687230 */ /* 0x000fe20000004100 */
[----:B------:R-:W-:Y:S01]  /*4680*/  LOP3.LUT R110, R107, 0xff00, R102, 0xf8, !PT ;  /* 0x0000ff006b6e7812 */ /* 0x000fe200078ef866 */
[----:B------:R-:W-:Y:S01]  /*4690*/  HADD2.F32 R32, -RZ, R34.H0_H0 ;  /* 0x20000022ff207230 */ /* 0x000fe20000004100 */
[----:B------:R-:W-:Y:S01]  /*46a0*/  F2FP.F16.E4M3.UNPACK_B R102, R101.H1 ;  /* 0x00000065ff66723e */ /* 0x000fe200030006ff */
[--C-:B------:R-:W-:Y:S01]  /*46b0*/  HADD2.F32 R33, -RZ, R35.reuse.H0_H0 ;  /* 0x20000023ff217230 */ /* 0x100fe20000004100 */
[----:B------:R-:W-:Y:S01]  /*46c0*/  LOP3.LUT R14, R103, 0xff0000, R14, 0xf8, !PT ;  /* 0x00ff0000670e7812 */ /* 0x000fe200078ef80e */
[----:B------:R-:W-:Y:S01]  /*46d0*/  HADD2.F32 R35, -RZ, R35.H1_H1 ;  /* 0x30000023ff237230 */ /* 0x000fe20000004100 */
[----:B------:R-:W-:Y:S01]  /*46e0*/  LOP3.LUT R12, R105, 0xff0000, R12, 0xf8, !PT ;  /* 0x00ff0000690c7812 */ /* 0x000fe200078ef80c */
[----:B------:R-:W-:-:S02]  /*46f0*/  IMAD.U32 R105, R15, 0x10000, RZ ;  /* 0x000100000f697824 */ /* 0x000fc400078e00ff */
[-C--:B------:R-:W-:Y:S01]  /*4700*/  FMUL.FTZ R112, R32, R104.reuse ;  /* 0x0000006820707220 */ /* 0x080fe20000410000 */
[----:B------:R-:W-:Y:S02]  /*4710*/  HADD2.F32 R103, -RZ, R102.H0_H0 ;  /* 0x20000066ff677230 */ /* 0x000fe40000004100 */
[C---:B------:R-:W-:Y:S01]  /*4720*/  FMUL.FTZ R107, R33.reuse, R104 ;  /* 0x00000068216b7220 */ /* 0x040fe20000410000 */
[----:B------:R-:W-:Y:S01]  /*4730*/  LOP3.LUT R15, R108, 0xff0000, R13, 0xf8, !PT ;  /* 0x00ff00006c0f7812 */ /* 0x000fe200078ef80d */
[----:B------:R-:W-:Y:S01]  /*4740*/  HADD2.F32 R108, -RZ, R106.H1_H1 ;  /* 0x3000006aff6c7230 */ /* 0x000fe20000004100 */
[----:B------:R-:W-:Y:S01]  /*4750*/  F2FP.F16.E4M3.UNPACK_B R106, R100 ;  /* 0x00000064ff6a723e */ /* 0x000fe200020006ff */
[----:B------:R-:W-:Y:S01]  /*4760*/  HADD2.F32 R104, -RZ, R102.H1_H1 ;  /* 0x30000066ff687230 */ /* 0x000fe20000004100 */
[----:B------:R-:W-:Y:S01]  /*4770*/  F2FP.F16.E4M3.UNPACK_B R100, R40 ;  /* 0x00000028ff64723e */ /* 0x000fe200020006ff */
[-C--:B------:R-:W-:Y:S01]  /*4780*/  FFMA.FTZ R33, R33, R103.reuse, -R112 ;  /* 0x0000006721217223 */ /* 0x080fe20000010870 */
[----:B------:R-:W-:Y:S01]  /*4790*/  FFMA.FTZ R32, R32, R103, R107 ;  /* 0x0000006720207223 */ /* 0x000fe2000001006b */
[----:B------:R-:W-:Y:S01]  /*47a0*/  F2FP.F16.E4M3.UNPACK_B R102, R36 ;  /* 0x00000024ff66723e */ /* 0x000fe200020006ff */
[----:B------:R-:W-:Y:S01]  /*47b0*/  HADD2.F32 R107, -RZ, R106.H0_H0 ;  /* 0x2000006aff6b7230 */ /* 0x000fe20000004100 */
[----:B------:R-:W-:Y:S01]  /*47c0*/  F2FP.F16.E4M3.UNPACK_B R103, R101 ;  /* 0x00000065ff67723e */ /* 0x000fe200020006ff */
[----:B------:R-:W-:Y:S01]  /*47d0*/  HADD2.F32 R101, -RZ, R34.H1_H1 ;  /* 0x30000022ff657230 */ /* 0x000fe20000004100 */
[----:B------:R-:W-:Y:S01]  /*47e0*/  LOP3.LUT R13, R110, 0xff0000, R105, 0xf8, !PT ;  /* 0x00ff00006e0d7812 */ /* 0x000fe200078ef869 */
[----:B------:R-:W-:-:S02]  /*47f0*/  HADD2.F32 R40, -RZ, R100.H0_H0 ;  /* 0x20000064ff287230 */ /* 0x000fc40000004100 */
[----:B------:R-:W-:Y:S02]  /*4800*/  HADD2.F32 R36, -RZ, R102.H0_H0 ;  /* 0x20000066ff247230 */ /* 0x000fe40000004100 */
[-C--:B------:R-:W-:Y:S01]  /*4810*/  FMUL.FTZ R34, R101, R108.reuse ;  /* 0x0000006c65227220 */ /* 0x080fe20000410000 */
[C---:B------:R-:W-:Y:S01]  /*4820*/  FMUL.FTZ R108, R35.reuse, R108 ;  /* 0x0000006c236c7220 */ /* 0x040fe20000410000 */
[--C-:B------:R-:W-:Y:S02]  /*4830*/  HADD2.F32 R105, -RZ, R103.reuse.H0_H0 ;  /* 0x20000067ff697230 */ /* 0x100fe40000004100 */
[-C--:B------:R-:W-:Y:S01]  /*4840*/  FMUL.FTZ R109, R40, R107.reuse ;  /* 0x0000006b286d7220 */ /* 0x080fe20000410000 */
[----:B------:R-:W-:Y:S01]  /*4850*/  FMUL.FTZ R107, R36, R107 ;  /* 0x0000006b246b7220 */ /* 0x000fe20000410000 */
[-C--:B------:R-:W-:Y:S01]  /*4860*/  FFMA.FTZ R34, R35, R104.reuse, -R34 ;  /* 0x0000006823227223 */ /* 0x080fe20000010822 */
[----:B------:R-:W-:Y:S01]  /*4870*/  FFMA.FTZ R35, R101, R104, R108 ;  /* 0x0000006865237223 */ /* 0x000fe2000001006c */
[----:B------:R-:W-:-:S02]  /*4880*/  HADD2.F32 R108, -RZ, R103.H1_H1 ;  /* 0x30000067ff6c7230 */ /* 0x000fc40000004100 */
[-C--:B------:R-:W-:Y:S01]  /*4890*/  FFMA.FTZ R36, R36, R105.reuse, -R109 ;  /* 0x0000006924247223 */ /* 0x080fe2000001086d */
[----:B------:R-:W-:Y:S01]  /*48a0*/  FFMA.FTZ R40, R40, R105, R107 ;  /* 0x0000006928287223 */ /* 0x000fe2000001006b */
[----:B------:R-:W-:Y:S01]  /*48b0*/  HADD2.F32 R101, -RZ, R106.H1_H1 ;  /* 0x3000006aff657230 */ /* 0x000fe20000004100 */
[----:B------:R-:W-:Y:S01]  /*48c0*/  F2FP.F16.E4M3.UNPACK_B R109, R97.H1 ;  /* 0x00000061ff6d723e */ /* 0x000fe200030006ff */
[----:B------:R-:W-:Y:S01]  /*48d0*/  HADD2.F32 R103, -RZ, R100.H1_H1 ;  /* 0x30000064ff677230 */ /* 0x000fe20000004100 */
[----:B------:R-:W-:Y:S01]  /*48e0*/  F2FP.F16.E4M3.UNPACK_B R105, R42.H1 ;  /* 0x0000002aff69723e */ /* 0x000fe200030006ff */
[----:B------:R-:W-:Y:S01]  /*48f0*/  HADD2.F32 R102, -RZ, R102.H1_H1 ;  /* 0x30000066ff667230 */ /* 0x000fe20000004100 */
[----:B------:R-:W-:Y:S01]  /*4900*/  F2FP.F16.E4M3.UNPACK_B R106, R38.H1 ;  /* 0x00000026ff6a723e */ /* 0x000fe200030006ff */
[----:B------:R-:W-:Y:S01]  /*4910*/  HADD2.F32 R110, -RZ, R109.H0_H0 ;  /* 0x2000006dff6e7230 */ /* 0x000fe20000004100 */
[----:B------:R-:W-:Y:S01]  /*4920*/  F2FP.F16.E4M3.UNPACK_B R104, R99.H1 ;  /* 0x00000063ff68723e */ /* 0x000fe200030006ff */
[----:B------:R-:W-:Y:S01]  /*4930*/  FMUL.FTZ R111, R103, R101 ;  /* 0x00000065676f7220 */ /* 0x000fe20000410000 */
[----:B------:R-:W-:-:S02]  /*4940*/  HADD2.F32 R107, -RZ, R105.H0_H0 ;  /* 0x20000069ff6b7230 */ /* 0x000fc40000004100 */
[C---:B------:R-:W-:Y:S01]  /*4950*/  FMUL.FTZ R112, R102.reuse, R101 ;  /* 0x0000006566707220 */ /* 0x040fe20000410000 */
[----:B------:R-:W-:Y:S02]  /*4960*/  HADD2.F32 R100, -RZ, R106.H0_H0 ;  /* 0x2000006aff647230 */ /* 0x000fe40000004100 */
[-C--:B------:R-:W-:Y:S01]  /*4970*/  FFMA.FTZ R101, R102, R108.reuse, -R111 ;  /* 0x0000006c66657223 */ /* 0x080fe2000001086f */
[----:B------:R-:W-:Y:S02]  /*4980*/  HADD2.F32 R102, -RZ, R104.H0_H0 ;  /* 0x20000068ff667230 */ /* 0x000fe40000004100 */
[----:B------:R-:W-:Y:S01]  /*4990*/  FFMA.FTZ R103, R103, R108, R112 ;  /* 0x0000006c67677223 */ /* 0x000fe20000010070 */
[-C--:B------:R-:W-:Y:S01]  /*49a0*/  FMUL.FTZ R111, R107, R110.reuse ;  /* 0x0000006e6b6f7220 */ /* 0x080fe20000410000 */
[----:B------:R-:W-:Y:S01]  /*49b0*/  FMUL.FTZ R108, R100, R110 ;  /* 0x0000006e646c7220 */ /* 0x000fe20000410000 */
[----:B------:R-:W-:Y:S01]  /*49c0*/  HADD2.F32 R110, -RZ, R109.H1_H1 ;  /* 0x3000006dff6e7230 */ /* 0x000fe20000004100 */
[----:B------:R-:W-:Y:S01]  /*49d0*/  F2FP.F16.E4M3.UNPACK_B R109, R97 ;  /* 0x00000061ff6d723e */ /* 0x000fe200020006ff */
[----:B------:R-:W-:-:S02]  /*49e0*/  HADD2.F32 R105, -RZ, R105.H1_H1 ;  /* 0x30000069ff697230 */ /* 0x000fc40000004100 */
[-C--:B------:R-:W-:Y:S01]  /*49f0*/  FFMA.FTZ R100, R100, R102.reuse, -R111 ;  /* 0x0000006664647223 */ /* 0x080fe2000001086f */
[----:B------:R-:W-:Y:S01]  /*4a00*/  FFMA.FTZ R102, R107, R102, R108 ;  /* 0x000000666b667223 */ /* 0x000fe2000001006c */
[----:B------:R-:W-:Y:S01]  /*4a10*/  HADD2.F32 R106, -RZ, R106.H1_H1 ;  /* 0x3000006aff6a7230 */ /* 0x000fe20000004100 */
[----:B------:R-:W-:Y:S01]  /*4a20*/  F2FP.F16.E4M3.UNPACK_B R38, R38 ;  /* 0x00000026ff26723e */ /* 0x000fe200020006ff */
[----:B------:R-:W-:Y:S02]  /*4a30*/  HADD2.F32 R108, -RZ, R104.H1_H1 ;  /* 0x30000068ff6c7230 */ /* 0x000fe40000004100 */
[----:B------:R-:W-:Y:S01]  /*4a40*/  FMUL.FTZ R107, R105, R110 ;  /* 0x0000006e696b7220 */ /* 0x000fe20000410000 */
[----:B------:R-:W-:Y:S01]  /*4a50*/  F2FP.F16.E4M3.UNPACK_B R104, R42 ;  /* 0x0000002aff68723e */ /* 0x000fe200020006ff */
[C---:B------:R-:W-:Y:S01]  /*4a60*/  FMUL.FTZ R110, R106.reuse, R110 ;  /* 0x0000006e6a6e7220 */ /* 0x040fe20000410000 */
[----:B------:R-:W-:Y:S02]  /*4a70*/  HADD2.F32 R111, -RZ, R109.H0_H0 ;  /* 0x2000006dff6f7230 */ /* 0x000fe40000004100 */
[----:B------:R-:W-:Y:S01]  /*4a80*/  FFMA.FTZ R97, R106, R108, -R107 ;  /* 0x0000006c6a617223 */ /* 0x000fe2000001086b */
[----:B------:R-:W-:Y:S01]  /*4a90*/  F2FP.F16.E4M3.UNPACK_B R107, R99 ;  /* 0x00000063ff6b723e */ /* 0x000fe200020006ff */
[----:B------:R-:W-:-:S02]  /*4aa0*/  HADD2.F32 R106, -RZ, R104.H0_H0 ;  /* 0x20000068ff6a7230 */ /* 0x000fc40000004100 */
[----:B------:R-:W-:Y:S01]  /*4ab0*/  FFMA.FTZ R105, R105, R108, R110 ;  /* 0x0000006c69697223 */ /* 0x000fe2000001006e */
[----:B------:R-:W-:Y:S01]  /*4ac0*/  HADD2.F32 R108, -RZ, R109.H1_H1 ;  /* 0x3000006dff6c7230 */ /* 0x000fe20000004100 */
[----:B------:R-:W-:Y:S01]  /*4ad0*/  F2FP.SATFINITE.E4M3.F32.PACK_AB_MERGE_C R33, R34, R33, RZ ;  /* 0x000000212221723e */ /* 0x000fe200048070ff */
[--C-:B------:R-:W-:Y:S02]  /*4ae0*/  HADD2.F32 R42, -RZ, R38.reuse.H0_H0 ;  /* 0x20000026ff2a7230 */ /* 0x100fe40000004100 */
[----:B------:R-:W-:Y:S01]  /*4af0*/  FMUL.FTZ R113, R106, R111 ;  /* 0x0000006f6a717220 */ /* 0x000fe20000410000 */
[----:B------:R-:W-:Y:S01]  /*4b00*/  HADD2.F32 R109, -RZ, R107.H0_H0 ;  /* 0x2000006bff6d7230 */ /* 0x000fe20000004100 */
[----:B------:R-:W-:Y:S01]  /*4b10*/  F2FP.SATFINITE.E4M3.F32.PACK_AB_MERGE_C R32, R35, R32, RZ ;  /* 0x000000202320723e */ /* 0x000fe200048070ff */
[----:B------:R-:W-:Y:S01]  /*4b20*/  HADD2.F32 R99, -RZ, R38.H1_H1 ;  /* 0x30000026ff637230 */ /* 0x000fe20000004100 */
[----:B------:R-:W-:Y:S01]  /*4b30*/  F2FP.SATFINITE.E4M3.F32.PACK_AB_MERGE_C R36, R101, R36, R33 ;  /* 0x000000246524723e */ /* 0x000fe20004807021 */
[----:B------:R-:W-:-:S02]  /*4b40*/  HADD2.F32 R104, -RZ, R104.H1_H1 ;  /* 0x30000068ff687230 */ /* 0x000fc40000004100 */
[C---:B------:R-:W-:Y:S01]  /*4b50*/  FFMA.FTZ R38, R42.reuse, R109, -R113 ;  /* 0x0000006d2a267223 */ /* 0x040fe20000010871 */
[----:B------:R-:W-:Y:S02]  /*4b60*/  HADD2.F32 R107, -RZ, R107.H1_H1 ;  /* 0x3000006bff6b7230 */ /* 0x000fe40000004100 */
[----:B------:R-:W-:Y:S01]  /*4b70*/  FMUL.FTZ R111, R42, R111 ;  /* 0x0000006f2a6f7220 */ /* 0x000fe20000410000 */
[-C--:B------:R-:W-:Y:S01]  /*4b80*/  FMUL.FTZ R113, R99, R108.reuse ;  /* 0x0000006c63717220 */ /* 0x080fe20000410000 */
[----:B------:R-:W-:Y:S01]  /*4b90*/  F2FP.F16.E4M3.UNPACK_B R34, R41 ;  /* 0x00000029ff22723e */ /* 0x000fe200020006ff */
[----:B------:R-:W-:Y:S01]  /*4ba0*/  FMUL.FTZ R110, R104, R108 ;  /* 0x0000006c686e7220 */ /* 0x000fe20000410000 */
[----:B------:R-:W-:Y:S01]  /*4bb0*/  F2FP.F16.E4M3.UNPACK_B R35, R15 ;  /* 0x0000000fff23723e */ /* 0x000fe200020006ff */
[----:B------:R-:W-:Y:S01]  /*4bc0*/  FFMA.FTZ R42, R106, R109, R111 ;  /* 0x0000006d6a2a7223 */ /* 0x000fe2000001006f */
[----:B------:R-:W-:Y:S01]  /*4bd0*/  F2FP.F16.E4M3.UNPACK_B R33, R37 ;  /* 0x00000025ff21723e */ /* 0x000fe200020006ff */
[-C--:B------:R-:W-:Y:S01]  /*4be0*/  FFMA.FTZ R113, R104, R107.reuse, R113 ;  /* 0x0000006b68717223 */ /* 0x080fe20000010071 */
[----:B------:R-:W-:Y:S01]  /*4bf0*/  F2FP.SATFINITE.E4M3.F32.PACK_AB_MERGE_C R100, R97, R100, RZ ;  /* 0x000000646164723e */ /* 0x000fe200048070ff */
[----:B------:R-:W-:Y:S01]  /*4c00*/  FFMA.FTZ R109, R99, R107, -R110 ;  /* 0x0000006b636d7223 */ /* 0x000fe2000001086e */
[----:B------:R-:W-:Y:S01]  /*4c10*/  F2FP.SATFINITE.E4M3.F32.PACK_AB_MERGE_C R40, R103, R40, R32 ;  /* 0x000000286728723e */ /* 0x000fe20004807020 */
[--C-:B------:R-:W-:Y:S01]  /*4c20*/  HADD2.F32 R97, -RZ, R34.reuse.H0_H0 ;  /* 0x20000022ff617230 */ /* 0x100fe20000004100 */
[----:B------:R-:W-:Y:S01]  /*4c30*/  F2FP.SATFINITE.E4M3.F32.PACK_AB_MERGE_C R102, R105, R102, RZ ;  /* 0x000000666966723e */ /* 0x000fe200048070ff */
[----:B------:R-:W-:Y:S01]  /*4c40*/  HADD2.F32 R101, -RZ, R35.H0_H0 ;  /* 0x20000023ff657230 */ /* 0x000fe20000004100 */
[----:B------:R-:W-:Y:S01]  /*4c50*/  F2FP.F16.E4M3.UNPACK_B R99, R14 ;  /* 0x0000000eff63723e */ /* 0x000fe200020006ff */
[----:B------:R-:W-:Y:S01]  /*4c60*/  HADD2.F32 R32, -RZ, R33.H0_H0 ;  /* 0x20000021ff207230 */ /* 0x000fe20000004100 */
[----:B------:R-:W-:Y:S01]  /*4c70*/  F2FP.SATFINITE.E4M3.F32.PACK_AB_MERGE_C R42, R113, R42, R102 ;  /* 0x0000002a712a723e */ /* 0x000fe20004807066 */
        /* <DEDUP_REMOVED lines=13> */
[----:B------:R-:W-:Y:S01]  /*4d50*/  FMUL.FTZ R97, R35, R101 ;  /* 0x0000006523617220 */ /* 0x000fe20000410000 */
[----:B------:R-:W-:Y:S01]  /*4d60*/  F2FP.F16.E4M3.UNPACK_B R101, R15.H1 ;  /* 0x0000000fff65723e */ /* 0x000fe200030006ff */
[----:B------:R-:W-:Y:S01]  /*4d70*/  HADD2.F32 R15, -RZ, R37.H0_H0 ;  /* 0x20000025ff0f7230 */ /* 0x000fe20000004100 */
[----:B------:R-:W-:Y:S01]  /*4d80*/  F2FP.F16.E4M3.UNPACK_B R14, R14.H1 ;  /* 0x0000000eff0e723e */ /* 0x000fe200030006ff */
[----:B------:R-:W-:Y:S01]  /*4d90*/  FFMA.FTZ R34, R34, R99, R97 ;  /* 0x0000006322227223 */ /* 0x000fe20000010061 */
[----:B------:R-:W-:-:S02]  /*4da0*/  HADD2.F32 R97, -RZ, R41.H0_H0 ;  /* 0x20000029ff617230 */ /* 0x000fc40000004100 */
[----:B------:R-:W-:Y:S01]  /*4db0*/  FFMA.FTZ R35, R35, R99, -R100 ;  /* 0x0000006323237223 */ /* 0x000fe20000010864 */
[----:B------:R-:W-:Y:S01]  /*4dc0*/  HADD2.F32 R104, -RZ, R101.H0_H0 ;  /* 0x20000065ff687230 */ /* 0x000fe20000004100 */
[----:B------:R-:W-:Y:S01]  /*4dd0*/  F2FP.F16.E4M3.UNPACK_B R107, R13.H1 ;  /* 0x0000000dff6b723e */ /* 0x000fe200030006ff */
        /* <DEDUP_REMOVED lines=10> */
[C---:B------:R-:W-:Y:S01]  /*4e80*/  FMUL.FTZ R108, R100.reuse, R101 ;  /* 0x00000065646c7220 */ /* 0x040fe20000410000 */
[----:B------:R-:W-:Y:S01]  /*4e90*/  F2FP.F16.E4M3.UNPACK_B R104, R43.H1 ;  /* 0x0000002bff68723e */ /* 0x000fe200030006ff */
[C---:B------:R-:W-:Y:S01]  /*4ea0*/  FMUL.FTZ R101, R37.reuse, R101 ;  /* 0x0000006525657220 */ /* 0x040fe20000410000 */
[----:B------:R-:W-:Y:S01]  /*4eb0*/  F2FP.F16.E4M3.UNPACK_B R43, R13 ;  /* 0x0000000dff2b723e */ /* 0x000fe200020006ff */
[----:B------:R-:W-:Y:S01]  /*4ec0*/  FFMA.FTZ R37, R37, R99, -R108 ;  /* 0x0000006325257223 */ /* 0x000fe2000001086c */
[----:B------:R-:W-:Y:S01]  /*4ed0*/  F2FP.F16.E4M3.UNPACK_B R97, R39 ;  /* 0x00000027ff61723e */ /* 0x000fe200020006ff */
[----:B------:R-:W-:Y:S01]  /*4ee0*/  FFMA.FTZ R100, R100, R99, R101 ;  /* 0x0000006364647223 */ /* 0x000fe20000010065 */
[----:B------:R-:W-:Y:S01]  /*4ef0*/  F2FP.F16.E4M3.UNPACK_B R39, R39.H1 ;  /* 0x00000027ff27723e */ /* 0x000fe200030006ff */
        /* <DEDUP_REMOVED lines=10> */
[----:B------:R-:W-:Y:S01]  /*4fa0*/  HADD2.F32 R103, -RZ, R104.H0_H0 ;  /* 0x20000068ff677230 */ /* 0x000fe20000004100 */
[----:B------:R-:W-:Y:S01]  /*4fb0*/  F2FP.SATFINITE.E4M3.F32.PACK_AB_MERGE_C R15, R100, R15, RZ ;  /* 0x0000000f640f723e */ /* 0x000fe200048070ff */
[----:B------:R-:W-:Y:S02]  /*4fc0*/  HADD2.F32 R106, -RZ, R13.H0_H0 ;  /* 0x2000000dff6a7230 */ /* 0x000fe40000004100 */
[-C--:B------:R-:W-:Y:S01]  /*4fd0*/  FMUL.FTZ R112, R102, R109.reuse ;  /* 0x0000006d66707220 */ /* 0x080fe20000410000 */
[----:B------:R-:W-:Y:S02]  /*4fe0*/  HADD2.F32 R105, -RZ, R12.H0_H0 ;  /* 0x2000000cff697230 */ /* 0x000fe40000004100 */
[----:B------:R-:W-:Y:S01]  /*4ff0*/  FMUL.FTZ R111, R103, R109 ;  /* 0x0000006d676f7220 */ /* 0x000fe20000410000 */
[----:B------:R-:W-:-:S02]  /*5000*/  HADD2.F32 R104, -RZ, R104.H1_H1 ;  /* 0x30000068ff687230 */ /* 0x000fc40000004100 */
[-C--:B------:R-:W-:Y:S01]  /*5010*/  FFMA.FTZ R101, R101, R106.reuse, R108 ;  /* 0x0000006a65657223 */ /* 0x080fe2000001006c */
[----:B------:R-:W-:Y:S02]  /*5020*/  HADD2.F32 R107, -RZ, R107.H1_H1 ;  /* 0x3000006bff6b7230 */ /* 0x000fe40000004100 */
[----:B------:R-:W-:Y:S01]  /*5030*/  FFMA.FTZ R103, R103, R105, R112 ;  /* 0x0000006967677223 */ /* 0x000fe20000010070 */
[----:B------:R-:W-:Y:S02]  /*5040*/  HADD2.F32 R39, -RZ, R39.H1_H1 ;  /* 0x30000027ff277230 */ /* 0x000fe40000004100 */
[----:B------:R-:W-:Y:S01]  /*5050*/  FFMA.FTZ R99, R99, R106, -R110 ;  /* 0x0000006a63637223 */ /* 0x000fe2000001086e */
[----:B------:R-:W-:Y:S02]  /*5060*/  HADD2.F32 R41, -RZ, R41.H1_H1 ;  /* 0x30000029ff297230 */ /* 0x000fe40000004100 */
[----:B------:R-:W-:Y:S01]  /*5070*/  FMUL.FTZ R112, R104, R107 ;  /* 0x0000006b68707220 */ /* 0x000fe20000410000 */
[----:B------:R-:W-:-:S02]  /*5080*/  HADD2.F32 R108, -RZ, R43.H1_H1 ;  /* 0x3000002bff6c7230 */ /* 0x000fc40000004100 */
[----:B------:R-:W-:Y:S01]  /*5090*/  FMUL.FTZ R107, R39, R107 ;  /* 0x0000006b276b7220 */ /* 0x000fe20000410000 */
[----:B------:R-:W-:Y:S02]  /*50a0*/  HADD2.F32 R12, -RZ, R12.H1_H1 ;  /* 0x3000000cff0c7230 */ /* 0x000fe40000004100 */
[----:B------:R-:W-:Y:S01]  /*50b0*/  FFMA.FTZ R102, R102, R105, -R111 ;  /* 0x0000006966667223 */ /* 0x000fe2000001086f */
[----:B------:R-:W-:Y:S02]  /*50c0*/  HADD2.F32 R97, -RZ, R97.H1_H1 ;  /* 0x30000061ff617230 */ /* 0x000fe40000004100 */
[----:B------:R-:W-:Y:S01]  /*50d0*/  FMUL.FTZ R110, R41, R108 ;  /* 0x0000006c296e7220 */ /* 0x000fe20000410000 */
[----:B------:R-:W-:Y:S02]  /*50e0*/  HADD2.F32 R106, -RZ, R13.H1_H1 ;  /* 0x3000000dff6a7230 */ /* 0x000fe40000004100 */
[-C--:B------:R-:W-:Y:S01]  /*50f0*/  FFMA.FTZ R39, R39, R12.reuse, -R112 ;  /* 0x0000000c27277223 */ /* 0x080fe20000010870 */
[----:B------:R-:W-:Y:S01]  /*5100*/  FFMA.FTZ R12, R104, R12, R107 ;  /* 0x0000000c680c7223 */ /* 0x000fe2000001006b */
[----:B------:R-:W-:Y:S01]  /*5110*/  FMUL.FTZ R108, R97, R108 ;  /* 0x0000006c616c7220 */ /* 0x000fe20000410000 */
[----:B------:R-:W-:Y:S01]  /*5120*/  F2FP.SATFINITE.E4M3.F32.PACK_AB_MERGE_C R37, R35, R32, R14 ;  /* 0x000000202325723e */ /* 0x000fe2000480700e */
[----:B------:R-:W-:Y:S01]  /*5130*/  FFMA.FTZ R110, R97, R106, -R110 ;  /* 0x0000006a616e7223 */ /* 0x000fe2000001086e */
[----:B------:R-:W-:Y:S01]  /*5140*/  F2FP.SATFINITE.E4M3.F32.PACK_AB_MERGE_C R39, R39, R102, RZ ;  /* 0x000000662727723e */ /* 0x000fe200048070ff */
[----:B------:R-:W-:Y:S01]  /*5150*/  FFMA.FTZ R108, R41, R106, R108 ;  /* 0x0000006a296c7223 */ /* 0x000fe2000001006c */
[----:B------:R-:W-:-:S02]  /*5160*/  F2FP.SATFINITE.E4M3.F32.PACK_AB_MERGE_C R12, R12, R103, RZ ;  /* 0x000000670c0c723e */ /* 0x000fc400048070ff */
[----:B------:R-:W-:Y:S02]  /*5170*/  F2FP.SATFINITE.E4M3.F32.PACK_AB_MERGE_C R39, R110, R99, R39 ;  /* 0x000000636e27723e */ /* 0x000fe40004807027 */
[----:B------:R-:W-:Y:S02]  /*5180*/  F2FP.SATFINITE.E4M3.F32.PACK_AB_MERGE_C R41, R34, R33, R15 ;  /* 0x000000212229723e */ /* 0x000fe4000480700f */
[----:B------:R-:W-:-:S07]  /*5190*/  F2FP.SATFINITE.E4M3.F32.PACK_AB_MERGE_C R43, R108, R101, R12 ;  /* 0x000000656c2b723e */ /* 0x000fce000480700c */
.L_x_1894:
[----:B------:R-:W-:Y:S05]  /*51a0*/  BSYNC B2 ;  /* 0x0000000000027941 */ /* 0x000fea0003800000 */
.L_x_1893:
[----:B0-----:R0:W-:Y:S04]  /*51b0*/  STG.E.128 desc[UR40][R82.64], R36 ;  /* 0x0000002452007986 */ /* 0x0011e8000c101d28 */
[----:B--2---:R0:W-:Y:S02]  /*51c0*/  @!P4 STG.E.128 desc[UR40][R84.64], R40 ;  /* 0x000000285400c986 */ /* 0x0041e4000c101d28 */
.L_x_1892:
[----:B------:R-:W-:Y:S05]  /*51d0*/  BSYNC B1 ;  /* 0x0000000000017941 */ /* 0x000fea0003800000 */
.L_x_1891:
[----:B------:R-:W-:-:S13]  /*51e0*/  ISETP.NE.AND P4, PT, R45, RZ, PT ;  /* 0x000000ff2d00720c */ /* 0x000fda0003f85270 */
[----:B------:R-:W-:Y:S05]  /*51f0*/  @!P4 BRA `(.L_x_1875) ;  /* 0x000000100028c947 */ /* 0x000fea0003800000 */
[----:B------:R-:W2:Y:S04]  /*5200*/  LDL R32, [R1+0x4] ;  /* 0x0000040001207983 */ /* 0x000ea80000100800 */
[----:B------:R-:W3:Y:S04]  /*5210*/  LDL R15, [R1+0x5c] ;  /* 0x00005c00010f7983 */ /* 0x000ee80000100800 */
[----:B------:R-:W4:Y:S01]  /*5220*/  LDL R14, [R1+0xc] ;  /* 0x00000c00010e7983 */ /* 0x000f220000100800 */
[----:B------:R-:W-:Y:S01]  /*5230*/  SEL R98, R61, R98, !P0 ;  /* 0x000000623d627207 */ /* 0x000fe20004000000 */
[----:B0-----:R-:W-:Y:S01]  /*5240*/  VIADD R40, R157, 0x20 ;  /* 0x000000209d287836 */ /* 0x001fe20000000000 */
[----:B------:R-:W-:Y:S01]  /*5250*/  IADD3 R37, P4, P5, R58, R78, R7 ;  /* 0x0000004e3a257210 */ /* 0x000fe20007d9e007 */
[----:B------:R-:W-:Y:S01]  /*5260*/  BSSY B1, `(.L_x_1895) ;  /* 0x00000e4000017945 */ /* 0x000fe20003800000 */
[----:B------:R-:W-:-:S02]  /*5270*/  SHF.R.S32.HI R13, RZ, 0x1f, R98 ;  /* 0x0000001fff0d7819 */ /* 0x000fc40000011462 */
[----:B------:R-:W-:Y:S02]  /*5280*/  IADD3.X R38, R80, R95, R3, P4, P5 ;  /* 0x0000005f50267210 */ /* 0x000fe400027ea403 */
[----:B------:R-:W-:Y:S02]  /*5290*/  LEA.HI R13, R13, R98, RZ, 0x5 ;  /* 0x000000620d0d7211 */ /* 0x000fe400078f28ff */
[----:B------:R-:W-:Y:S02]  /*52a0*/  ISETP.GE.AND P5, PT, R40, R90, PT ;  /* 0x0000005a2800720c */ /* 0x000fe40003fa6270 */
[----:B------:R-:W-:Y:S02]  /*52b0*/  SHF.R.S32.HI R13, RZ, 0x5, R13 ;  /* 0x00000005ff0d7819 */ /* 0x000fe4000001140d */
        /* <DEDUP_REMOVED lines=19> */
[----:B------:R-:W-:Y:S02]  /*53f0*/  SHF.R.U32.HI R43, RZ, 0x10, R9 ;  /* 0x00000010ff2b7819 */ /* 0x000fe40000011609 */
[----:B------:R-:W-:Y:S02]  /*5400*/  SHF.R.U32.HI R42, RZ, 0x8, R11 ;  /* 0x00000008ff2a7819 */ /* 0x000fe4000001160b */
[----:B------:R-:W-:Y:S02]  /*5410*/  SHF.L.U32 R9, R84, 0x8, RZ ;  /* 0x0000000854097819 */ /* 0x000fe400000006ff */
[----:B------:R-:W-:-:S02]  /*5420*/  SHF.R.U32.HI R41, RZ, 0x8, R31 ;  /* 0x00000008ff297819 */ /* 0x000fc4000001161f */
[----:B------:R-:W-:Y:S02]  /*5430*/  LOP3.LUT R10, R11, 0xff0000ff, RZ, 0xc0, !PT ;  /* 0xff0000ff0b0a7812 */ /* 0x000fe400078ec0ff */
        /* <DEDUP_REMOVED lines=65> */
[-C--:B------:R-:W-:Y:S01]  /*5850*/  F2FP.F16.E4M3.UNPACK_B R38, R14.reuse.H1 ;  /* 0x0000000eff26723e */ /* 0x080fe200030006ff */
[----:B------:R-:W-:Y:S01]  /*5860*/  HADD2.F32 R82, -RZ, R42.H0_H0 ;  /* 0x2000002aff527230 */ /* 0x000fe20000004100 */
[----:B------:R-:W-:Y:S01]  /*5870*/  F2FP.F16.E4M3.UNPACK_B R93, R93 ;  /* 0x0000005dff5d723e */ /* 0x000fe200020006ff */
        /* <DEDUP_REMOVED lines=11> */
[----:B------:R-:W-:Y:S01]  /*5930*/  FMUL.FTZ R99, R83, R90 ;  /* 0x0000005a53637220 */ /* 0x000fe20000410000 */
[----:B------:R-:W-:Y:S01]  /*5940*/  F2FP.F16.E4M3.UNPACK_B R40, R34 ;  /* 0x00000022ff28723e */ /* 0x000fe200020006ff */
[----:B------:R-:W-:Y:S01]  /*5950*/  FMUL.FTZ R90, R42, R90 ;  /* 0x0000005a2a5a7220 */ /* 0x000fe20000410000 */
[----:B------:R-:W-:Y:S01]  /*5960*/  FFMA.FTZ R82, R82, R85, R97 ;  /* 0x0000005552527223 */ /* 0x000fe20000010061 */
[----:B------:R-:W-:Y:S01]  /*5970*/  FFMA.FTZ R101, R42, R84, -R99 ;  /* 0x000000542a657223 */ /* 0x000fe20000010863 */
[----:B------:R-:W-:Y:S01]  /*5980*/  HADD2.F32 R85, -RZ, R93.H0_H0 ;  /* 0x2000005dff557230 */ /* 0x000fe20000004100 */
[----:B------:R-:W-:Y:S01]  /*5990*/  F2FP.SATFINITE.E4M3.F32.PACK_AB_MERGE_C R12, R29, R12, RZ ;  /* 0x0000000c1d0c723e */ /* 0x000fe200048070ff */
[----:B------:R-:W-:-:S02]  /*59a0*/  HADD2.F32 R42, -RZ, R40.H0_H0 ;  /* 0x20000028ff2a7230 */ /* 0x000fc40000004100 */
[----:B------:R-:W-:Y:S01]  /*59b0*/  FFMA.FTZ R103, R83, R84, R90 ;  /* 0x0000005453677223 */ /* 0x000fe2000001005a */
[----:B------:R-:W-:Y:S02]  /*59c0*/  HADD2.F32 R34, -RZ, R14.H0_H0 ;  /* 0x2000000eff227230 */ /* 0x000fe40000004100 */
[----:B------:R-:W-:Y:S01]  /*59d0*/  FFMA.FTZ R43, R43, R92, R94 ;  /* 0x0000005c2b2b7223 */ /* 0x000fe2000001005e */
[----:B------:R-:W-:Y:S02]  /*59e0*/  HADD2.F32 R93, -RZ, R93.H1_H1 ;  /* 0x3000005dff5d7230 */ /* 0x000fe40000004100 */
[----:B------:R-:W-:Y:S01]  /*59f0*/  FMUL.FTZ R97, R42, R85 ;  /* 0x000000552a617220 */ /* 0x000fe20000410000 */
[----:B------:R-:W-:Y:S01]  /*5a00*/  HADD2.F32 R40, -RZ, R40.H1_H1 ;  /* 0x30000028ff287230 */ /* 0x000fe20000004100 */
[----:B------:R-:W-:Y:S01]  /*5a10*/  F2FP.SATFINITE.E4M3.F32.PACK_AB_MERGE_C R28, R31, R28, RZ ;  /* 0x0000001c1f1c723e */ /* 0x000fe200048070ff */
[----:B------:R-:W-:Y:S01]  /*5a20*/  HADD2.F32 R83, -RZ, R91.H0_H0 ;  /* 0x2000005bff537230 */ /* 0x000fe20000004100 */
[----:B------:R-:W-:Y:S01]  /*5a30*/  F2FP.SATFINITE.E4M3.F32.PACK_AB_MERGE_C R12, R41, R30, R12 ;  /* 0x0000001e290c723e */ /* 0x000fe2000480700c */
[----:B------:R-:W-:-:S02]  /*5a40*/  HADD2.F32 R14, -RZ, R14.H1_H1 ;  /* 0x3000000eff0e7230 */ /* 0x000fc40000004100 */
[----:B------:R-:W-:Y:S01]  /*5a50*/  FMUL.FTZ R85, R34, R85 ;  /* 0x0000005522557220 */ /* 0x000fe20000410000 */
[----:B------:R-:W-:Y:S01]  /*5a60*/  F2FP.F16.E4M3.UNPACK_B R31, R33 ;  /* 0x00000021ff1f723e */ /* 0x000fe200020006ff */
[----:B------:R-:W-:Y:S01]  /*5a70*/  HADD2.F32 R91, -RZ, R91.H1_H1 ;  /* 0x3000005bff5b7230 */ /* 0x000fe20000004100 */
[----:B------:R-:W-:Y:S01]  /*5a80*/  F2FP.F16.E4M3.UNPACK_B R30, R11 ;  /* 0x0000000bff1e723e */ /* 0x000fe200020006ff */
[----:B------:R-:W-:Y:S01]  /*5a90*/  FMUL.FTZ R99, R40, R93 ;  /* 0x0000005d28637220 */ /* 0x000fe20000410000 */
[----:B------:R-:W-:Y:S01]  /*5aa0*/  F2FP.F16.E4M3.UNPACK_B R29, R13 ;  /* 0x0000000dff1d723e */ /* 0x000fe200020006ff */
        /* <DEDUP_REMOVED lines=9> */
[----:B------:R-:W-:Y:S01]  /*5b40*/  FFMA.FTZ R93, R40, R91, R93 ;  /* 0x0000005b285d7223 */ /* 0x000fe2000001005d */
[----:B------:R-:W-:Y:S02]  /*5b50*/  HADD2.F32 R40, -RZ, R31.H1_H1 ;  /* 0x3000001fff287230 */ /* 0x000fe40000004100 */
[-C--:B------:R-:W-:Y:S01]  /*5b60*/  FMUL.FTZ R85, R38, R83.reuse ;  /* 0x0000005326557220 */ /* 0x080fe20000410000 */
[----:B------:R-:W-:Y:S02]  /*5b70*/  HADD2.F32 R43, -RZ, R41.H0_H0 ;  /* 0x20000029ff2b7230 */ /* 0x000fe40000004100 */
[C---:B------:R-:W-:Y:S01]  /*5b80*/  FMUL.FTZ R31, R28.reuse, R83 ;  /* 0x000000531c1f7220 */ /* 0x040fe20000410000 */
[----:B------:R-:W-:Y:S01]  /*5b90*/  HADD2.F32 R83, -RZ, R30.H1_H1 ;  /* 0x3000001eff537230 */ /* 0x000fe20000004100 */
[----:B------:R-:W-:Y:S01]  /*5ba0*/  F2FP.F16.E4M3.UNPACK_B R33, R33.H1 ;  /* 0x00000021ff21723e */ /* 0x000fe200030006ff */
[----:B------:R-:W-:Y:S02]  /*5bb0*/  HADD2.F32 R30, -RZ, R29.H1_H1 ;  /* 0x3000001dff1e7230 */ /* 0x000fe40000004100 */
[-C--:B------:R-:W-:Y:S01]  /*5bc0*/  FFMA.FTZ R28, R28, R43.reuse, -R85 ;  /* 0x0000002b1c1c7223 */ /* 0x080fe20000010855 */
[----:B------:R-:W-:Y:S01]  /*5bd0*/  FFMA.FTZ R29, R38, R43, R31 ;  /* 0x0000002b261d7223 */ /* 0x000fe2000001001f */
[----:B------:R-:W-:-:S02]  /*5be0*/  HADD2.F32 R41, -RZ, R41.H1_H1 ;  /* 0x30000029ff297230 */ /* 0x000fc40000004100 */
        /* <DEDUP_REMOVED lines=27> */
[----:B------:R-:W-:Y:S01]  /*5da0*/  F2FP.F16.E4M3.UNPACK_B R33, R15 ;  /* 0x0000000fff21723e */ /* 0x000fe200020006ff */
[----:B------:R-:W-:Y:S01]  /*5db0*/  FFMA.FTZ R14, R14, R91, -R99 ;  /* 0x0000005b0e0e7223 */ /* 0x000fe20000010863 */
[----:B------:R-:W-:Y:S01]  /*5dc0*/  F2FP.F16.E4M3.UNPACK_B R42, R35.H1 ;  /* 0x00000023ff2a723e */ /* 0x000fe200030006ff */
[----:B------:R-:W-:Y:S01]  /*5dd0*/  HADD2.F32 R91, -RZ, R90.H0_H0 ;  /* 0x2000005aff5b7230 */ /* 0x000fe20000004100 */
[----:B------:R-:W-:Y:S01]  /*5de0*/  F2FP.F16.E4M3.UNPACK_B R15, R15.H1 ;  /* 0x0000000fff0f723e */ /* 0x000fe200030006ff */
        /* <DEDUP_REMOVED lines=8> */
[----:B------:R-:W-:Y:S01]  /*5e70*/  HADD2.F32 R43, -RZ, R41.H0_H0 ;  /* 0x20000029ff2b7230 */ /* 0x000fe20000004100 */
[----:B------:R-:W-:Y:S01]  /*5e80*/  F2FP.SATFINITE.E4M3.F32.PACK_AB_MERGE_C R11, R38, R11, RZ ;  /* 0x0000000b260b723e */ /* 0x000fe200048070ff */
[----:B------:R-:W-:-:S02]  /*5e90*/  HADD2.F32 R83, -RZ, R82.H0_H0 ;  /* 0x20000052ff537230 */ /* 0x000fc40000004100 */
[-C--:B------:R-:W-:Y:S01]  /*5ea0*/  FMUL.FTZ R93, R8, R91.reuse ;  /* 0x0000005b085d7220 */ /* 0x080fe20000410000 */
[C---:B------:R-:W-:Y:S01]  /*5eb0*/  FMUL.FTZ R91, R40.reuse, R91 ;  /* 0x0000005b285b7220 */ /* 0x040fe20000410000 */
[----:B------:R-:W-:Y:S02]  /*5ec0*/  HADD2.F32 R42, -RZ, R42.H1_H1 ;  /* 0x3000002aff2a7230 */ /* 0x000fe40000004100 */
[-C--:B------:R-:W-:Y:S01]  /*5ed0*/  FMUL.FTZ R94, R43, R92.reuse ;  /* 0x0000005c2b5e7220 */ /* 0x080fe20000410000 */
[----:B------:R-:W-:Y:S02]  /*5ee0*/  HADD2.F32 R90, -RZ, R90.H1_H1 ;  /* 0x3000005aff5a7230 */ /* 0x000fe40000004100 */
[----:B------:R-:W-:Y:S01]  /*5ef0*/  FFMA.FTZ R93, R40, R83, -R93 ;  /* 0x00000053285d7223 */ /* 0x000fe2000001085d */
[----:B------:R-:W-:Y:S02]  /*5f00*/  HADD2.F32 R15, -RZ, R15.H1_H1 ;  /* 0x3000000fff0f7230 */ /* 0x000fe40000004100 */
[----:B------:R-:W-:Y:S01]  /*5f10*/  FMUL.FTZ R92, R35, R92 ;  /* 0x0000005c235c7220 */ /* 0x000fe20000410000 */
[----:B------:R-:W-:-:S02]  /*5f20*/  HADD2.F32 R84, -RZ, R9.H0_H0 ;  /* 0x20000009ff547230 */ /* 0x000fc40000004100 */
[----:B------:R-:W-:Y:S01]  /*5f30*/  FFMA.FTZ R91, R8, R83, R91 ;  /* 0x00000053085b7223 */ /* 0x000fe2000001005b */
[----:B------:R-:W-:Y:S02]  /*5f40*/  HADD2.F32 R41, -RZ, R41.H1_H1 ;  /* 0x30000029ff297230 */ /* 0x000fe40000004100 */
[----:B------:R-:W-:Y:S01]  /*5f50*/  FMUL.FTZ R98, R42, R90 ;  /* 0x0000005a2a627220 */ /* 0x000fe20000410000 */
[----:B------:R-:W-:Y:S02]  /*5f60*/  HADD2.F32 R40, -RZ, R85.H1_H1 ;  /* 0x30000055ff287230 */ /* 0x000fe40000004100 */
[-C--:B------:R-:W-:Y:S01]  /*5f70*/  FFMA.FTZ R94, R35, R84.reuse, -R94 ;  /* 0x00000054235e7223 */ /* 0x080fe2000001085e */
[----:B------:R-:W-:Y:S02]  /*5f80*/  HADD2.F32 R82, -RZ, R82.H1_H1 ;  /* 0x30000052ff527230 */ /* 0x000fe40000004100 */
[----:B------:R-:W-:Y:S01]  /*5f90*/  FFMA.FTZ R92, R43, R84, R92 ;  /* 0x000000542b5c7223 */ /* 0x000fe2000001005c */
[----:B------:R-:W-:-:S02]  /*5fa0*/  HADD2.F32 R33, -RZ, R33.H1_H1 ;  /* 0x30000021ff217230 */ /* 0x000fc40000004100 */
[----:B------:R-:W-:Y:S01]  /*5fb0*/  FMUL.FTZ R84, R41, R40 ;  /* 0x0000002829547220 */ /* 0x000fe20000410000 */
[----:B------:R-:W-:Y:S02]  /*5fc0*/  HADD2.F32 R8, -RZ, R9.H1_H1 ;  /* 0x30000009ff087230 */ /* 0x000fe40000004100 */
[C---:B------:R-:W-:Y:S01]  /*5fd0*/  FMUL.FTZ R9, R15.reuse, R90 ;  /* 0x0000005a0f097220 */ /* 0x040fe20000410000 */
[----:B------:R-:W-:Y:S01]  /*5fe0*/  FFMA.FTZ R98, R15, R82, -R98 ;  /* 0x000000520f627223 */ /* 0x000fe20000010862 */
[C---:B------:R-:W-:Y:S01]  /*5ff0*/  FMUL.FTZ R40, R33.reuse, R40 ;  /* 0x0000002821287220 */ /* 0x040fe20000410000 */
[----:B------:R-:W-:Y:S01]  /*6000*/  F2FP.SATFINITE.E4M3.F32.PACK_AB_MERGE_C R14, R14, R97, R101 ;  /* 0x000000610e0e723e */ /* 0x000fe20004807065 */
[----:B------:R-:W-:Y:S01]  /*6010*/  FFMA.FTZ R42, R42, R82, R9 ;  /* 0x000000522a2a7223 */ /* 0x000fe20000010009 */
[-C--:B------:R-:W-:Y:S01]  /*6020*/  FFMA.FTZ R33, R33, R8.reuse, -R84 ;  /* 0x0000000821217223 */ /* 0x080fe20000010854 */
[----:B------:R-:W-:Y:S01]  /*6030*/  FFMA.FTZ R41, R41, R8, R40 ;  /* 0x0000000829297223 */ /* 0x000fe20000010028 */
[----:B------:R-:W-:-:S02]  /*6040*/  F2FP.SATFINITE.E4M3.F32.PACK_AB_MERGE_C R93, R98, R93, RZ ;  /* 0x0000005d625d723e */ /* 0x000fc400048070ff */
[----:B------:R-:W-:Y:S02]  /*6050*/  F2FP.SATFINITE.E4M3.F32.PACK_AB_MERGE_C R42, R42, R91, RZ ;  /* 0x0000005b2a2a723e */ /* 0x000fe400048070ff */
[----:B------:R-:W-:Y:S02]  /*6060*/  F2FP.SATFINITE.E4M3.F32.PACK_AB_MERGE_C R15, R33, R94, R93 ;  /* 0x0000005e210f723e */ /* 0x000fe4000480705d */
[----:B------:R-:W-:Y:S02]  /*6070*/  F2FP.SATFINITE.E4M3.F32.PACK_AB_MERGE_C R13, R13, R28, R10 ;  /* 0x0000001c0d0d723e */ /* 0x000fe4000480700a */
[----:B------:R-:W-:Y:S02]  /*6080*/  F2FP.SATFINITE.E4M3.F32.PACK_AB_MERGE_C R33, R30, R29, R11 ;  /* 0x0000001d1e21723e */ /* 0x000fe4000480700b */
[----:B------:R-:W-:-:S07]  /*6090*/  F2FP.SATFINITE.E4M3.F32.PACK_AB_MERGE_C R35, R41, R92, R42 ;  /* 0x0000005c2923723e */ /* 0x000fce000480702a */
.L_x_1896:
[----:B------:R-:W-:Y:S05]  /*60a0*/  BSYNC B1 ;  /* 0x0000000000017941 */ /* 0x000fea0003800000 */
.L_x_1895:
        /* <DEDUP_REMOVED lines=10> */
.L_x_1868:
[----:B------:R-:W-:-:S13]  /*6150*/  ISETP.NE.AND P3, PT, R23, 0x3, PT ;  /* 0x000000031700780c */ /* 0x000fda0003f65270 */
[----:B------:R-:W-:Y:S05]  /*6160*/  @!P3 BRA `(.L_x_1897) ;  /* 0x000000000004b947 */ /* 0x000fea0003800000 */
[----:B------:R-:W-:Y:S01]  /*6170*/  BPT.TRAP 0x1 ;  /* 0x000000040000795c */ /* 0x000fe20000300000 */
.L_x_1897:
        /* <DEDUP_REMOVED lines=8> */
.L_x_2131:
[----:B------:R-:W-:Y:S05]  /*6200*/  BSYNC B1 ;  /* 0x0000000000017941 */ /* 0x000fea0003800000 */
.L_x_1898:
        /* <DEDUP_REMOVED lines=9> */
.L_x_1875:
[----:B------:R-:W-:Y:S05]  /*62a0*/  BSYNC B0 ;  /* 0x0000000000007941 */ /* 0x000fea0003800000 */
.L_x_1867:
        /* <DEDUP_REMOVED lines=17> */
.L_x_1901:
[----:B------:R-:W-:Y:S05]  /*63c0*/  BSYNC B0 ;  /* 0x0000000000007941 */ /* 0x000fea0003800000 */
.L_x_1900:
[----:B------:R-:W2:Y:S01]  /*63d0*/  SYNCS.PHASECHK.TRANS64.TRYWAIT P5, [R86+URZ+0x19cb0], R89 ;  /* 0x019cb059560075a7 */ /* 0x000ea200080a017f */
[----:B------:R-:W-:Y:S01]  /*63e0*/  BSSY B0, `(.L_x_1902) ;  /* 0x0000003000007945 */ /* 0x000fe20003800000 */
[----:B------:R-:W-:-:S03]  /*63f0*/  ISETP.GE.AND P3, PT, R19, R88, PT ;  /* 0x000000581300720c */ /* 0x000fc60003f66270 */
[----:B--2---:R-:W-:Y:S10]  /*6400*/  @!P5 BRA `(.L_x_1903) ;  /* 0x000001600090d947 */ /* 0x004ff40003800000 */
.L_x_2132:
[----:B------:R-:W-:Y:S05]  /*6410*/  BSYNC B0 ;  /* 0x0000000000007941 */ /* 0x000fea0003800000 */
.L_x_1902:
        /* <DEDUP_REMOVED lines=13> */
[----:B------:R-:W-:Y:S01]  /*64f0*/  IADD3 R28, P3, R14, UR6, RZ ;  /* 0x000000060e1c7c10 */ /* 0x000fe2000ff7e0ff */
[----:B------:R-:W-:-:S03]  /*6500*/  VIADD R30, R157, 0x20 ;  /* 0x000000209d1e7836 */ /* 0x000fc60000000000 */
        /* <DEDUP_REMOVED lines=8> */
.L_x_1905:
[----:B------:R-:W-:Y:S05]  /*6590*/  BSYNC B0 ;  /* 0x0000000000007941 */ /* 0x000fea0003800000 */
.L_x_1904:
[----:B------:R-:W-:Y:S01]  /*65a0*/  @!PT LDS RZ, [RZ] ;  /* 0x00000000fffff984 */ /* 0x000fe20000000800 */
[----:B------:R-:W-:Y:S01]  /*65b0*/  @!PT LDS RZ, [RZ] ;  /* 0x00000000fffff984 */ /* 0x000fe20000000800 */
[----:B------:R-:W-:Y:S01]  /*65c0*/  @!PT LDS RZ, [RZ] ;  /* 0x00000000fffff984 */ /* 0x000fe20000000800 */
[----:B------:R-:W-:Y:S01]  /*65d0*/  @!PT LDS RZ, [RZ] ;  /* 0x00000000fffff984 */ /* 0x000fe20000000800 */
[----:B------:R3:W-:Y:S06]  /*65e0*/  MEMBAR.ALL.CTA ;  /* 0x0000000000007992 */ /* 0x0007ec0000008000 */
[----:B---3--:R-:W3:Y:S01]  /*65f0*/  FENCE.VIEW.ASYNC.S ;  /* 0x00000000000073c6 */ /* 0x008ee20000000000 */
[----:B0-2---:R-:W-:Y:S01]  /*6600*/  @!P4 IADD3 R86, R86, 0x19cc0, RZ ;  /* 0x00019cc05656c810 */ /* 0x005fe20007ffe0ff */
[----:B------:R-:W-:Y:S01]  /*6610*/  VIADD R17, R17, 0x1 ;  /* 0x0000000111117836 */ /* 0x000fe20000000000 */
[----:B---3--:R2:W-:Y:S02]  /*6620*/  BAR.SYNC.DEFER_BLOCKING R62, 0x80 ;  /* 0x0002003e0000751d */ /* 0x0085e40000010000 */
[----:B------:R-:W-:-:S02]  /*6630*/  @!P4 PRMT R86, RZ, 0x654, R86 ;  /* 0x00000654ff56c816 */ /* 0x000fc40000000056 */
[----:B------:R-:W-:Y:S02]  /*6640*/  PLOP3.LUT P3, PT, PT, PT, PT, 0x8, 0x0 ;  /* 0x000000000000781c */ /* 0x000fe40003f6e170 */
[----:B------:R2:W-:Y:S01]  /*6650*/  @!P4 SYNCS.ARRIVE.TRANS64.RED.A1T0 RZ, [R86+URZ], RZ ;  /* 0x000000ff56ffc9a7 */ /* 0x0005e2000810043f */
[----:B------:R-:W-:-:S04]  /*6660*/  ISETP.NE.AND P4, PT, R17, 0x2, PT ;  /* 0x000000021100780c */ /* 0x000fc80003f85270 */
[----:B-1----:R-:W-:Y:S02]  /*6670*/  SEL R9, RZ, 0x1, P4 ;  /* 0x00000001ff097807 */ /* 0x002fe40002000000 */
[----:B------:R-:W-:Y:S02]  /*6680*/  SEL R17, R17, RZ, P4 ;  /* 0x000000ff11117207 */ /* 0x000fe40002000000 */
[----:B------:R-:W-:Y:S01]  /*6690*/  LOP3.LUT R156, R156, R9, RZ, 0x3c, !PT ;  /* 0x000000099c9c7212 */ /* 0x000fe200078e3cff */
[----:B--2---:R-:W-:Y:S06]  /*66a0*/  @P2 BRA `(.L_x_1906) ;  /* 0xffffffbc00242947 */ /* 0x004fec000383ffff */
.L_x_1862:
[----:B------:R-:W2:Y:S01]  /*66b0*/  LDL R9, [R1+0x14] ;  /* 0x0000140001097983 */ /* 0x000ea20000100800 */
[----:B------:R-:W1:Y:S03]  /*66c0*/  LDC R0, c[0x0][0x428] ;  /* 0x00010a00ff007b82 */ /* 0x000e660000000800 */
[----:B------:R-:W2:Y:S01]  /*66d0*/  LDL R8, [R1+0x18] ;  /* 0x0000180001087983 */ /* 0x000ea20000100800 */
[----:B------:R-:W-:Y:S01]  /*66e0*/  IMAD.MOV.U32 R57, RZ, RZ, R154 ;  /* 0x000000ffff397224 */ /* 0x000fe200078e009a */
[----:B------:R-:W-:Y:S01]  /*66f0*/  BSSY B0, `(.L_x_1907) ;  /* 0x000002d000007945 */ /* 0x000fe20003800000 */
[----:B------:R-:W-:Y:S01]  /*6700*/  PLOP3.LUT P0, PT, PT, PT, PT, 0x80, 0x0 ;  /* 0x000000000000781c */ /* 0x000fe20003f0f070 */
[----:B------:R-:W-:Y:S01]  /*6710*/  IMAD.MOV.U32 R135, RZ, RZ, RZ ;  /* 0x000000ffff877224 */ /* 0x000fe200078e00ff */
[----:B0-----:R-:W-:Y:S02]  /*6720*/  CS2R R10, SRZ ;  /* 0x00000000000a7805 */ /* 0x001fe4000001ff00 */
[----:B------:R-:W-:-:S02]  /*6730*/  CS2R R6, SRZ ;  /* 0x0000000000067805 */ /* 0x000fc4000001ff00 */
[----:B----4-:R-:W-:Y:S02]  /*6740*/  CS2R R12, SRZ ;  /* 0x00000000000c7805 */ /* 0x010fe4000001ff00 */
[----:B------:R-:W-:Y:S02]  /*6750*/  CS2R R14, SRZ ;  /* 0x00000000000e7805 */ /* 0x000fe4000001ff00 */
[----:B------:R-:W-:Y:S02]  /*6760*/  CS2R R20, SRZ ;  /* 0x0000000000147805 */ /* 0x000fe4000001ff00 */
[----:B------:R-:W-:Y:S02]  /*6770*/  CS2R R26, SRZ ;  /* 0x00000000001a7805 */ /* 0x000fe4000001ff00 */
[----:B------:R-:W-:Y:S01]  /*6780*/  CS2R R28, SRZ ;  /* 0x00000000001c7805 */ /* 0x000fe2000001ff00 */
        /* <DEDUP_REMOVED lines=9> */
[----:B-1----:R-:W-:Y:S02]  /*6820*/  ISETP.NE.AND P1, PT, R0, 0x1, PT ;  /* 0x000000010000780c */ /* 0x002fe40003f25270 */
[----:B------:R-:W-:Y:S02]  /*6830*/  CS2R R46, SRZ ;  /* 0x00000000002e7805 */ /* 0x000fe4000001ff00 */
[----:B------:R-:W-:Y:S02]  /*6840*/  CS2R R48, SRZ ;  /* 0x0000000000307805 */ /* 0x000fe4000001ff00 */
[----:B------:R-:W-:Y:S02]  /*6850*/  CS2R R50, SRZ ;  /* 0x0000000000327805 */ /* 0x000fe4000001ff00 */
[----:B------:R-:W-:Y:S01]  /*6860*/  CS2R R52, SRZ ;  /* 0x0000000000347805 */ /* 0x000fe2000001ff00 */
[----:B------:R-:W-:-:S02]  /*6870*/  IMAD.MOV.U32 R54, RZ, RZ, RZ ;  /* 0x000000ffff367224 */ /* 0x000fc400078e00ff */
[----:B------:R-:W-:Y:S02]  /*6880*/  IMAD.MOV.U32 R56, RZ, RZ, RZ ;  /* 0x000000ffff387224 */ /* 0x000fe400078e00ff */
[----:B------:R-:W-:Y:S01]  /*6890*/  IMAD.MOV.U32 R58, RZ, RZ, RZ ;  /* 0x000000ffff3a7224 */ /* 0x000fe200078e00ff */
[----:B------:R-:W0:Y:S08]  /*68a0*/  @P1 LDC R5, c[0x0][0x42c] ;  /* 0x00010b00ff051b82 */ /* 0x000e300000000800 */
[----:B------:R-:W1:Y:S01]  /*68b0*/  @P1 LDC R4, c[0x0][0x430] ;  /* 0x00010c00ff041b82 */ /* 0x000e620000000800 */
[----:B0-----:R-:W-:-:S05]  /*68c0*/  @P1 IMAD.HI.U32 R5, R154, R5, RZ ;  /* 0x000000059a051227 */ /* 0x001fca00078e00ff */
[----:B-1----:R-:W-:-:S05]  /*68d0*/  @P1 SHF.R.U32.HI R57, RZ, R4, R5 ;  /* 0x00000004ff391219 */ /* 0x002fca0000011605 */
[----:B------:R0:W-:Y:S01]  /*68e0*/  STL [R1+0x30], R57 ;  /* 0x0000303901007387 */ /* 0x0001e20000100800 */
[----:B--2---:R-:W-:Y:S02]  /*68f0*/  IADD3 R0, R8, 0x13f, -R9 ;  /* 0x0000013f08007810 */ /* 0x004fe40007ffe809 */
[----:B------:R-:W-:-:S03]  /*6900*/  CS2R R8, SRZ ;  /* 0x0000000000087805 */ /* 0x000fc6000001ff00 */
[----:B------:R-:W-:-:S05]  /*6910*/  IMAD R0, R153, 0xc0, R0 ;  /* 0x000000c099007824 */ /* 0x000fca00078e0200 */
[----:B------:R-:W-:-:S04]  /*6920*/  SHF.R.S32.HI R3, RZ, 0x1f, R0 ;  /* 0x0000001fff037819 */ /* 0x000fc80000011400 */
[----:B------:R-:W-:Y:S01]  /*6930*/  LEA.HI R3, R3, R0, RZ, 0x7 ;  /* 0x0000000003037211 */ /* 0x000fe200078f38ff */
[----:B------:R-:W-:-:S03]  /*6940*/  IMAD.MOV.U32 R0, RZ, RZ, RZ ;  /* 0x000000ffff007224 */ /* 0x000fc600078e00ff */
[----:B------:R-:W-:-:S04]  /*6950*/  SHF.R.S32.HI R3, RZ, 0x7, R3 ;  /* 0x00000007ff037819 */ /* 0x000fc80000011403 */
[----:B------:R-:W-:Y:S02]  /*6960*/  VIMNMX R88, R2, R3, PT ;  /* 0x0000000302587248 */ /* 0x000fe40003fe0100 */
[----:B------:R-:W-:Y:S02]  /*6970*/  CS2R R2, SRZ ;  /* 0x0000000000027805 */ /* 0x000fe4000001ff00 */
[----:B------:R-:W-:Y:S01]  /*6980*/  ISETP.GE.AND P1, PT, R88, 0x1, PT ;  /* 0x000000015800780c */ /* 0x000fe20003f26270 */
[----:B0-----:R-:W-:-:S12]  /*6990*/  @P3 BRA `(.L_x_1908) ;  /* 0x0000000000083947 */ /* 0x001fd80003800000 */
[----:B------:R-:W0:Y:S02]  /*69a0*/  FENCE.VIEW.ASYNC.G ;  /* 0x00000000000073c6 */ /* 0x000e240000000100 */
[----:B0-----:R-:W-:Y:S06]  /*69b0*/  BAR.ARV 0xc, 0x200 ;  /* 0x0308000000007b1d */ /* 0x001fec0000002000 */
.L_x_1908:
[----:B------:R-:W-:Y:S05]  /*69c0*/  BSYNC B0 ;  /* 0x0000000000007941 */ /* 0x000fea0003800000 */
.L_x_1907:
[----:B------:R-:W-:Y:S02]  /*69d0*/  IMAD.MOV.U32 R55, RZ, RZ, RZ ;  /* 0x000000ffff377224 */ /* 0x000fe400078e00ff */
[----:B------:R-:W-:Y:S01]  /*69e0*/  IMAD.MOV.U32 R60, RZ, RZ, RZ ;  /* 0x000000ffff3c7224 */ /* 0x000fe200078e00ff */
[----:B------:R-:W-:Y:S06]  /*69f0*/  @!P1 BRA `(.L_x_1909) ;  /* 0x000000d400e49947 */ /* 0x000fec0003800000 */
        /* <DEDUP_REMOVED lines=32> */
.L_x_1911:
[----:B------:R-:W-:Y:S05]  /*6c00*/  BSYNC B6 ;  /* 0x0000000000067941 */ /* 0x000fea0003800000 */
.L_x_1910:
        /* <DEDUP_REMOVED lines=10> */
[----:B------:R-:W0:Y:S08]  /*6cb0*/  @P1 LDC.64 R10, c[0x0][0x9b8] ;  /* 0x00026e00ff0a1b82 */ /* 0x000e300000000a00 */
[----:B------:R-:W1:Y:S08]  /*6cc0*/  @P0 LDC.64 R12, c[0x0][0x9b0] ;  /* 0x00026c00ff0c0b82 */ /* 0x000e700000000a00 */
[----:B------:R-:W4:Y:S01]  /*6cd0*/  @P1 LDC.64 R14, c[0x0][0x9c0] ;  /* 0x00027000ff0e1b82 */ /* 0x000f220000000a00 */
[----:B--2---:R-:W-:-:S02]  /*6ce0*/  @P0 IMAD R0, R2, R8, RZ ;  /* 0x0000000802000224 */ /* 0x004fc400078e02ff */
[----:B0-----:R-:W-:Y:S02]  /*6cf0*/  @P1 IMAD R4, R2, R10, RZ ;  /* 0x0000000a02041224 */ /* 0x001fe400078e02ff */
[C---:B---3--:R-:W-:Y:S02]  /*6d00*/  @P0 IMAD R9, R20.reuse, R9, R0 ;  /* 0x0000000914090224 */ /* 0x048fe400078e0200 */
[----:B------:R-:W-:-:S04]  /*6d10*/  @P0 IMAD.WIDE.U32 R2, R20, R8, RZ ;  /* 0x0000000814020225 */ /* 0x000fc800078e00ff */
[----:B------:R-:W-:Y:S01]  /*6d20*/  @P0 IMAD.IADD R3, R3, 0x1, R9 ;  /* 0x0000000103030824 */ /* 0x000fe200078e0209 */
[----:B------:R-:W-:Y:S01]  /*6d30*/  @P1 SHF.R.S32.HI R9, RZ, 0x1f, R57 ;  /* 0x0000001fff091819 */ /* 0x000fe20000011439 */
[C---:B------:R-:W-:Y:S02]  /*6d40*/  @P1 IMAD R11, R20.reuse, R11, R4 ;  /* 0x0000000b140b1224 */ /* 0x040fe400078e0204 */
[----:B------:R-:W-:-:S04]  /*6d50*/  @P1 IMAD.WIDE.U32 R4, R20, R10, RZ ;  /* 0x0000000a14041225 */ /* 0x000fc800078e00ff */
[----:B-1----:R-:W-:Y:S02]  /*6d60*/  @P0 IMAD R0, R7, R12, RZ ;  /* 0x0000000c07000224 */ /* 0x002fe400078e02ff */
[----:B----4-:R-:W-:Y:S02]  /*6d70*/  @P1 IMAD R6, R9, R14, RZ ;  /* 0x0000000e09061224 */ /* 0x010fe400078e02ff */
[----:B------:R-:W-:Y:S02]  /*6d80*/  @P1 IMAD.IADD R5, R5, 0x1, R11 ;  /* 0x0000000105051824 */ /* 0x000fe400078e020b */
[C---:B------:R-:W-:Y:S01]  /*6d90*/  @P0 IMAD R9, R57.reuse, R13, R0 ;  /* 0x0000000d39090224 */ /* 0x040fe200078e0200 */
[----:B------:R-:W-:Y:S01]  /*6da0*/  MOV R0, 0x3f800000 ;  /* 0x3f80000000007802 */ /* 0x000fe20000000f00 */
[----:B------:R-:W-:-:S04]  /*6db0*/  @P0 IMAD.WIDE.U32 R2, R57, R12, R2 ;  /* 0x0000000c39020225 */ /* 0x000fc800078e0002 */
[C---:B------:R-:W-:Y:S02]  /*6dc0*/  @P1 IMAD R11, R57.reuse, R15, R6 ;  /* 0x0000000f390b1224 */ /* 0x040fe400078e0206 */
[----:B------:R-:W-:Y:S01]  /*6dd0*/  @P1 IMAD.WIDE.U32 R6, R57, R14, R4 ;  /* 0x0000000e39061225 */ /* 0x000fe200078e0004 */
[----:B------:R-:W-:Y:S01]  /*6de0*/  @P0 LEA R4, P2, R2, UR4, 0x2 ;  /* 0x0000000402040c11 */ /* 0x000fe2000f8410ff */
[----:B------:R-:W-:Y:S02]  /*6df0*/  ULDC UR4, c[0x0][0x3d4] ;  /* 0x0000f50000047ab9 */ /* 0x000fe40000000800 */
[----:B------:R-:W-:Y:S01]  /*6e00*/  @P0 IMAD.IADD R5, R3, 0x1, R9 ;  /* 0x0000000103050824 */ /* 0x000fe200078e0209 */
[----:B------:R-:W-:Y:S01]  /*6e10*/  @P1 LEA R8, P3, R6, UR6, 0x2 ;  /* 0x0000000606081c11 */ /* 0x000fe2000f8610ff */
[----:B------:R-:W-:-:S03]  /*6e20*/  @P1 IMAD.IADD R3, R7, 0x1, R11 ;  /* 0x0000000107031824 */ /* 0x000fc600078e020b */
[----:B------:R-:W-:Y:S02]  /*6e30*/  @P0 LEA.HI.X R5, R2, UR5, R5, 0x2, P2 ;  /* 0x0000000502050c11 */ /* 0x000fe400090f1405 */
        /* <DEDUP_REMOVED lines=19> */
.L_x_1915:
[----:B-1----:R1:W2:Y:S02]  /*6f70*/  SYNCS.PHASECHK.TRANS64.TRYWAIT P0, [R16+URZ+0x19c00], R3 ;  /* 0x019c0003100075a7 */ /* 0x0022a4000800017f */
[----:B--2---:R-:W-:Y:S05]  /*6f80*/  @!P0 NANOSLEEP.SYNCS 0x989680 ;  /* 0x009896800000895d */ /* 0x004fea0003900000 */
[----:B------:R-:W2:Y:S02]  /*6f90*/  @!P0 SYNCS.PHASECHK.TRANS64 P0, [R16+URZ+0x19c00], R3 ;  /* 0x019c0003100085a7 */ /* 0x000ea4000800007f */
[----:B--2---:R-:W-:Y:S05]  /*6fa0*/  @!P0 BRA `(.L_x_1915) ;  /* 0xfffffffc00f08947 */ /* 0x004fea000383ffff */
.L_x_1914:
[----:B------:R-:W-:Y:S05]  /*6fb0*/  BSYNC B0 ;  /* 0x0000000000007941 */ /* 0x000fea0003800000 */
.L_x_1913:
[----:B------:R-:W-:Y:S05]  /*6fc0*/  BRA `(.L_x_1916) ;  /* 0x0000004400f87947 */ /* 0x000fea0003800000 */
.L_x_1912:
[----:B------:R-:W0:Y:S01]  /*6fd0*/  S2R R4, SR_TID.X ;  /* 0x0000000000047919 */ /* 0x000e220000002100 */
[----:B------:R-:W-:Y:S01]  /*6fe0*/  LOP3.LUT P0, RZ, R26, 0x9f, RZ, 0xc0, !PT ;  /* 0x0000009f1aff7812 */ /* 0x000fe2000780c0ff */
[----:B------:R-:W-:Y:S01]  /*6ff0*/  ULDC.64 UR4, c[0x0][0x3d8] ;  /* 0x0000f60000047ab9 */ /* 0x000fe20000000a00 */
[----:B-----5:R-:W-:Y:S01]  /*7000*/  SHF.R.S32.HI R0, RZ, 0x1f, R24 ;  /* 0x0000001fff007819 */ /* 0x020fe20000011418 */
[----:B------:R-:W-:Y:S01]  /*7010*/  ULDC.64 UR6, c[0x0][0x3e8] ;  /* 0x0000fa0000067ab9 */ /* 0x000fe20000000a00 */
[----:B------:R-:W-:Y:S01]  /*7020*/  IMAD.WIDE.U32 R38, R24, UR4, RZ ;  /* 0x0000000418267c25 */ /* 0x000fe2000f8e00ff */
[----:B------:R-:W-:Y:S01]  /*7030*/  BSSY B6, `(.L_x_1917) ;  /* 0x0000020000067945 */ /* 0x000fe20003800000 */
[----:B------:R-:W-:Y:S02]  /*7040*/  SHF.R.S32.HI R50, RZ, 0x1f, R157 ;  /* 0x0000001fff327819 */ /* 0x000fe4000001149d */
        /* <DEDUP_REMOVED lines=8> */
[----:B------:R-:W-:-:S04]  /*70d0*/  LEA.HI R35, R4, R4, RZ, 0x1 ;  /* 0x0000000404237211 */ /* 0x000fc800078f08ff */
[----:B------:R-:W-:-:S05]  /*70e0*/  LOP3.LUT R35, R35, 0xfffffffe, RZ, 0xc0, !PT ;  /* 0xfffffffe23237812 */ /* 0x000fca00078ec0ff */
[----:B------:R-:W-:-:S04]  /*70f0*/  IMAD.IADD R35, R4, 0x1, -R35 ;  /* 0x0000000104237824 */ /* 0x000fc800078e0a23 */
[----:B------:R-:W-:-:S05]  /*7100*/  IMAD.SHL.U32 R35, R35, 0x8, RZ ;  /* 0x0000000823237824 */ /* 0x000fca00078e00ff */
        /* <DEDUP_REMOVED lines=17> */
[----:B-1----:R-:W-:Y:S05]  /*7220*/  CALL.ABS.NOINC R14 ;  /* 0x000000000e007343 */ /* 0x002fea0003c00000 */
.L_x_1918:
[----:B------:R-:W-:Y:S05]  /*7230*/  BSYNC B6 ;  /* 0x0000000000067941 */ /* 0x000fea0003800000 */
.L_x_1917:
[----:B------:R-:W2:Y:S01]  /*7240*/  LDL R21, [R1+0x14] ;  /* 0x0000140001157983 */ /* 0x000ea20000100800 */
[----:B------:R-:W0:Y:S01]  /*7250*/  LDC.64 R10, c[0x0][0x3d8] ;  /* 0x0000f600ff0a7b82 */ /* 0x000e220000000a00 */
[----:B------:R-:W-:Y:S02]  /*7260*/  ULDC.U8 UR4, c[0x0][0x3f0] ;  /* 0x0000fc0000047ab9 */ /* 0x000fe40000000000 */
[----:B------:R-:W3:Y:S01]  /*7270*/  LDL R20, [R1+0x28] ;  /* 0x0000280001147983 */ /* 0x000ee20000100800 */
[----:B------:R-:W-:Y:S01]  /*7280*/  ISETP.NE.AND P0, PT, RZ, UR4, PT ;  /* 0x00000004ff007c0c */ /* 0x000fe2000bf05270 */
[----:B------:R-:W-:Y:S01]  /*7290*/  BSSY B0, `(.L_x_1919) ;  /* 0x0000449000007945 */ /* 0x000fe20003800000 */
[----:B------:R-:W-:Y:S02]  /*72a0*/  SHF.R.S32.HI R3, RZ, 0x1f, R153 ;  /* 0x0000001fff037819 */ /* 0x000fe40000011499 */
[----:B------:R-:W1:Y:S03]  /*72b0*/  LDC.64 R12, c[0x0][0x3e8] ;  /* 0x0000fa00ff0c7b82 */ /* 0x000e660000000a00 */
[----:B0-----:R-:W-:-:S02]  /*72c0*/  IMAD R4, R3, R10, RZ ;  /* 0x0000000a03047224 */ /* 0x001fc400078e02ff */
[----:B------:R-:W-:-:S04]  /*72d0*/  IMAD.WIDE.U32 R42, R153, R10, RZ ;  /* 0x0000000a992a7225 */ /* 0x000fc800078e00ff */
[-C--:B-1----:R-:W-:Y:S02]  /*72e0*/  IMAD R6, R3, R12.reuse, RZ ;  /* 0x0000000c03067224 */ /* 0x082fe400078e02ff */
[----:B------:R-:W-:-:S04]  /*72f0*/  IMAD.WIDE.U32 R14, R153, R12, RZ ;  /* 0x0000000c990e7225 */ /* 0x000fc800078e00ff */
[C---:B------:R-:W-:Y:S02]  /*7300*/  IMAD R3, R153.reuse, R11, R4 ;  /* 0x0000000b99037224 */ /* 0x040fe400078e0204 */
[----:B------:R-:W-:Y:S02]  /*7310*/  IMAD R5, R153, R13, R6 ;  /* 0x0000000d99057224 */ /* 0x000fe400078e0206 */
[----:B------:R-:W-:Y:S02]  /*7320*/  IMAD.IADD R44, R43, 0x1, R3 ;  /* 0x000000012b2c7824 */ /* 0x000fe400078e0203 */
[----:B------:R-:W-:Y:S02]  /*7330*/  IMAD.IADD R48, R15, 0x1, R5 ;  /* 0x000000010f307824 */ /* 0x000fe400078e0205 */
[----:B--2---:R-:W-:Y:S02]  /*7340*/  IMAD R0, R153, -0xc0, R21 ;  /* 0xffffff4099007824 */ /* 0x004fe400078e0215 */
[----:B---3--:R-:W-:-:S03]  /*7350*/  IMAD.IADD R20, R16, 0x1, R20 ;  /* 0x0000000110147824 */ /* 0x008fc600078e0214 */
[----:B------:R-:W-:Y:S01]  /*7360*/  VIMNMX R4, R0, 0xc0, PT ;  /* 0x000000c000047848 */ /* 0x000fe20003fe0100 */
        /* <DEDUP_REMOVED lines=22> */
[----:B------:R-:W-:Y:S01]  /*74d0*/  SHF.R.S32.HI R46, RZ, 0x1f, R19 ;  /* 0x0000001fff2e7819 */ /* 0x000fe20000011413 */
[----:B------:R-:W-:Y:S01]  /*74e0*/  IMAD.MOV.U32 R8, RZ, RZ, R35 ;  /* 0x000000ffff087224 */ /* 0x000fe200078e0023 */
[----:B------:R-:W-:Y:S01]  /*74f0*/  ULDC UR4, c[0x0][0x3d4] ;  /* 0x0000f50000047ab9 */ /* 0x000fe20000000800 */
[----:B------:R-:W-:Y:S01]  /*7500*/  IMAD.MOV.U32 R9, RZ, RZ, R34 ;  /* 0x000000ffff097224 */ /* 0x000fe200078e0022 */
[----:B------:R-:W-:Y:S01]  /*7510*/  ULDC.64 UR6, c[0x0][0x3c8] ;  /* 0x0000f20000067ab9 */ /* 0x000fe20000000a00 */
[-C--:B------:R-:W-:Y:S01]  /*7520*/  IMAD R0, R46, R10.reuse, RZ ;  /* 0x0000000a2e007224 */ /* 0x080fe200078e02ff */
[----:B------:R-:W-:Y:S01]  /*7530*/  ULDC.64 UR8, c[0x0][0x3e0] ;  /* 0x0000f80000087ab9 */ /* 0x000fe20000000a00 */
[----:B------:R-:W-:Y:S01]  /*7540*/  IMAD.WIDE.U32 R24, R19, R10, R8 ;  /* 0x0000000a13187225 */ /* 0x000fe200078e0008 */
[----:B------:R-:W-:Y:S02]  /*7550*/  ISETP.GE.AND P3, PT, R35, UR4, PT ;  /* 0x0000000423007c0c */ /* 0x000fe4000bf66270 */
[----:B------:R-:W-:-:S02]  /*7560*/  CS2R R32, SRZ ;  /* 0x0000000000207805 */ /* 0x000fc4000001ff00 */
[----:B------:R-:W-:Y:S01]  /*7570*/  CS2R R30, SRZ ;  /* 0x00000000001e7805 */ /* 0x000fe2000001ff00 */
[----:B------:R-:W-:Y:S01]  /*7580*/  IMAD R26, R46, R12, RZ ;  /* 0x0000000c2e1a7224 */ /* 0x000fe200078e02ff */
[----:B------:R-:W-:Y:S01]  /*7590*/  IADD3 R38, P1, R24, R38, RZ ;  /* 0x0000002618267210 */ /* 0x000fe20007f3e0ff */
[----:B------:R-:W-:Y:S01]  /*75a0*/  IMAD.WIDE.U32 R8, R19, R12, R8 ;  /* 0x0000000c13087225 */ /* 0x000fe200078e0008 */
[----:B------:R-:W-:-:S03]  /*75b0*/  CS2R R28, SRZ ;  /* 0x00000000001c7805 */ /* 0x000fc6000001ff00 */
        /* <DEDUP_REMOVED lines=26> */
.L_x_1922:
[----:B------:R-:W-:Y:S05]  /*7760*/  BSYNC B1 ;  /* 0x0000000000017941 */ /* 0x000fea0003800000 */
.L_x_1921:
[----:B0-----:R-:W2:Y:S01]  /*7770*/  LDL R34, [R1+0x4c] ;  /* 0x00004c0001227983 */ /* 0x001ea20000100800 */
[-C--:B------:R-:W-:Y:S01]  /*7780*/  IMAD.WIDE.U32 R6, R3, R10.reuse, R6 ;  /* 0x0000000a03067225 */ /* 0x080fe200078e0006 */
[----:B------:R-:W-:Y:S01]  /*7790*/  ULDC.64 UR4, c[0x0][0x3c8] ;  /* 0x0000f20000047ab9 */ /* 0x000fe20000000a00 */
[----:B------:R-:W-:Y:S02]  /*77a0*/  ULDC.64 UR6, c[0x0][0x3e0] ;  /* 0x0000f80000067ab9 */ /* 0x000fe40000000a00 */
[C---:B------:R-:W-:Y:S02]  /*77b0*/  IMAD R10, R21.reuse, R10, RZ ;  /* 0x0000000a150a7224 */ /* 0x040fe400078e02ff */
[-C--:B------:R-:W-:Y:S02]  /*77c0*/  IMAD R0, R21, R12.reuse, RZ ;  /* 0x0000000c15007224 */ /* 0x080fe400078e02ff */
[----:B------:R-:W-:Y:S01]  /*77d0*/  IMAD.WIDE.U32 R14, R3, R12, R4 ;  /* 0x0000000c030e7225 */ /* 0x000fe200078e0004 */
        /* <DEDUP_REMOVED lines=12> */
.L_x_2135:
[----:B------:R-:W-:-:S03]  /*78a0*/  UMOV UR4, 0xffffffff ;  /* 0xffffffff00047882 */ /* 0x000fc60000000000 */
[----:B------:R-:W-:Y:S05]  /*78b0*/  BRA.DIV UR4, `(.L_x_1924) ;  /* 0x0000014e049c7947 */ /* 0x000fea000b800000 */
.L_x_2138:
[----:B------:R-:W-:-:S03]  /*78c0*/  UMOV UR4, 0xffffffff ;  /* 0xffffffff00047882 */ /* 0x000fc60000000000 */
[----:B------:R-:W-:Y:S05]  /*78d0*/  BRA.DIV UR4, `(.L_x_1925) ;  /* 0x0000014e04bc7947 */ /* 0x000fea000b800000 */
.L_x_2141:
[----:B------:R-:W-:-:S03]  /*78e0*/  UMOV UR4, 0xffffffff ;  /* 0xffffffff00047882 */ /* 0x000fc60000000000 */
[----:B------:R-:W-:Y:S05]  /*78f0*/  BRA.DIV UR4, `(.L_x_1926) ;  /* 0x0000014e04dc7947 */ /* 0x000fea000b800000 */
.L_x_2144:
[----:B------:R-:W0:Y:S01]  /*7900*/  SYNCS.PHASECHK.TRANS64.TRYWAIT P1, [R16+URZ+0x19c00], R5 ;  /* 0x019c0005100075a7 */ /* 0x000e22000802017f */
[----:B------:R-:W-:Y:S04]  /*7910*/  BSSY B1, `(.L_x_1927) ;  /* 0x0000002000017945 */ /* 0x000fe80003800000 */
[----:B0-----:R-:W-:Y:S05]  /*7920*/  @!P1 BRA `(.L_x_1928) ;  /* 0x0000014c00f89947 */ /* 0x001fea0003800000 */
.L_x_2145:
[----:B------:R-:W-:Y:S05]  /*7930*/  BSYNC B1 ;  /* 0x0000000000017941 */ /* 0x000fea0003800000 */
.L_x_1927:
[----:B------:R-:W-:Y:S05]  /*7940*/  @P0 BRA `(.L_x_1929) ;  /* 0x0000003c00740947 */ /* 0x000fea0003800000 */
[----:B------:R-:W1:Y:S01]  /*7950*/  S2R R0, SR_TID.X ;  /* 0x0000000000007919 */ /* 0x000e620000002100 */
[----:B------:R-:W-:Y:S01]  /*7960*/  BSSY B1, `(.L_x_1930) ;  /* 0x0000083000017945 */ /* 0x000fe20003800000 */
[----:B-1----:R-:W-:-:S04]  /*7970*/  IADD3 R0, R0, -0x80, RZ ;  /* 0xffffff8000007810 */ /* 0x002fc80007ffe0ff */
[----:B------:R-:W-:-:S04]  /*7980*/  LEA.HI R4, R0, R0, RZ, 0x1 ;  /* 0x0000000000047211 */ /* 0x000fc800078f08ff */
[----:B------:R-:W-:-:S05]  /*7990*/  LOP3.LUT R4, R4, 0xfffffffe, RZ, 0xc0, !PT ;  /* 0xfffffffe04047812 */ /* 0x000fca00078ec0ff */
[----:B------:R-:W-:Y:S02]  /*79a0*/  IMAD.IADD R4, R0, 0x1, -R4 ;  /* 0x0000000100047824 */ /* 0x000fe400078e0a04 */
[----:B------:R-:W1:Y:S02]  /*79b0*/  LDC R0, c[0x0][0x3d4] ;  /* 0x0000f500ff007b82 */ /* 0x000e640000000800 */
[----:B------:R-:W-:-:S04]  /*79c0*/  IMAD.SHL.U32 R4, R4, 0x8, RZ ;  /* 0x0000000804047824 */ /* 0x000fc800078e00ff */
[C---:B------:R-:W-:Y:S02]  /*79d0*/  VIADD R3, R4.reuse, 0x10 ;  /* 0x0000001004037836 */ /* 0x040fe40000000000 */
[C---:B0-----:R-:W-:Y:S01]  /*79e0*/  VIADD R5, R4.reuse, 0x20 ;  /* 0x0000002004057836 */ /* 0x041fe20000000000 */
[-C--:B-1----:R-:W-:Y:S02]  /*79f0*/  ISETP.GE.AND P0, PT, R4, R0.reuse, PT ;  /* 0x000000000400720c */ /* 0x082fe40003f06270 */
[-C--:B------:R-:W-:Y:S02]  /*7a00*/  ISETP.GE.AND P1, PT, R3, R0.reuse, PT ;  /* 0x000000000300720c */ /* 0x080fe40003f26270 */
[----:B------:R-:W-:-:S09]  /*7a10*/  ISETP.GE.AND P2, PT, R5, R0, PT ;  /* 0x000000000500720c */ /* 0x000fd20003f46270 */
[----:B------:R-:W-:Y:S05]  /*7a20*/  @P0 BRA `(.L_x_1931) ;  /* 0x0000000400d80947 */ /* 0x000fea0003800000 */
[----:B------:R-:W0:Y:S01]  /*7a30*/  LDS.128 R4, [R20+0xf000] ;  /* 0x00f0000014047984 */ /* 0x000e220000000c00 */
        /* <DEDUP_REMOVED lines=10> */
[----:B------:R-:W-:Y:S02]  /*7ae0*/  LOP3.LUT R3, R32, 0xff, RZ, 0xc0, !PT ;  /* 0x000000ff20037812 */ /* 0x000fe400078ec0ff */
[----:B------:R-:W-:Y:S01]  /*7af0*/  LOP3.LUT R0, R0, 0xff, RZ, 0xc0, !PT ;  /* 0x000000ff00007812 */ /* 0x000fe200078ec0ff */
[----:B------:R-:W-:Y:S01]  /*7b00*/  IMAD.U32 R11, R11, 0x10000, RZ ;  /* 0x000100000b0b7824 */ /* 0x000fe200078e00ff */
[----:B------:R-:W-:Y:S01]  /*7b10*/  PRMT R12, R12, 0x7604, R15 ;  /* 0x000076040c0c7816 */ /* 0x000fe2000000000f */
[----:B------:R-:W-:Y:S01]  /*7b20*/  IMAD.U32 R15, R14, 0x10000, RZ ;  /* 0x000100000e0f7824 */ /* 0x000fe200078e00ff */
[----:B------:R-:W-:-:S02]  /*7b30*/  PRMT R3, R0, 0x7604, R3 ;  /* 0x0000760400037816 */ /* 0x000fc40000000003 */
[----:B------:R-:W-:Y:S02]  /*7b40*/  SHF.R.U32.HI R0, RZ, 0x8, R30 ;  /* 0x00000008ff007819 */ /* 0x000fe4000001161e */
[----:B------:R-:W-:Y:S02]  /*7b50*/  LOP3.LUT R3, R3, 0xff0000, R32, 0xf8, !PT ;  /* 0x00ff000003037812 */ /* 0x000fe400078ef820 */
[----:B------:R-:W-:Y:S02]  /*7b60*/  LOP3.LUT R15, R12, 0xff0000, R15, 0xf8, !PT ;  /* 0x00ff00000c0f7812 */ /* 0x000fe400078ef80f */
[----:B------:R-:W-:Y:S02]  /*7b70*/  LOP3.LUT R11, R10, 0xff0000, R11, 0xf8, !PT ;  /* 0x00ff00000a0b7812 */ /* 0x000fe400078ef80b */
[----:B------:R-:W-:Y:S02]  /*7b80*/  LOP3.LUT R13, R30, 0xff, RZ, 0xc0, !PT ;  /* 0x000000ff1e0d7812 */ /* 0x000fe400078ec0ff */
[----:B------:R-:W-:-:S02]  /*7b90*/  LOP3.LUT R0, R0, 0xff, RZ, 0xc0, !PT ;  /* 0x000000ff00007812 */ /* 0x000fc400078ec0ff */
[----:B------:R-:W-:Y:S02]  /*7ba0*/  LOP3.LUT R14, R3, 0xff000000, R32, 0xf8, !PT ;  /* 0xff000000030e7812 */ /* 0x000fe400078ef820 */
[----:B------:R-:W-:Y:S02]  /*7bb0*/  LOP3.LUT R31, R15, 0xff000000, R31, 0xf8, !PT ;  /* 0xff0000000f1f7812 */ /* 0x000fe400078ef81f */
[----:B------:R-:W-:Y:S02]  /*7bc0*/  LOP3.LUT R32, R11, 0xff000000, R33, 0xf8, !PT ;  /* 0xff0000000b207812 */ /* 0x000fe400078ef821 */
[----:B------:R-:W-:Y:S02]  /*7bd0*/  PRMT R13, R0, 0x7604, R13 ;  /* 0x00007604000d7816 */ /* 0x000fe4000000000d */
[----:B0-----:R-:W-:Y:S02]  /*7be0*/  F2FP.F16.E4M3.UNPACK_B R0, R6.H1 ;  /* 0x00000006ff00723e */ /* 0x001fe400030006ff */
[----:B------:R-:W-:-:S02]  /*7bf0*/  F2FP.F16.E4M3.UNPACK_B R33, R31 ;  /* 0x0000001fff21723e */ /* 0x000fc400020006ff */
[----:B------:R-:W-:Y:S01]  /*7c00*/  F2FP.F16.E4M3.UNPACK_B R15, R32 ;  /* 0x00000020ff0f723e */ /* 0x000fe200020006ff */
[--C-:B------:R-:W-:Y:S01]  /*7c10*/  HADD2.F32 R11, -RZ, R0.reuse.H1_H1 ;  /* 0x30000000ff0b7230 */ /* 0x100fe20000004100 */
[--C-:B------:R-:W-:Y:S01]  /*7c20*/  LOP3.LUT R13, R13, 0xff0000, R30.reuse, 0xf8, !PT ;  /* 0x00ff00000d0d7812 */ /* 0x100fe200078ef81e */
[----:B------:R-:W-:Y:S01]  /*7c30*/  HADD2.F32 R34, -RZ, R33.H1_H1 ;  /* 0x30000021ff227230 */ /* 0x000fe20000004100 */
[----:B------:R-:W-:Y:S01]  /*7c40*/  F2FP.F16.E4M3.UNPACK_B R3, R6 ;  /* 0x00000006ff03723e */ /* 0x000fe200020006ff */
[----:B------:R-:W-:Y:S01]  /*7c50*/  HADD2.F32 R21, -RZ, R15.H1_H1 ;  /* 0x3000000fff157230 */ /* 0x000fe20000004100 */
[----:B------:R-:W-:Y:S01]  /*7c60*/  LOP3.LUT R30, R13, 0xff000000, R30, 0xf8, !PT ;  /* 0xff0000000d1e7812 */ /* 0x000fe200078ef81e */
        /* <DEDUP_REMOVED lines=82> */
.L_x_1931:
[----:B------:R-:W-:Y:S05]  /*8190*/  BSYNC B1 ;  /* 0x0000000000017941 */ /* 0x000fea0003800000 */
.L_x_1930:
[----:B------:R-:W-:Y:S04]  /*81a0*/  BSSY B1, `(.L_x_1932) ;  /* 0x000007c000017945 */ /* 0x000fe80003800000 */
[----:B------:R-:W-:Y:S05]  /*81b0*/  @P1 BRA `(.L_x_1933) ;  /* 0x0000000400e81947 */ /* 0x000fea0003800000 */
[----:B0-----:R-:W0:Y:S01]  /*81c0*/  LDS.128 R4, [R20+0x10800] ;  /* 0x0108000014047984 */ /* 0x001e220000000c00 */
        /* <DEDUP_REMOVED lines=11> */
[----:B------:R-:W-:-:S02]  /*8280*/  PRMT R11, R11, 0x7604, R10 ;  /* 0x000076040b0b7816 */ /* 0x000fc4000000000a */
[----:B------:R-:W-:Y:S02]  /*8290*/  SHF.R.U32.HI R0, RZ, 0x10, R26 ;  /* 0x00000010ff007819 */ /* 0x000fe4000001161a */
        /* <DEDUP_REMOVED lines=17> */
[----:B------:R-:W-:Y:S01]  /*83b0*/  SHF.R.U32.HI R12, RZ, 0x10, R28 ;  /* 0x00000010ff0c7819 */ /* 0x000fe2000001161c */
[--C-:B------:R-:W-:Y:S01]  /*83c0*/  HADD2.F32 R11, -RZ, R0.reuse.H1_H1 ;  /* 0x30000000ff0b7230 */ /* 0x100fe20000004100 */
[----:B------:R-:W-:Y:S01]  /*83d0*/  F2FP.F16.E4M3.UNPACK_B R15, R26 ;  /* 0x0000001aff0f723e */ /* 0x000fe200020006ff */
[----:B------:R-:W-:Y:S01]  /*83e0*/  HADD2.F32 R30, -RZ, R27.H1_H1 ;  /* 0x3000001bff1e7230 */ /* 0x000fe20000004100 */
[----:B------:R-:W-:Y:S01]  /*83f0*/  LOP3.LUT R12, R12, 0xff, RZ, 0xc0, !PT ;  /* 0x000000ff0c0c7812 */ /* 0x000fe200078ec0ff */
[----:B------:R-:W-:Y:S01]  /*8400*/  HADD2.F32 R10, -RZ, R0.H0_H0 ;  /* 0x20000000ff0a7230 */ /* 0x000fe20000004100 */
[----:B------:R-:W-:Y:S01]  /*8410*/  F2FP.F16.E4M3.UNPACK_B R3, R6 ;  /* 0x00000006ff03723e */ /* 0x000fe200020006ff */
[----:B------:R-:W-:Y:S01]  /*8420*/  HADD2.F32 R21, -RZ, R15.H1_H1 ;  /* 0x3000000fff157230 */ /* 0x000fe20000004100 */
[----:B------:R-:W-:Y:S01]  /*8430*/  PRMT R13, R12, 0x7054, R13 ;  /* 0x000070540c0d7816 */ /* 0x000fe2000000000d */
[----:B------:R-:W-:Y:S01]  /*8440*/  FMUL.FTZ R31, R11, R30 ;  /* 0x0000001e0b1f7220 */ /* 0x000fe20000410000 */
[----:B------:R-:W-:-:S02]  /*8450*/  F2FP.F16.E4M3.UNPACK_B R12, R7 ;  /* 0x00000007ff0c723e */ /* 0x000fc400020006ff */
[-C--:B------:R-:W-:Y:S01]  /*8460*/  FMUL.FTZ R11, R11, R21.reuse ;  /* 0x000000150b0b7220 */ /* 0x080fe20000410000 */
[----:B------:R-:W-:Y:S01]  /*8470*/  LOP3.LUT R28, R13, 0xff000000, R28, 0xf8, !PT ;  /* 0xff0000000d1c7812 */ /* 0x000fe200078ef81c */
[C---:B------:R-:W-:Y:S01]  /*8480*/  FFMA.FTZ R33, R10.reuse, R21, -R31 ;  /* 0x000000150a217223 */ /* 0x040fe2000001081f */
[----:B------:R-:W-:Y:S01]  /*8490*/  F2FP.F16.E4M3.UNPACK_B R13, R7.H1 ;  /* 0x00000007ff0d723e */ /* 0x000fe200030006ff */
[----:B------:R-:W-:Y:S01]  /*84a0*/  FFMA.FTZ R34, R10, R30, R11 ;  /* 0x0000001e0a227223 */ /* 0x000fe2000001000b */
        /* <DEDUP_REMOVED lines=75> */
.L_x_1933:
[----:B------:R-:W-:Y:S05]  /*8960*/  BSYNC B1 ;  /* 0x0000000000017941 */ /* 0x000fea0003800000 */
.L_x_1932:
[----:B------:R-:W-:Y:S05]  /*8970*/  @P2 BRA `(.L_x_1929) ;  /* 0x0000002c00682947 */ /* 0x000fea0003800000 */
[----:B01----:R-:W0:Y:S01]  /*8980*/  LDS.128 R4, [R20+0x12000] ;  /* 0x0120000014047984 */ /* 0x003e220000000c00 */
        /* <DEDUP_REMOVED lines=118> */
.L_x_1920:
[----:B------:R-:W0:Y:S01]  /*90f0*/  LDC R0, c[0x0][0x428] ;  /* 0x00010a00ff007b82 */ /* 0x000e220000000800 */
[----:B------:R-:W-:Y:S01]  /*9100*/  ISETP.GE.AND P0, PT, R19, R4, PT ;  /* 0x000000041300720c */ /* 0x000fe20003f06270 */
[----:B------:R-:W-:Y:S01]  /*9110*/  IMAD R3, R153, 0xc0, R19 ;  /* 0x000000c099037824 */ /* 0x000fe200078e0213 */
        /* <DEDUP_REMOVED lines=15> */
[----:B0-----:R-:W-:-:S05]  /*9210*/  @P1 IMAD.HI.U32 R0, R3, R0, RZ ;  /* 0x0000000003001227 */ /* 0x001fca00078e00ff */
[----:B-1----:R-:W-:Y:S02]  /*9220*/  @P1 SHF.R.U32.HI R3, RZ, R5, R0 ;  /* 0x00000005ff031219 */ /* 0x002fe40000011600 */
[----:B------:R-:W-:Y:S02]  /*9230*/  CS2R R4, SRZ ;  /* 0x0000000000047805 */ /* 0x000fe4000001ff00 */
[----:B------:R-:W-:Y:S01]  /*9240*/  SHF.R.S32.HI R21, RZ, 0x1f, R3 ;  /* 0x0000001fff157819 */ /* 0x000fe20000011403 */
[----:B------:R-:W-:Y:S06]  /*9250*/  @P0 BRA `(.L_x_1935) ;  /* 0x00000000009c0947 */ /* 0x000fec0003800000 */
[----:B------:R-:W-:Y:S01]  /*9260*/  MOV R5, R50 ;  /* 0x0000003200057202 */ /* 0x000fe20000000f00 */
[----:B------:R-:W-:Y:S01]  /*9270*/  IMAD.MOV.U32 R4, RZ, RZ, R157 ;  /* 0x000000ffff047224 */ /* 0x000fe200078e009d */
[----:B------:R-:W-:Y:S01]  /*9280*/  SHF.R.S32.HI R49, RZ, 0x1f, R19 ;  /* 0x0000001fff317819 */ /* 0x000fe20000011413 */
[----:B------:R-:W-:Y:S01]  /*9290*/  ULDC UR4, c[0x0][0x3d4] ;  /* 0x0000f50000047ab9 */ /* 0x000fe20000000800 */
[----:B------:R-:W-:Y:S01]  /*92a0*/  ULDC.64 UR6, c[0x0][0x3c8] ;  /* 0x0000f20000067ab9 */ /* 0x000fe20000000a00 */
[-CC-:B------:R-:W-:Y:S01]  /*92b0*/  IMAD.WIDE.U32 R6, R19, R10.reuse, R4.reuse ;  /* 0x0000000a13067225 */ /* 0x180fe200078e0004 */
[----:B------:R-:W-:Y:S01]  /*92c0*/  ULDC.64 UR8, c[0x0][0x3e0] ;  /* 0x0000f80000087ab9 */ /* 0x000fe20000000a00 */
[----:B------:R-:W-:Y:S02]  /*92d0*/  ISETP.GE.AND P3, PT, R157, UR4, PT ;  /* 0x000000049d007c0c */ /* 0x000fe4000bf66270 */
[----:B------:R-:W-:Y:S01]  /*92e0*/  CS2R R28, SRZ ;  /* 0x00000000001c7805 */ /* 0x000fe2000001ff00 */
[C---:B------:R-:W-:Y:S01]  /*92f0*/  IMAD R0, R49.reuse, R10, RZ ;  /* 0x0000000a31007224 */ /* 0x040fe200078e02ff */
[----:B------:R-:W-:Y:S01]  /*9300*/  IADD3 R38, P1, R6, R38, RZ ;  /* 0x0000002606267210 */ /* 0x000fe20007f3e0ff */
[-C--:B------:R-:W-:Y:S01]  /*9310*/  IMAD R24, R49, R12.reuse, RZ ;  /* 0x0000000c31187224 */ /* 0x080fe200078e02ff */
[----:B------:R-:W-:Y:S01]  /*9320*/  CS2R R30, SRZ ;  /* 0x00000000001e7805 */ /* 0x000fe2000001ff00 */
[----:B------:R-:W-:Y:S01]  /*9330*/  IMAD.WIDE.U32 R4, R19, R12, R4 ;  /* 0x0000000c13047225 */ /* 0x000fe200078e0004 */
[----:B------:R-:W-:-:S02]  /*9340*/  CS2R R32, SRZ ;  /* 0x0000000000207805 */ /* 0x000fc4000001ff00 */
[----:B------:R-:W-:Y:S02]  /*9350*/  CS2R R34, SRZ ;  /* 0x0000000000227805 */ /* 0x000fe4000001ff00 */
[----:B------:R-:W-:Y:S01]  /*9360*/  CS2R R26, SRZ ;  /* 0x00000000001a7805 */ /* 0x000fe2000001ff00 */
[C---:B------:R-:W-:Y:S01]  /*9370*/  IMAD R6, R19.reuse, R11, R0 ;  /* 0x0000000b13067224 */ /* 0x040fe200078e0200 */
[----:B------:R-:W-:Y:S01]  /*9380*/  IADD3 R40, P2, R4, R40, RZ ;  /* 0x0000002804287210 */ /* 0x000fe20007f5e0ff */
[----:B------:R-:W-:Y:S02]  /*9390*/  IMAD R24, R19, R13, R24 ;  /* 0x0000000d13187224 */ /* 0x000fe400078e0218 */
[----:B------:R-:W-:Y:S01]  /*93a0*/  VIADD R49, R157, 0x20 ;  /* 0x000000209d317836 */ /* 0x000fe20000000000 */
[----:B------:R-:W-:Y:S01]  /*93b0*/  IADD3.X R39, R37, R6, R7, P1, !PT ;  /* 0x0000000625277210 */ /* 0x000fe20000ffe407 */
[----:B------:R-:W-:Y:S01]  /*93c0*/  IMAD R7, R48, 0xc0, RZ ;  /* 0x000000c030077824 */ /* 0x000fe200078e02ff */
[----:B------:R-:W-:Y:S01]  /*93d0*/  IADD3.X R41, R45, R24, R5, P2, !PT ;  /* 0x000000182d297210 */ /* 0x000fe200017fe405 */
[----:B------:R-:W-:Y:S01]  /*93e0*/  IMAD R5, R44, 0xc0, RZ ;  /* 0x000000c02c057824 */ /* 0x000fe200078e02ff */
[----:B------:R-:W-:Y:S01]  /*93f0*/  ISETP.GE.AND P4, PT, R49, UR4, PT ;  /* 0x0000000431007c0c */ /* 0x000fe2000bf86270 */
[----:B------:R-:W-:Y:S01]  /*9400*/  IMAD.WIDE.U32 R42, R42, 0xc0, R38 ;  /* 0x000000c02a2a7825 */ /* 0x000fe200078e0026 */
[----:B------:R-:W-:-:S03]  /*9410*/  CS2R R24, SRZ ;  /* 0x0000000000187805 */ /* 0x000fc6000001ff00 */
[----:B------:R-:W-:Y:S01]  /*9420*/  IMAD.WIDE.U32 R14, R14, 0xc0, R40 ;  /* 0x000000c00e0e7825 */ /* 0x000fe200078e0028 */
[----:B------:R-:W-:Y:S02]  /*9430*/  IADD3 R38, P1, R42, UR6, RZ ;  /* 0x000000062a267c10 */ /* 0x000fe4000ff3e0ff */
[----:B------:R-:W-:Y:S02]  /*9440*/  IADD3 R14, P2, R14, UR8, RZ ;  /* 0x000000080e0e7c10 */ /* 0x000fe4000ff5e0ff */
[----:B------:R-:W-:Y:S02]  /*9450*/  IADD3.X R39, R5, UR7, R43, P1, !PT ;  /* 0x0000000705277c10 */ /* 0x000fe40008ffe42b */
[----:B------:R-:W-:Y:S02]  /*9460*/  CS2R R4, SRZ ;  /* 0x0000000000047805 */ /* 0x000fe4000001ff00 */
[----:B------:R-:W-:Y:S02]  /*9470*/  IADD3.X R15, R7, UR9, R15, P2, !PT ;  /* 0x00000009070f7c10 */ /* 0x000fe400097fe40f */
[----:B------:R-:W-:Y:S01]  /*9480*/  CS2R R6, SRZ ;  /* 0x0000000000067805 */ /* 0x000fe2000001ff00 */
[----:B------:R0:W5:Y:S04]  /*9490*/  @!P3 LDG.E.128 R28, desc[UR40][R38.64] ;  /* 0x00000028261cb981 */ /* 0x000168000c1e1d00 */
[----:B------:R0:W5:Y:S04]  /*94a0*/  @!P4 LDG.E.128 R32, desc[UR40][R38.64+0x20] ;  /* 0x000020282620c981 */ /* 0x000168000c1e1d00 */
[----:B------:R0:W5:Y:S04]  /*94b0*/  @!P3 LDG.E.128 R4, desc[UR40][R14.64] ;  /* 0x000000280e04b981 */ /* 0x000168000c1e1d00 */
[----:B------:R0:W5:Y:S02]  /*94c0*/  @!P4 LDG.E.128 R24, desc[UR40][R14.64+0x20] ;  /* 0x000020280e18c981 */ /* 0x000164000c1e1d00 */
.L_x_1935:
[----:B------:R-:W-:Y:S05]  /*94d0*/  BSYNC B1 ;  /* 0x0000000000017941 */ /* 0x000fea0003800000 */
.L_x_1934:
        /* <DEDUP_REMOVED lines=19> */
.L_x_2148:
[----:B------:R-:W-:-:S03]  /*9610*/  UMOV UR4, 0xffffffff ;  /* 0xffffffff00047882 */ /* 0x000fc60000000000 */
[----:B------:R-:W-:Y:S05]  /*9620*/  BRA.DIV UR4, `(.L_x_1937) ;  /* 0x0000013204f07947 */ /* 0x000fea000b800000 */
.L_x_2151:
[----:B------:R-:W-:-:S03]  /*9630*/  UMOV UR4, 0xffffffff ;  /* 0xffffffff00047882 */ /* 0x000fc60000000000 */
[----:B------:R-:W-:Y:S05]  /*9640*/  BRA.DIV UR4, `(.L_x_1938) ;  /* 0x0000013604107947 */ /* 0x000fea000b800000 */
.L_x_2154:
[----:B------:R-:W-:-:S03]  /*9650*/  UMOV UR4, 0xffffffff ;  /* 0xffffffff00047882 */ /* 0x000fc60000000000 */
[----:B------:R-:W-:Y:S05]  /*9660*/  BRA.DIV UR4, `(.L_x_1939) ;  /* 0x0000013604307947 */ /* 0x000fea000b800000 */
.L_x_2157:
[----:B------:R-:W0:Y:S01]  /*9670*/  SYNCS.PHASECHK.TRANS64.TRYWAIT P1, [R16+URZ+0x19c00], R9 ;  /* 0x019c0009100075a7 */ /* 0x000e22000802017f */
[----:B------:R-:W-:Y:S04]  /*9680*/  BSSY B1, `(.L_x_1940) ;  /* 0x0000002000017945 */ /* 0x000fe80003800000 */
[----:B0-----:R-:W-:Y:S05]  /*9690*/  @!P1 BRA `(.L_x_1941) ;  /* 0x00000134004c9947 */ /* 0x001fea0003800000 */
.L_x_2158:
[----:B------:R-:W-:Y:S05]  /*96a0*/  BSYNC B1 ;  /* 0x0000000000017941 */ /* 0x000fea0003800000 */
.L_x_1940:
[----:B------:R-:W-:Y:S05]  /*96b0*/  @P0 BRA `(.L_x_1929) ;  /* 0x0000002000180947 */ /* 0x000fea0003800000 */
[----:B------:R1:W5:Y:S01]  /*96c0*/  LDL R62, [R1+0x4] ;  /* 0x00000400013e7983 */ /* 0x0003620000100800 */
[----:B------:R-:W2:Y:S03]  /*96d0*/  LDC R0, c[0x0][0x3d4] ;  /* 0x0000f500ff007b82 */ /* 0x000ea60000000800 */
[----:B------:R1:W5:Y:S01]  /*96e0*/  LDL R61, [R1+0xc] ;  /* 0x00000c00013d7983 */ /* 0x0003620000100800 */
[----:B------:R-:W-:-:S03]  /*96f0*/  VIADD R3, R157, 0x20 ;  /* 0x000000209d037836 */ /* 0x000fc60000000000 */
[----:B------:R1:W5:Y:S01]  /*9700*/  LDL R60, [R1+0x5c] ;  /* 0x00005c00013c7983 */ /* 0x0003620000100800 */
[----:B------:R-:W-:Y:S01]  /*9710*/  BSSY B1, `(.L_x_1942) ;  /* 0x00000fd000017945 */ /* 0x000fe20003800000 */
[-C--:B--2---:R-:W-:Y:S02]  /*9720*/  ISETP.GE.AND P0, PT, R157, R0.reuse, PT ;  /* 0x000000009d00720c */ /* 0x084fe40003f06270 */
[----:B------:R-:W-:-:S11]  /*9730*/  ISETP.GE.AND P1, PT, R3, R0, PT ;  /* 0x000000000300720c */ /* 0x000fd60003f26270 */
[----:B-1----:R-:W-:Y:S05]  /*9740*/  @P0 BRA `(.L_x_1943) ;  /* 0x0000000c00e40947 */ /* 0x002fea0003800000 */
[----:B------:R-:W1:Y:S01]  /*9750*/  S2R R11, SR_TID.X ;  /* 0x00000000000b7919 */ /* 0x000e620000002100 */
[----:B-----5:R-:W-:Y:S02]  /*9760*/  SHF.R.U32.HI R3, RZ, 0x8, R28 ;  /* 0x00000008ff037819 */ /* 0x020fe4000001161c */
[----:B------:R-:W-:Y:S02]  /*9770*/  LOP3.LUT R8, R28, 0xff, RZ, 0xc0, !PT ;  /* 0x000000ff1c087812 */ /* 0x000fe400078ec0ff */
[----:B------:R-:W-:Y:S02]  /*9780*/  LOP3.LUT R3, R3, 0xff, RZ, 0xc0, !PT ;  /* 0x000000ff03037812 */ /* 0x000fe400078ec0ff */
[----:B0-----:R-:W-:Y:S02]  /*9790*/  SHF.R.U32.HI R9, RZ, 0x8, R29 ;  /* 0x00000008ff097819 */ /* 0x001fe4000001161d */
[----:B------:R-:W-:Y:S02]  /*97a0*/  PRMT R21, R3, 0x7604, R8 ;  /* 0x0000760403157816 */ /* 0x000fe40000000008 */
[----:B------:R-:W-:-:S02]  /*97b0*/  LOP3.LUT R10, R29, 0xff, RZ, 0xc0, !PT ;  /* 0x000000ff1d0a7812 */ /* 0x000fc400078ec0ff */
[----:B------:R-:W-:Y:S02]  /*97c0*/  LOP3.LUT R9, R9, 0xff, RZ, 0xc0, !PT ;  /* 0x000000ff09097812 */ /* 0x000fe400078ec0ff */
[----:B------:R-:W-:Y:S02]  /*97d0*/  LOP3.LUT R12, R30, 0xff, RZ, 0xc0, !PT ;  /* 0x000000ff1e0c7812 */ /* 0x000fe400078ec0ff */
[----:B------:R-:W-:Y:S02]  /*97e0*/  PRMT R37, R9, 0x7604, R10 ;  /* 0x0000760409257816 */ /* 0x000fe4000000000a */
[----:B------:R-:W-:Y:S02]  /*97f0*/  SHF.R.U32.HI R9, RZ, 0x8, R31 ;  /* 0x00000008ff097819 */ /* 0x000fe4000001161f */
[----:B------:R-:W-:Y:S02]  /*9800*/  LOP3.LUT R10, R31, 0xff, RZ, 0xc0, !PT ;  /* 0x000000ff1f0a7812 */ /* 0x000fe400078ec0ff */
[----:B------:R-:W-:-:S02]  /*9810*/  LOP3.LUT R9, R9, 0xff, RZ, 0xc0, !PT ;  /* 0x000000ff09097812 */ /* 0x000fc400078ec0ff */
[----:B------:R-:W-:Y:S02]  /*9820*/  LOP3.LUT R15, R4, 0xff, RZ, 0xc0, !PT ;  /* 0x000000ff040f7812 */ /* 0x000fe400078ec0ff */
        /* <DEDUP_REMOVED lines=23> */
[----:B------:R-:W-:Y:S01]  /*99a0*/  LOP3.LUT R3, R3, R60, RZ, 0x3c, !PT ;  /* 0x0000003c03037212 */ /* 0x000fe200078e3cff */
[----:B------:R-:W0:Y:S01]  /*99b0*/  LDS.128 R8, [R20+0xf000] ;  /* 0x00f0000014087984 */ /* 0x000e220000000c00 */
[----:B------:R-:W-:Y:S02]  /*99c0*/  PRMT R42, R38, 0x7604, R41 ;  /* 0x00007604262a7816 */ /* 0x000fe40000000029 */
[----:B------:R-:W-:Y:S02]  /*99d0*/  IADD3 R3, R16, R13, R3 ;  /* 0x0000000d10037210 */ /* 0x000fe40007ffe003 */
[----:B------:R-:W-:-:S02]  /*99e0*/  SHF.R.U32.HI R38, RZ, 0x10, R29 ;  /* 0x00000010ff267819 */ /* 0x000fc4000001161d */
[----:B------:R-:W-:Y:S01]  /*99f0*/  PRMT R49, R43, 0x7604, R44 ;  /* 0x000076042b317816 */ /* 0x000fe2000000002c */
[----:B------:R-:W1:Y:S01]  /*9a00*/  LDS.128 R12, [R3+0xf000] ;  /* 0x00f00000030c7984 */ /* 0x000e620000000c00 */
[----:B------:R-:W-:Y:S01]  /*9a10*/  SHF.R.U32.HI R43, RZ, 0x10, R5 ;  /* 0x00000010ff2b7819 */ /* 0x000fe20000011605 */
[----:B------:R-:W-:Y:S01]  /*9a20*/  IMAD.U32 R38, R38, 0x10000, RZ ;  /* 0x0001000026267824 */ /* 0x000fe200078e00ff */
[----:B------:R-:W-:Y:S02]  /*9a30*/  SHF.R.U32.HI R46, RZ, 0x8, R7 ;  /* 0x00000008ff2e7819 */ /* 0x000fe40000011607 */
[----:B------:R-:W-:Y:S01]  /*9a40*/  SHF.R.U32.HI R41, RZ, 0x10, R31 ;  /* 0x00000010ff297819 */ /* 0x000fe2000001161f */
[----:B------:R-:W-:Y:S01]  /*9a50*/  IMAD.U32 R43, R43, 0x10000, RZ ;  /* 0x000100002b2b7824 */ /* 0x000fe200078e00ff */
[----:B------:R-:W-:Y:S02]  /*9a60*/  LOP3.LUT R47, R7, 0xff, RZ, 0xc0, !PT ;  /* 0x000000ff072f7812 */ /* 0x000fe400078ec0ff */
[----:B------:R-:W-:Y:S01]  /*9a70*/  LOP3.LUT R46, R46, 0xff, RZ, 0xc0, !PT ;  /* 0x000000ff2e2e7812 */ /* 0x000fe200078ec0ff */
[----:B------:R-:W-:Y:S01]  /*9a80*/  IMAD.U32 R41, R41, 0x10000, RZ ;  /* 0x0001000029297824 */ /* 0x000fe200078e00ff */
[----:B------:R-:W-:-:S02]  /*9a90*/  SHF.R.U32.HI R51, RZ, 0x10, R7 ;  /* 0x00000010ff337819 */ /* 0x000fc40000011607 */
[----:B------:R-:W-:Y:S02]  /*9aa0*/  LOP3.LUT R37, R37, 0xff0000, R38, 0xf8, !PT ;  /* 0x00ff000025257812 */ /* 0x000fe400078ef826 */
[----:B------:R-:W-:Y:S01]  /*9ab0*/  PRMT R46, R46, 0x7604, R47 ;  /* 0x000076042e2e7816 */ /* 0x000fe2000000002f */
[----:B------:R-:W-:Y:S01]  /*9ac0*/  IMAD.U32 R51, R51, 0x10000, RZ ;  /* 0x0001000033337824 */ /* 0x000fe200078e00ff */
        /* <DEDUP_REMOVED lines=16> */
[-C--:B------:R-:W-:Y:S02]  /*9bd0*/  F2FP.F16.E4M3.UNPACK_B R41, R11.reuse ;  /* 0x0000000bff29723e */ /* 0x080fe400020006ff */
[----:B------:R-:W-:Y:S02]  /*9be0*/  F2FP.F16.E4M3.UNPACK_B R46, R11.H1 ;  /* 0x0000000bff2e723e */ /* 0x000fe400030006ff */
[----:B------:R-:W-:Y:S02]  /*9bf0*/  F2FP.F16.E4M3.UNPACK_B R50, R49 ;  /* 0x00000031ff32723e */ /* 0x000fe400020006ff */
[----:B-1----:R-:W-:Y:S02]  /*9c00*/  F2FP.F16.E4M3.UNPACK_B R8, R13 ;  /* 0x0000000dff08723e */ /* 0x002fe400020006ff */
[----:B------:R-:W-:Y:S02]  /*9c10*/  F2FP.F16.E4M3.UNPACK_B R11, R43 ;  /* 0x0000002bff0b723e */ /* 0x000fe400020006ff */
[----:B------:R-:W-:Y:S01]  /*9c20*/  LOP3.LUT R53, R51, 0xff000000, R7, 0xf8, !PT ;  /* 0xff00000033357812 */ /* 0x000fe200078ef807 */
[----:B------:R-:W-:Y:S01]  /*9c30*/  HADD2.F32 R51, -RZ, R50.H0_H0 ;  /* 0x20000032ff337230 */ /* 0x000fe20000004100 */
[-C--:B------:R-:W-:Y:S01]  /*9c40*/  F2FP.F16.E4M3.UNPACK_B R31, R9.reuse ;  /* 0x00000009ff1f723e */ /* 0x080fe200020006ff */
[----:B------:R-:W-:Y:S01]  /*9c50*/  HADD2.F32 R6, -RZ, R8.H0_H0 ;  /* 0x20000008ff067230 */ /* 0x000fe20000004100 */
[----:B------:R-:W-:Y:S01]  /*9c60*/  F2FP.F16.E4M3.UNPACK_B R37, R9.H1 ;  /* 0x00000009ff25723e */ /* 0x000fe200030006ff */
[----:B------:R-:W-:Y:S01]  /*9c70*/  HADD2.F32 R44, -RZ, R11.H0_H0 ;  /* 0x2000000bff2c7230 */ /* 0x000fe20000004100 */
[-C--:B------:R-:W-:Y:S01]  /*9c80*/  F2FP.F16.E4M3.UNPACK_B R39, R12.reuse ;  /* 0x0000000cff27723e */ /* 0x080fe200020006ff */
[----:B------:R-:W-:Y:S01]  /*9c90*/  HADD2.F32 R9, -RZ, R31.H0_H0 ;  /* 0x2000001fff097230 */ /* 0x000fe20000004100 */
[----:B------:R-:W-:Y:S01]  /*9ca0*/  F2FP.F16.E4M3.UNPACK_B R45, R12.H1 ;  /* 0x0000000cff2d723e */ /* 0x000fe200030006ff */
[C---:B------:R-:W-:Y:S01]  /*9cb0*/  FMUL.FTZ R12, R6.reuse, R51 ;  /* 0x00000033060c7220 */ /* 0x040fe20000410000 */
[----:B------:R-:W-:Y:S01]  /*9cc0*/  F2FP.F16.E4M3.UNPACK_B R38, R13.H1 ;  /* 0x0000000dff26723e */ /* 0x000fe200030006ff */
[-C--:B------:R-:W-:Y:S01]  /*9cd0*/  FMUL.FTZ R52, R6, R44.reuse ;  /* 0x0000002c06347220 */ /* 0x080fe20000410000 */
[----:B------:R-:W-:Y:S01]  /*9ce0*/  F2FP.F16.E4M3.UNPACK_B R49, R49.H1 ;  /* 0x00000031ff31723e */ /* 0x000fe200030006ff */
[C---:B------:R-:W-:Y:S01]  /*9cf0*/  FFMA.FTZ R6, R9.reuse, R44, -R12 ;  /* 0x0000002c09067223 */ /* 0x040fe2000001080c */
[----:B------:R-:W-:Y:S01]  /*9d00*/  F2FP.F16.E4M3.UNPACK_B R43, R43.H1 ;  /* 0x0000002bff2b723e */ /* 0x000fe200030006ff */
[----:B------:R-:W-:Y:S01]  /*9d10*/  FFMA.FTZ R9, R9, R51, R52 ;  /* 0x0000003309097223 */ /* 0x000fe20000010034 */
[----:B------:R-:W-:Y:S01]  /*9d20*/  HADD2.F32 R12, -RZ, R11.H1_H1 ;  /* 0x3000000bff0c7230 */ /* 0x000fe20000004100 */
[-C--:B------:R-:W-:Y:S01]  /*9d30*/  F2FP.F16.E4M3.UNPACK_B R42, R15.reuse ;  /* 0x0000000fff2a723e */ /* 0x080fe200020006ff */
[----:B------:R-:W-:Y:S01]  /*9d40*/  HADD2.F32 R50, -RZ, R50.H1_H1 ;  /* 0x30000032ff327230 */ /* 0x000fe20000004100 */
[----:B------:R-:W-:Y:S01]  /*9d50*/  F2FP.F16.E4M3.UNPACK_B R47, R15.H1 ;  /* 0x0000000fff2f723e */ /* 0x000fe200030006ff */
[----:B------:R-:W-:Y:S01]  /*9d60*/  HADD2.F32 R8, -RZ, R8.H1_H1 ;  /* 0x30000008ff087230 */ /* 0x000fe20000004100 */
[-C--:B------:R-:W-:Y:S01]  /*9d70*/  F2FP.F16.E4M3.UNPACK_B R7, R14.reuse ;  /* 0x0000000eff07723e */ /* 0x080fe200020006ff */
        /* <DEDUP_REMOVED lines=11> */
[----:B------:R-:W-:Y:S01]  /*9e30*/  FFMA.FTZ R11, R31, R12, -R54 ;  /* 0x0000000c1f0b7223 */ /* 0x000fe20000010836 */
[----:B------:R-:W-:Y:S02]  /*9e40*/  HADD2.F32 R38, -RZ, R38.H1_H1 ;  /* 0x30000026ff267230 */ /* 0x000fe40000004100 */
[C---:B------:R-:W-:Y:S01]  /*9e50*/  FFMA.FTZ R12, R13.reuse, R44, -R56 ;  /* 0x0000002c0d0c7223 */ /* 0x040fe20000010838 */
[----:B------:R-:W-:Y:S01]  /*9e60*/  FFMA.FTZ R13, R13, R52, R51 ;  /* 0x000000340d0d7223 */ /* 0x000fe20000010033 */
[----:B------:R-:W-:Y:S01]  /*9e70*/  F2FP.F16.E4M3.UNPACK_B R51, R53 ;  /* 0x00000035ff33723e */ /* 0x000fe200020006ff */
[----:B------:R-:W-:Y:S01]  /*9e80*/  FFMA.FTZ R8, R31, R50, R15 ;  /* 0x000000321f087223 */ /* 0x000fe2000001000f */
[-C--:B------:R-:W-:Y:S01]  /*9e90*/  F2FP.F16.E4M3.UNPACK_B R44, R48.reuse ;  /* 0x00000030ff2c723e */ /* 0x080fe200020006ff */
[----:B------:R-:W-:Y:S02]  /*9ea0*/  HADD2.F32 R43, -RZ, R43.H1_H1 ;  /* 0x3000002bff2b7230 */ /* 0x000fe40000004100 */
[----:B------:R-:W-:Y:S01]  /*9eb0*/  FMUL.FTZ R54, R38, R49 ;  /* 0x0000003126367220 */ /* 0x000fe20000410000 */
[----:B------:R-:W-:Y:S01]  /*9ec0*/  HADD2.F32 R52, -RZ, R51.H0_H0 ;  /* 0x20000033ff347230 */ /* 0x000fe20000004100 */
[----:B------:R-:W-:Y:S01]  /*9ed0*/  F2FP.F16.E4M3.UNPACK_B R48, R48.H1 ;  /* 0x00000030ff30723e */ /* 0x000fe200030006ff */
[----:B------:R-:W-:-:S02]  /*9ee0*/  HADD2.F32 R15, -RZ, R42.H0_H0 ;  /* 0x2000002aff0f7230 */ /* 0x000fc40000004100 */
[-C--:B------:R-:W-:Y:S01]  /*9ef0*/  FMUL.FTZ R38, R38, R43.reuse ;  /* 0x0000002b26267220 */ /* 0x080fe20000410000 */
[----:B------:R-:W-:Y:S01]  /*9f00*/  HADD2.F32 R50, -RZ, R44.H0_H0 ;  /* 0x2000002cff327230 */ /* 0x000fe20000004100 */
[----:B------:R-:W-:Y:S01]  /*9f10*/  F2FP.F16.E4M3.UNPACK_B R5, R10 ;  /* 0x0000000aff05723e */ /* 0x000fe200020006ff */
[----:B------:R-:W-:Y:S02]  /*9f20*/  HADD2.F32 R37, -RZ, R37.H1_H1 ;  /* 0x30000025ff257230 */ /* 0x000fe40000004100 */
[C---:B------:R-:W-:Y:S01]  /*9f30*/  FMUL.FTZ R56, R15.reuse, R52 ;  /* 0x000000340f387220 */ /* 0x040fe20000410000 */
[----:B------:R-:W-:Y:S02]  /*9f40*/  HADD2.F32 R31, -RZ, R41.H0_H0 ;  /* 0x20000029ff1f7230 */ /* 0x000fe40000004100 */
[-C--:B------:R-:W-:Y:S01]  /*9f50*/  FMUL.FTZ R55, R15, R50.reuse ;  /* 0x000000320f377220 */ /* 0x080fe20000410000 */
[----:B------:R-:W-:Y:S02]  /*9f60*/  HADD2.F32 R51, -RZ, R51.H1_H1 ;  /* 0x30000033ff337230 */ /* 0x000fe40000004100 */
[C---:B------:R-:W-:Y:S01]  /*9f70*/  FFMA.FTZ R15, R37.reuse, R43, -R54 ;  /* 0x0000002b250f7223 */ /* 0x040fe20000010836 */
[----:B------:R-:W-:Y:S01]  /*9f80*/  F2FP.F16.E4M3.UNPACK_B R54, R53.H1 ;  /* 0x00000035ff36723e */ /* 0x000fe200030006ff */
[----:B------:R-:W-:Y:S01]  /*9f90*/  FFMA.FTZ R38, R37, R49, R38 ;  /* 0x0000003125267223 */ /* 0x000fe20000010026 */
[----:B------:R-:W-:Y:S01]  /*9fa0*/  FFMA.FTZ R37, R31, R50, -R56 ;  /* 0x000000321f257223 */ /* 0x000fe20000010838 */
[----:B------:R-:W-:-:S02]  /*9fb0*/  HADD2.F32 R42, -RZ, R42.H1_H1 ;  /* 0x3000002aff2a7230 */ /* 0x000fc40000004100 */
[----:B------:R-:W-:Y:S01]  /*9fc0*/  FFMA.FTZ R31, R31, R52, R55 ;  /* 0x000000341f1f7223 */ /* 0x000fe20000010037 */
[----:B------:R-:W-:Y:S01]  /*9fd0*/  HADD2.F32 R49, -RZ, R44.H1_H1 ;  /* 0x3000002cff317230 */ /* 0x000fe20000004100 */
[----:B------:R-:W-:Y:S01]  /*9fe0*/  F2FP.F16.E4M3.UNPACK_B R10, R10.H1 ;  /* 0x0000000aff0a723e */ /* 0x000fe200030006ff */
[----:B------:R-:W-:Y:S02]  /*9ff0*/  HADD2.F32 R52, -RZ, R54.H0_H0 ;  /* 0x20000036ff347230 */ /* 0x000fe40000004100 */
[C---:B------:R-:W-:Y:S01]  /*a000*/  FMUL.FTZ R56, R42.reuse, R51 ;  /* 0x000000332a387220 */ /* 0x040fe20000410000 */
[----:B------:R-:W-:Y:S02]  /*a010*/  HADD2.F32 R44, -RZ, R47.H0_H0 ;  /* 0x2000002fff2c7230 */ /* 0x000fe40000004100 */
[----:B------:R-:W-:Y:S01]  /*a020*/  FMUL.FTZ R42, R42, R49 ;  /* 0x000000312a2a7220 */ /* 0x000fe20000410000 */
[----:B------:R-:W-:Y:S01]  /*a030*/  HADD2.F32 R50, -RZ, R48.H0_H0 ;  /* 0x20000030ff327230 */ /* 0x000fe20000004100 */
[----:B------:R-:W-:Y:S01]  /*a040*/  F2FP.SATFINITE.E4M3.F32.PACK_AB_MERGE_C R13, R38, R13, RZ ;  /* 0x0000000d260d723e */ /* 0x000fe200048070ff */
[----:B------:R-:W-:-:S02]  /*a050*/  HADD2.F32 R41, -RZ, R41.H1_H1 ;  /* 0x30000029ff297230 */ /* 0x000fc40000004100 */
[C---:B------:R-:W-:Y:S01]  /*a060*/  FMUL.FTZ R58, R44.reuse, R52 ;  /* 0x000000342c3a7220 */ /* 0x040fe20000410000 */
[----:B------:R-:W-:Y:S02]  /*a070*/  HADD2.F32 R43, -RZ, R46.H0_H0 ;  /* 0x2000002eff2b7230 */ /* 0x000fe40000004100 */
[-C--:B------:R-:W-:Y:S01]  /*a080*/  FMUL.FTZ R53, R44, R50.reuse ;  /* 0x000000322c357220 */ /* 0x080fe20000410000 */
[----:B------:R-:W-:Y:S02]  /*a090*/  HADD2.F32 R55, -RZ, R54.H1_H1 ;  /* 0x30000036ff377230 */ /* 0x000fe40000004100 */
[C---:B------:R-:W-:Y:S01]  /*a0a0*/  FFMA.FTZ R44, R41.reuse, R49, -R56 ;  /* 0x00000031292c7223 */ /* 0x040fe20000010838 */
[----:B------:R-:W-:Y:S01]  /*a0b0*/  FFMA.FTZ R42, R41, R51, R42 ;  /* 0x00000033292a7223 */ /* 0x000fe2000001002a */
[C---:B------:R-:W-:Y:S01]  /*a0c0*/  FFMA.FTZ R41, R43.reuse, R50, -R58 ;  /* 0x000000322b297223 */ /* 0x040fe2000001083a */
[----:B------:R-:W-:Y:S01]  /*a0d0*/  F2FP.F16.E4M3.UNPACK_B R50, R28.H1 ;  /* 0x0000001cff32723e */ /* 0x000fe200030006ff */
[----:B------:R-:W-:Y:S01]  /*a0e0*/  FFMA.FTZ R43, R43, R52, R53 ;  /* 0x000000342b2b7223 */ /* 0x000fe20000010035 */
[----:B------:R-:W-:Y:S01]  /*a0f0*/  F2FP.F16.E4M3.UNPACK_B R53, R30.H1 ;  /* 0x0000001eff35723e */ /* 0x000fe200030006ff */
[----:B------:R-:W-:Y:S01]  /*a100*/  HADD2.F32 R52, -RZ, R48.H1_H1 ;  /* 0x30000030ff347230 */ /* 0x000fe20000004100 */
[----:B------:R-:W-:Y:S01]  /*a110*/  F2FP.SATFINITE.E4M3.F32.PACK_AB_MERGE_C R9, R8, R9, R13 ;  /* 0x000000090809723e */ /* 0x000fe2000480700d */
[----:B------:R-:W-:-:S02]  /*a120*/  HADD2.F32 R48, -RZ, R46.H1_H1 ;  /* 0x3000002eff307230 */ /* 0x000fc40000004100 */
[----:B------:R-:W-:Y:S02]  /*a130*/  HADD2.F32 R49, -RZ, R47.H1_H1 ;  /* 0x3000002fff317230 */ /* 0x000fe40000004100 */
[----:B------:R-:W-:Y:S02]  /*a140*/  HADD2.F32 R46, -RZ, R45.H0_H0 ;  /* 0x2000002dff2e7230 */ /* 0x000fe40000004100 */
[----:B------:R-:W-:Y:S02]  /*a150*/  HADD2.F32 R51, -RZ, R50.H0_H0 ;  /* 0x20000032ff337230 */ /* 0x000fe40000004100 */
[C---:B------:R-:W-:Y:S01]  /*a160*/  FMUL.FTZ R57, R49.reuse, R55 ;  /* 0x0000003731397220 */ /* 0x040fe20000410000 */
[----:B------:R-:W-:Y:S02]  /*a170*/  HADD2.F32 R54, -RZ, R53.H0_H0 ;  /* 0x20000035ff367230 */ /* 0x000fe40000004100 */
[----:B------:R-:W-:Y:S01]  /*a180*/  FMUL.FTZ R58, R49, R52 ;  /* 0x00000034313a7220 */ /* 0x000fe20000410000 */
[----:B------:R-:W-:-:S02]  /*a190*/  HADD2.F32 R47, -RZ, R40.H0_H0 ;  /* 0x20000028ff2f7230 */ /* 0x000fc40000004100 */
[CC--:B------:R-:W-:Y:S01]  /*a1a0*/  FMUL.FTZ R49, R46.reuse, R51.reuse ;  /* 0x000000332e317220 */ /* 0x0c0fe20000410000 */
[----:B------:R-:W-:Y:S02]  /*a1b0*/  HADD2.F32 R45, -RZ, R45.H1_H1 ;  /* 0x3000002dff2d7230 */ /* 0x000fe40000004100 */
[-C--:B------:R-:W-:Y:S01]  /*a1c0*/  FMUL.FTZ R56, R46, R54.reuse ;  /* 0x000000362e387220 */ /* 0x080fe20000410000 */
[----:B------:R-:W-:Y:S02]  /*a1d0*/  HADD2.F32 R50, -RZ, R50.H1_H1 ;  /* 0x30000032ff327230 */ /* 0x000fe40000004100 */
[C---:B------:R-:W-:Y:S01]  /*a1e0*/  FFMA.FTZ R54, R47.reuse, R54, R49 ;  /* 0x000000362f367223 */ /* 0x040fe20000010031 */
[----:B------:R-:W-:Y:S01]  /*a1f0*/  HADD2.F32 R53, -RZ, R53.H1_H1 ;  /* 0x30000035ff357230 */ /* 0x000fe20000004100 */
[----:B------:R-:W-:Y:S01]  /*a200*/  F2FP.F16.E4M3.UNPACK_B R49, R30 ;  /* 0x0000001eff31723e */ /* 0x000fe200020006ff */
[----:B------:R-:W-:Y:S01]  /*a210*/  FFMA.FTZ R56, R47, R51, -R56 ;  /* 0x000000332f387223 */ /* 0x000fe20000010838 */
[----:B------:R-:W-:Y:S01]  /*a220*/  F2FP.F16.E4M3.UNPACK_B R47, R28 ;  /* 0x0000001cff2f723e */ /* 0x000fe200020006ff */
[----:B------:R-:W-:Y:S01]  /*a230*/  FFMA.FTZ R46, R48, R52, -R57 ;  /* 0x00000034302e7223 */ /* 0x000fe20000010839 */
[----:B------:R-:W-:-:S02]  /*a240*/  HADD2.F32 R40, -RZ, R40.H1_H1 ;  /* 0x30000028ff287230 */ /* 0x000fc40000004100 */
[----:B------:R-:W-:Y:S01]  /*a250*/  FFMA.FTZ R48, R48, R55, R58 ;  /* 0x0000003730307223 */ /* 0x000fe2000001003a */
[CC--:B------:R-:W-:Y:S01]  /*a260*/  FMUL.FTZ R28, R45.reuse, R50.reuse ;  /* 0x000000322d1c7220 */ /* 0x0c0fe20000410000 */
[-C--:B------:R-:W-:Y:S01]  /*a270*/  FMUL.FTZ R55, R45, R53.reuse ;  /* 0x000000352d377220 */ /* 0x080fe20000410000 */
[----:B------:R-:W-:Y:S02]  /*a280*/  HADD2.F32 R51, -RZ, R49.H0_H0 ;  /* 0x20000031ff337230 */ /* 0x000fe40000004100 */
[----:B------:R-:W-:Y:S02]  /*a290*/  HADD2.F32 R30, -RZ, R39.H0_H0 ;  /* 0x20000027ff1e7230 */ /* 0x000fe40000004100 */
[C---:B------:R-:W-:Y:S01]  /*a2a0*/  FFMA.FTZ R57, R40.reuse, R53, R28 ;  /* 0x0000003528397223 */ /* 0x040fe2000001001c */
[----:B------:R-:W-:Y:S02]  /*a2b0*/  HADD2.F32 R45, -RZ, R47.H0_H0 ;  /* 0x2000002fff2d7230 */ /* 0x000fe40000004100 */
[----:B------:R-:W-:Y:S01]  /*a2c0*/  FFMA.FTZ R55, R40, R50, -R55 ;  /* 0x0000003228377223 */ /* 0x000fe20000010837 */
[----:B------:R-:W-:-:S02]  /*a2d0*/  HADD2.F32 R28, -RZ, R29.H0_H0 ;  /* 0x2000001dff1c7230 */ /* 0x000fc40000004100 */
[C---:B------:R-:W-:Y:S01]  /*a2e0*/  FMUL.FTZ R53, R30.reuse, R51 ;  /* 0x000000331e357220 */ /* 0x040fe20000410000 */
[----:B------:R-:W-:Y:S02]  /*a2f0*/  HADD2.F32 R40, -RZ, R49.H1_H1 ;  /* 0x30000031ff287230 */ /* 0x000fe40000004100 */
[-C--:B------:R-:W-:Y:S01]  /*a300*/  FMUL.FTZ R49, R30, R45.reuse ;  /* 0x0000002d1e317220 */ /* 0x080fe20000410000 */
[----:B------:R-:W-:Y:S02]  /*a310*/  HADD2.F32 R39, -RZ, R39.H1_H1 ;  /* 0x30000027ff277230 */ /* 0x000fe40000004100 */
[C---:B------:R-:W-:Y:S01]  /*a320*/  FFMA.FTZ R53, R28.reuse, R45, -R53 ;  /* 0x0000002d1c357223 */ /* 0x040fe20000010835 */
[----:B------:R-:W-:Y:S01]  /*a330*/  HADD2.F32 R30, -RZ, R47.H1_H1 ;  /* 0x3000002fff1e7230 */ /* 0x000fe20000004100 */
[----:B------:R-:W-:Y:S01]  /*a340*/  F2FP.F16.E4M3.UNPACK_B R45, R4.H1 ;  /* 0x00000004ff2d723e */ /* 0x000fe200030006ff */
[----:B------:R-:W-:Y:S02]  /*a350*/  HADD2.F32 R29, -RZ, R29.H1_H1 ;  /* 0x3000001dff1d7230 */ /* 0x000fe40000004100 */
[C---:B------:R-:W-:Y:S01]  /*a360*/  FMUL.FTZ R50, R39.reuse, R40 ;  /* 0x0000002827327220 */ /* 0x040fe20000410000 */
        /* <DEDUP_REMOVED lines=15> */
[----:B------:R-:W-:Y:S01]  /*a460*/  F2FP.SATFINITE.E4M3.F32.PACK_AB_MERGE_C R43, R48, R43, RZ ;  /* 0x0000002b302b723e */ /* 0x000fe200048070ff */
[----:B------:R-:W-:-:S02]  /*a470*/  HADD2.F32 R14, -RZ, R14.H1_H1 ;  /* 0x3000000eff0e7230 */ /* 0x000fc40000004100 */
[C---:B------:R-:W-:Y:S01]  /*a480*/  FFMA.FTZ R51, R28.reuse, R29, -R51 ;  /* 0x0000001d1c337223 */ /* 0x040fe20000010833 */
[----:B------:R-:W-:Y:S02]  /*a490*/  HADD2.F32 R10, -RZ, R10.H1_H1 ;  /* 0x3000000aff0a7230 */ /* 0x000fe40000004100 */
[----:B------:R-:W-:Y:S01]  /*a4a0*/  FFMA.FTZ R59, R28, R47, R59 ;  /* 0x0000002f1c3b7223 */ /* 0x000fe2000001003b */
[--C-:B------:R-:W-:Y:S02]  /*a4b0*/  HADD2.F32 R28, -RZ, R4.reuse.H1_H1 ;  /* 0x30000004ff1c7230 */ /* 0x100fe40000004100 */
[C---:B------:R-:W-:Y:S01]  /*a4c0*/  FMUL.FTZ R29, R14.reuse, R45 ;  /* 0x0000002d0e1d7220 */ /* 0x040fe20000410000 */
[-C--:B------:R-:W-:Y:S01]  /*a4d0*/  FMUL.FTZ R14, R14, R39.reuse ;  /* 0x000000270e0e7220 */ /* 0x080fe20000410000 */
        /* <DEDUP_REMOVED lines=32> */
.L_x_1943:
[----:B------:R-:W-:Y:S05]  /*a6e0*/  BSYNC B1 ;  /* 0x0000000000017941 */ /* 0x000fea0003800000 */
.L_x_1942:
[----:B------:R-:W-:Y:S05]  /*a6f0*/  @P1 BRA `(.L_x_1929) ;  /* 0x0000001000081947 */ /* 0x000fea0003800000 */
[----:B------:R-:W2:Y:S01]  /*a700*/  LDL R51, [R1+0x58] ;  /* 0x0000580001337983 */ /* 0x000ea20000100800 */
[C---:B------:R-:W-:Y:S01]  /*a710*/  VIADD R13, R157.reuse, 0x20 ;  /* 0x000000209d0d7836 */ /* 0x040fe20000000000 */
[----:B-1---5:R-:W-:Y:S01]  /*a720*/  SHF.R.U32.HI R4, RZ, 0x8, R32 ;  /* 0x00000008ff047819 */ /* 0x022fe20000011620 */
[----:B------:R-:W-:Y:S01]  /*a730*/  VIADD R15, R157, 0x20 ;  /* 0x000000209d0f7836 */ /* 0x000fe20000000000 */
[----:B------:R-:W-:Y:S02]  /*a740*/  LOP3.LUT R3, R32, 0xff, RZ, 0xc0, !PT ;  /* 0x000000ff20037812 */ /* 0x000fe400078ec0ff */
[----:B------:R-:W-:Y:S02]  /*a750*/  SHF.R.S32.HI R13, RZ, 0x1f, R13 ;  /* 0x0000001fff0d7819 */ /* 0x000fe4000001140d */
[----:B------:R-:W-:Y:S02]  /*a760*/  LOP3.LUT R4, R4, 0xff, RZ, 0xc0, !PT ;  /* 0x000000ff04047812 */ /* 0x000fe400078ec0ff */
[----:B------:R-:W-:-:S02]  /*a770*/  LEA.HI R13, R13, R15, RZ, 0x4 ;  /* 0x0000000f0d0d7211 */ /* 0x000fc400078f20ff */
[----:B------:R-:W-:Y:S02]  /*a780*/  SHF.R.U32.HI R6, RZ, 0x8, R34 ;  /* 0x00000008ff067819 */ /* 0x000fe40000011622 */
[----:B------:R-:W-:Y:S02]  /*a790*/  SHF.R.S32.HI R13, RZ, 0x4, R13 ;  /* 0x00000004ff0d7819 */ /* 0x000fe4000001140d */
[----:B------:R-:W-:Y:S02]  /*a7a0*/  PRMT R12, R4, 0x7604, R3 ;  /* 0x00007604040c7816 */ /* 0x000fe40000000003 */
[----:B------:R-:W-:Y:S02]  /*a7b0*/  LOP3.LUT R3, R34, 0xff, RZ, 0xc0, !PT ;  /* 0x000000ff22037812 */ /* 0x000fe400078ec0ff */
[----:B------:R-:W-:Y:S02]  /*a7c0*/  LOP3.LUT R6, R6, 0xff, RZ, 0xc0, !PT ;  /* 0x000000ff06067812 */ /* 0x000fe400078ec0ff */
[----:B------:R-:W-:-:S02]  /*a7d0*/  LEA.HI R0, R0, R13, RZ, 0x1c ;  /* 0x0000000d00007211 */ /* 0x000fc400078fe0ff */
[----:B------:R-:W-:Y:S02]  /*a7e0*/  PRMT R21, R6, 0x7604, R3 ;  /* 0x0000760406157816 */ /* 0x000fe40000000003 */
[----:B------:R-:W-:Y:S02]  /*a7f0*/  SHF.R.U32.HI R10, RZ, 0x8, R24 ;  /* 0x00000008ff0a7819 */ /* 0x000fe40000011618 */
[C---:B------:R-:W-:Y:S01]  /*a800*/  LEA.HI R3, R0.reuse, R0, RZ, 0x1 ;  /* 0x0000000000037211 */ /* 0x040fe200078f08ff */
[----:B------:R-:W-:Y:S01]  /*a810*/  IMAD.SHL.U32 R0, R0, 0x10, RZ ;  /* 0x0000001000007824 */ /* 0x000fe200078e00ff */
[----:B------:R-:W-:Y:S02]  /*a820*/  SHF.R.U32.HI R11, RZ, 0x8, R33 ;  /* 0x00000008ff0b7819 */ /* 0x000fe40000011621 */
[----:B------:R-:W-:Y:S02]  /*a830*/  SHF.R.U32.HI R8, RZ, 0x8, R35 ;  /* 0x00000008ff087819 */ /* 0x000fe40000011623 */
[----:B0-----:R-:W-:-:S02]  /*a840*/  LOP3.LUT R9, R24, 0xff, RZ, 0xc0, !PT ;  /* 0x000000ff18097812 */ /* 0x001fc400078ec0ff */
[----:B------:R-:W-:Y:S02]  /*a850*/  LOP3.LUT R10, R10, 0xff, RZ, 0xc0, !PT ;  /* 0x000000ff0a0a7812 */ /* 0x000fe400078ec0ff */
[----:B------:R-:W-:Y:S02]  /*a860*/  SHF.R.S32.HI R3, RZ, 0x1, R3 ;  /* 0x00000001ff037819 */ /* 0x000fe40000011403 */
[----:B------:R-:W-:Y:S02]  /*a870*/  LOP3.LUT R0, R62, 0x10, R0, 0xf8, !PT ;  /* 0x000000103e007812 */ /* 0x000fe400078ef800 */
[----:B------:R-:W-:Y:S01]  /*a880*/  LOP3.LUT R7, R35, 0xff, RZ, 0xc0, !PT ;  /* 0x000000ff23077812 */ /* 0x000fe200078ec0ff */
[----:B------:R-:W-:Y:S01]  /*a890*/  IMAD R3, R3, 0x1800, R61 ;  /* 0x0000180003037824 */ /* 0x000fe200078e023d */
[----:B------:R-:W-:Y:S02]  /*a8a0*/  LOP3.LUT R4, R11, 0xff, RZ, 0xc0, !PT ;  /* 0x000000ff0b047812 */ /* 0x000fe400078ec0ff */
[----:B------:R-:W-:-:S02]  /*a8b0*/  LOP3.LUT R8, R8, 0xff, RZ, 0xc0, !PT ;  /* 0x000000ff08087812 */ /* 0x000fc400078ec0ff */
[----:B------:R-:W-:Y:S02]  /*a8c0*/  PRMT R31, R10, 0x7604, R9 ;  /* 0x000076040a1f7816 */ /* 0x000fe40000000009 */
[----:B------:R-:W-:Y:S02]  /*a8d0*/  SHF.R.U32.HI R9, RZ, 0x8, R25 ;  /* 0x00000008ff097819 */ /* 0x000fe40000011619 */
[----:B------:R-:W-:Y:S02]  /*a8e0*/  SHF.R.U32.HI R11, RZ, 0x8, R26 ;  /* 0x00000008ff0b7819 */ /* 0x000fe4000001161a */
[----:B------:R-:W-:Y:S02]  /*a8f0*/  LOP3.LUT R0, R0, R60, RZ, 0x3c, !PT ;  /* 0x0000003c00007212 */ /* 0x000fe400078e3cff */
[----:B------:R-:W-:Y:S02]  /*a900*/  PRMT R29, R8, 0x7604, R7 ;  /* 0x00007604081d7816 */ /* 0x000fe40000000007 */
[----:B------:R-:W-:-:S02]  /*a910*/  LOP3.LUT R8, R25, 0xff, RZ, 0xc0, !PT ;  /* 0x000000ff19087812 */ /* 0x000fc400078ec0ff */
[----:B------:R-:W-:Y:S02]  /*a920*/  LOP3.LUT R10, R26, 0xff, RZ, 0xc0, !PT ;  /* 0x000000ff1a0a7812 */ /* 0x000fe400078ec0ff */
[----:B------:R-:W-:Y:S02]  /*a930*/  LOP3.LUT R9, R9, 0xff, RZ, 0xc0, !PT ;  /* 0x000000ff09097812 */ /* 0x000fe400078ec0ff */
[----:B------:R-:W-:Y:S02]  /*a940*/  LOP3.LUT R11, R11, 0xff, RZ, 0xc0, !PT ;  /* 0x000000ff0b0b7812 */ /* 0x000fe400078ec0ff */
[----:B------:R-:W-:Y:S02]  /*a950*/  IADD3 R0, R16, R3, R0 ;  /* 0x0000000310007210 */ /* 0x000fe40007ffe000 */
[----:B------:R-:W-:Y:S02]  /*a960*/  LOP3.LUT R5, R33, 0xff, RZ, 0xc0, !PT ;  /* 0x000000ff21057812 */ /* 0x000fe400078ec0ff */
[----:B------:R-:W-:-:S02]  /*a970*/  PRMT R30, R9, 0x7604, R8 ;  /* 0x00007604091e7816 */ /* 0x000fc40000000008 */
[----:B------:R-:W-:Y:S02]  /*a980*/  PRMT R39, R11, 0x7604, R10 ;  /* 0x000076040b277816 */ /* 0x000fe4000000000a */
[----:B------:R-:W0:Y:S01]  /*a990*/  LDS.128 R8, [R0+0xf000] ;  /* 0x00f0000000087984 */ /* 0x000e220000000c00 */
[----:B------:R-:W-:Y:S02]  /*a9a0*/  PRMT R14, R4, 0x7604, R5 ;  /* 0x00007604040e7816 */ /* 0x000fe40000000005 */
[----:B------:R-:W-:Y:S02]  /*a9b0*/  SHF.R.U32.HI R20, RZ, 0x8, R27 ;  /* 0x00000008ff147819 */ /* 0x000fe4000001161b */
[----:B------:R-:W-:Y:S02]  /*a9c0*/  LOP3.LUT R13, R27, 0xff, RZ, 0xc0, !PT ;  /* 0x000000ff1b0d7812 */ /* 0x000fe400078ec0ff */
[----:B------:R-:W-:Y:S02]  /*a9d0*/  LOP3.LUT R20, R20, 0xff, RZ, 0xc0, !PT ;  /* 0x000000ff14147812 */ /* 0x000fe400078ec0ff */
[----:B------:R-:W-:-:S02]  /*a9e0*/  SHF.R.U32.HI R15, RZ, 0x10, R34 ;  /* 0x00000010ff0f7819 */ /* 0x000fc40000011622 */
[----:B------:R-:W-:Y:S02]  /*a9f0*/  PRMT R43, R20, 0x7604, R13 ;  /* 0x00007604142b7816 */ /* 0x000fe4000000000d */
[----:B------:R-:W-:Y:S02]  /*aa00*/  SHF.R.U32.HI R13, RZ, 0x10, R33 ;  /* 0x00000010ff0d7819 */ /* 0x000fe40000011621 */
[----:B------:R-:W-:Y:S02]  /*aa10*/  SHF.R.U32.HI R3, RZ, 0x10, R32 ;  /* 0x00000010ff037819 */ /* 0x000fe40000011620 */
[----:B------:R-:W-:Y:S02]  /*aa20*/  LOP3.LUT R13, R13, 0xff, RZ, 0xc0, !PT ;  /* 0x000000ff0d0d7812 */ /* 0x000fe400078ec0ff */
[----:B------:R-:W-:Y:S02]  /*aa30*/  LOP3.LUT R20, R15, 0xff, RZ, 0xc0, !PT ;  /* 0x000000ff0f147812 */ /* 0x000fe400078ec0ff */
[----:B------:R-:W-:-:S02]  /*aa40*/  PRMT R15, R13, 0x7054, R14 ;  /* 0x000070540d0f7816 */ /* 0x000fc4000000000e */
[----:B------:R-:W-:Y:S02]  /*aa50*/  SHF.R.U32.HI R13, RZ, 0x10, R25 ;  /* 0x00000010ff0d7819 */ /* 0x000fe40000011619 */
[----:B------:R-:W-:Y:S02]  /*aa60*/  LOP3.LUT R3, R3, 0xff, RZ, 0xc0, !PT ;  /* 0x000000ff03037812 */ /* 0x000fe400078ec0ff */
[----:B------:R-:W-:Y:S02]  /*aa70*/  SHF.R.U32.HI R14, RZ, 0x10, R26 ;  /* 0x00000010ff0e7819 */ /* 0x000fe4000001161a */
[----:B------:R-:W-:Y:S02]  /*aa80*/  LOP3.LUT R13, R13, 0xff, RZ, 0xc0, !PT ;  /* 0x000000ff0d0d7812 */ /* 0x000fe400078ec0ff */
[----:B------:R-:W-:Y:S02]  /*aa90*/  PRMT R3, R3, 0x7054, R12 ;  /* 0x0000705403037816 */ /* 0x000fe4000000000c */
[----:B------:R-:W-:-:S02]  /*aaa0*/  SHF.R.U32.HI R12, RZ, 0x10, R24 ;  /* 0x00000010ff0c7819 */ /* 0x000fc40000011618 */
[----:B------:R-:W-:Y:S02]  /*aab0*/  LOP3.LUT R14, R14, 0xff, RZ, 0xc0, !PT ;  /* 0x000000ff0e0e7812 */ /* 0x000fe400078ec0ff */
[----:B------:R-:W-:Y:S02]  /*aac0*/  PRMT R37, R13, 0x7054, R30 ;  /* 0x000070540d257816 */ /* 0x000fe4000000001e */
[----:B------:R-:W-:Y:S02]  /*aad0*/  SHF.R.U32.HI R28, RZ, 0x10, R35 ;  /* 0x00000010ff1c7819 */ /* 0x000fe40000011623 */
[----:B------:R-:W-:Y:S02]  /*aae0*/  LOP3.LUT R12, R12, 0xff, RZ, 0xc0, !PT ;  /* 0x000000ff0c0c7812 */ /* 0x000fe400078ec0ff */
[----:B------:R-:W-:Y:S02]  /*aaf0*/  PRMT R41, R14, 0x7054, R39 ;  /* 0x000070540e297816 */ /* 0x000fe40000000027 */
[----:B------:R-:W-:-:S02]  /*ab00*/  PRMT R21, R20, 0x7054, R21 ;  /* 0x0000705414157816 */ /* 0x000fc40000000015 */
[----:B------:R-:W-:Y:S02]  /*ab10*/  LOP3.LUT R39, R37, 0xff000000, R25, 0xf8, !PT ;  /* 0xff00000025277812 */ /* 0x000fe400078ef819 */
[----:B------:R-:W-:Y:S02]  /*ab20*/  SHF.R.U32.HI R20, RZ, 0x10, R27 ;  /* 0x00000010ff147819 */ /* 0x000fe4000001161b */
[----:B------:R-:W-:Y:S02]  /*ab30*/  LOP3.LUT R28, R28, 0xff, RZ, 0xc0, !PT ;  /* 0x000000ff1c1c7812 */ /* 0x000fe400078ec0ff */
[----:B------:R-:W-:Y:S02]  /*ab40*/  PRMT R31, R12, 0x7054, R31 ;  /* 0x000070540c1f7816 */ /* 0x000fe4000000001f */
[----:B------:R-:W-:Y:S02]  /*ab50*/  LOP3.LUT R13, R3, 0xff000000, R32, 0xf8, !PT ;  /* 0xff000000030d7812 */ /* 0x000fe400078ef820 */
[----:B------:R-:W-:-:S02]  /*ab60*/  LOP3.LUT R32, R15, 0xff000000, R33, 0xf8, !PT ;  /* 0xff0000000f207812 */ /* 0x000fc400078ef821 */
[----:B------:R-:W-:Y:S02]  /*ab70*/  LOP3.LUT R12, R41, 0xff000000, R26, 0xf8, !PT ;  /* 0xff000000290c7812 */ /* 0x000fe400078ef81a */
[----:B------:R-:W-:Y:S02]  /*ab80*/  F2FP.F16.E4M3.UNPACK_B R41, R39 ;  /* 0x00000027ff29723e */ /* 0x000fe400020006ff */
[----:B0-----:R-:W-:Y:S02]  /*ab90*/  F2FP.F16.E4M3.UNPACK_B R26, R9 ;  /* 0x00000009ff1a723e */ /* 0x001fe400020006ff */
[----:B------:R-:W-:Y:S01]  /*aba0*/  LOP3.LUT R20, R20, 0xff, RZ, 0xc0, !PT ;  /* 0x000000ff14147812 */ /* 0x000fe200078ec0ff */
[--C-:B------:R-:W-:Y:S01]  /*abb0*/  HADD2.F32 R42, -RZ, R41.reuse.H0_H0 ;  /* 0x20000029ff2a7230 */ /* 0x100fe20000004100 */
[----:B------:R-:W-:Y:S01]  /*abc0*/  PRMT R29, R28, 0x7054, R29 ;  /* 0x000070541c1d7816 */ /* 0x000fe2000000001d */
[----:B------:R-:W-:Y:S01]  /*abd0*/  HADD2.F32 R41, -RZ, R41.H1_H1 ;  /* 0x30000029ff297230 */ /* 0x000fe20000004100 */
[----:B------:R-:W-:-:S02]  /*abe0*/  F2FP.F16.E4M3.UNPACK_B R28, R32 ;  /* 0x00000020ff1c723e */ /* 0x000fc400020006ff */
[----:B------:R-:W-:Y:S02]  /*abf0*/  PRMT R43, R20, 0x7054, R43 ;  /* 0x00007054142b7816 */ /* 0x000fe4000000002b */
[----:B------:R-:W-:Y:S01]  /*ac00*/  LOP3.LUT R3, R21, 0xff000000, R34, 0xf8, !PT ;  /* 0xff00000015037812 */ /* 0x000fe200078ef822 */
[--C-:B------:R-:W-:Y:S01]  /*ac10*/  HADD2.F32 R40, -RZ, R28.reuse.H0_H0 ;  /* 0x2000001cff287230 */ /* 0x100fe20000004100 */
[----:B------:R-:W-:Y:S01]  /*ac20*/  LOP3.LUT R43, R43, 0xff000000, R27, 0xf8, !PT ;  /* 0xff0000002b2b7812 */ /* 0x000fe200078ef81b */
[----:B------:R-:W-:Y:S01]  /*ac30*/  HADD2.F32 R33, -RZ, R28.H1_H1 ;  /* 0x3000001cff217230 */ /* 0x000fe20000004100 */
[-C--:B------:R-:W-:Y:S02]  /*ac40*/  F2FP.F16.E4M3.UNPACK_B R21, R8.reuse ;  /* 0x00000008ff15723e */ /* 0x080fe400020006ff */
[----:B------:R-:W-:Y:S02]  /*ac50*/  F2FP.F16.E4M3.UNPACK_B R37, R8.H1 ;  /* 0x00000008ff25723e */ /* 0x000fe400030006ff */
[----:B------:R-:W-:-:S02]  /*ac60*/  F2FP.F16.E4M3.UNPACK_B R27, R9.H1 ;  /* 0x00000009ff1b723e */ /* 0x000fc400030006ff */
[----:B------:R-:W-:Y:S02]  /*ac70*/  F2FP.F16.E4M3.UNPACK_B R39, R39.H1 ;  /* 0x00000027ff27723e */ /* 0x000fe400030006ff */
[----:B------:R-:W-:Y:S02]  /*ac80*/  F2FP.F16.E4M3.UNPACK_B R32, R32.H1 ;  /* 0x00000020ff20723e */ /* 0x000fe400030006ff */
[----:B------:R-:W-:Y:S02]  /*ac90*/  LOP3.LUT R35, R29, 0xff000000, R35, 0xf8, !PT ;  /* 0xff0000001d237812 */ /* 0x000fe400078ef823 */
[----:B------:R-:W-:Y:S01]  /*aca0*/  LOP3.LUT R24, R31, 0xff000000, R24, 0xf8, !PT ;  /* 0xff0000001f187812 */ /* 0x000fe200078ef818 */
[--C-:B------:R-:W-:Y:S01]  /*acb0*/  HADD2.F32 R28, -RZ, R32.reuse.H0_H0 ;  /* 0x20000020ff1c7230 */ /* 0x100fe20000004100 */
[-C--:B------:R-:W-:Y:S01]  /*acc0*/  F2FP.F16.E4M3.UNPACK_B R30, R11.reuse ;  /* 0x0000000bff1e723e */ /* 0x080fe200020006ff */
[----:B------:R-:W-:Y:S01]  /*acd0*/  HADD2.F32 R32, -RZ, R32.H1_H1 ;  /* 0x30000020ff207230 */ /* 0x000fe20000004100 */
[----:B------:R-:W-:-:S02]  /*ace0*/  F2FP.F16.E4M3.UNPACK_B R38, R11.H1 ;  /* 0x0000000bff26723e */ /* 0x000fc400030006ff */
[----:B------:R-:W-:Y:S02]  /*acf0*/  F2FP.F16.E4M3.UNPACK_B R11, R10.H1 ;  /* 0x0000000aff0b723e */ /* 0x000fe400030006ff */
[----:B------:R-:W-:Y:S01]  /*ad00*/  F2FP.F16.E4M3.UNPACK_B R44, R43.H1 ;  /* 0x0000002bff2c723e */ /* 0x000fe200030006ff */
[----:B--2---:R-:W0:Y:S02]  /*ad10*/  LDS.128 R4, [R51+0xf000] ;  /* 0x00f0000033047984 */ /* 0x004e240000000c00 */
[-C--:B0-----:R-:W-:Y:S02]  /*ad20*/  F2FP.F16.E4M3.UNPACK_B R14, R5.reuse ;  /* 0x00000005ff0e723e */ /* 0x081fe400020006ff */
[----:B------:R-:W-:Y:S01]  /*ad30*/  F2FP.F16.E4M3.UNPACK_B R25, R5.H1 ;  /* 0x00000005ff19723e */ /* 0x000fe200030006ff */
[----:B------:R-:W-:Y:S01]  /*ad40*/  HADD2.F32 R5, -RZ, R26.H0_H0 ;  /* 0x2000001aff057230 */ /* 0x000fe20000004100 */
[-C--:B------:R-:W-:Y:S01]  /*ad50*/  F2FP.F16.E4M3.UNPACK_B R29, R7.reuse ;  /* 0x00000007ff1d723e */ /* 0x080fe200020006ff */
[----:B------:R-:W-:Y:S01]  /*ad60*/  HADD2.F32 R15, -RZ, R14.H0_H0 ;  /* 0x2000000eff0f7230 */ /* 0x000fe20000004100 */
[----:B------:R-:W-:Y:S01]  /*ad70*/  F2FP.F16.E4M3.UNPACK_B R34, R7.H1 ;  /* 0x00000007ff22723e */ /* 0x000fe200030006ff */
[----:B------:R-:W-:-:S02]  /*ad80*/  HADD2.F32 R26, -RZ, R26.H1_H1 ;  /* 0x3000001aff1a7230 */ /* 0x000fc40000004100 */
[C---:B------:R-:W-:Y:S01]  /*ad90*/  FMUL.FTZ R8, R5.reuse, R42 ;  /* 0x0000002a05087220 */ /* 0x040fe20000410000 */
[----:B------:R-:W-:Y:S01]  /*ada0*/  FMUL.FTZ R9, R5, R40 ;  /* 0x0000002805097220 */ /* 0x000fe20000410000 */
[----:B------:R-:W-:Y:S01]  /*adb0*/  HADD2.F32 R14, -RZ, R14.H1_H1 ;  /* 0x3000000eff0e7230 */ /* 0x000fe20000004100 */
[----:B------:R-:W-:Y:S01]  /*adc0*/  F2FP.F16.E4M3.UNPACK_B R20, R4 ;  /* 0x00000004ff14723e */ /* 0x000fe200020006ff */
[C---:B------:R-:W-:Y:S01]  /*add0*/  FFMA.FTZ R5, R15.reuse, R40, -R8 ;  /* 0x000000280f057223 */ /* 0x040fe20000010808 */
[----:B------:R-:W-:Y:S02]  /*ade0*/  HADD2.F32 R40, -RZ, R39.H0_H0 ;  /* 0x20000027ff287230 */ /* 0x000fe40000004100 */
[C---:B------:R-:W-:Y:S01]  /*adf0*/  FMUL.FTZ R45, R26.reuse, R41 ;  /* 0x000000291a2d7220 */ /* 0x040fe20000410000 */
[----:B------:R-:W-:Y:S02]  /*ae00*/  HADD2.F32 R8, -RZ, R27.H0_H0 ;  /* 0x2000001bff087230 */ /* 0x000fe40000004100 */
[----:B------:R-:W-:Y:S01]  /*ae10*/  FFMA.FTZ R9, R15, R42, R9 ;  /* 0x0000002a0f097223 */ /* 0x000fe20000010009 */
[----:B------:R-:W-:Y:S01]  /*ae20*/  FMUL.FTZ R26, R26, R33 ;  /* 0x000000211a1a7220 */ /* 0x000fe20000410000 */
[----:B------:R-:W-:Y:S01]  /*ae30*/  HADD2.F32 R15, -RZ, R25.H0_H0 ;  /* 0x20000019ff0f7230 */ /* 0x000fe20000004100 */
[----:B------:R-:W-:Y:S01]  /*ae40*/  F2FP.F16.E4M3.UNPACK_B R31, R4.H1 ;  /* 0x00000004ff1f723e */ /* 0x000fe200030006ff */
[C---:B------:R-:W-:Y:S01]  /*ae50*/  FMUL.FTZ R42, R8.reuse, R40 ;  /* 0x00000028082a7220 */ /* 0x040fe20000410000 */
[----:B------:R-:W-:Y:S01]  /*ae60*/  F2FP.F16.E4M3.UNPACK_B R4, R6 ;  /* 0x00000006ff04723e */ /* 0x000fe200020006ff */
[----:B------:R-:W-:Y:S01]  /*ae70*/  FMUL.FTZ R47, R8, R28 ;  /* 0x0000001c082f7220 */ /* 0x000fe20000410000 */
[----:B------:R-:W-:Y:S01]  /*ae80*/  F2FP.F16.E4M3.UNPACK_B R7, R6.H1 ;  /* 0x00000006ff07723e */ /* 0x000fe200030006ff */
[C---:B------:R-:W-:Y:S01]  /*ae90*/  FFMA.FTZ R8, R14.reuse, R41, R26 ;  /* 0x000000290e087223 */ /* 0x040fe2000001001a */
[----:B------:R-:W-:Y:S01]  /*aea0*/  F2FP.F16.E4M3.UNPACK_B R6, R10 ;  /* 0x0000000aff06723e */ /* 0x000fe200020006ff */
[----:B------:R-:W-:Y:S01]  /*aeb0*/  FFMA.FTZ R10, R14, R33, -R45 ;  /* 0x000000210e0a7223 */ /* 0x000fe2000001082d */
[----:B------:R-:W-:Y:S01]  /*aec0*/  F2FP.F16.E4M3.UNPACK_B R41, R43 ;  /* 0x0000002bff29723e */ /* 0x000fe200020006ff */
[C---:B------:R-:W-:Y:S01]  /*aed0*/  FFMA.FTZ R14, R15.reuse, R28, -R42 ;  /* 0x0000001c0f0e7223 */ /* 0x040fe2000001082a */
[-C--:B------:R-:W-:Y:S01]  /*aee0*/  F2FP.F16.E4M3.UNPACK_B R33, R35.reuse ;  /* 0x00000023ff21723e */ /* 0x080fe200020006ff */
[----:B------:R-:W-:Y:S01]  /*aef0*/  FFMA.FTZ R15, R15, R40, R47 ;  /* 0x000000280f0f7223 */ /* 0x000fe2000001002f */
[----:B------:R-:W-:Y:S01]  /*af00*/  HADD2.F32 R40, -RZ, R39.H1_H1 ;  /* 0x30000027ff287230 */ /* 0x000fe20000004100 */
[----:B------:R-:W-:Y:S01]  /*af10*/  F2FP.F16.E4M3.UNPACK_B R35, R35.H1 ;  /* 0x00000023ff23723e */ /* 0x000fe200030006ff */
[----:B------:R-:W-:-:S02]  /*af20*/  HADD2.F32 R27, -RZ, R27.H1_H1 ;  /* 0x3000001bff1b7230 */ /* 0x000fc40000004100 */
[----:B------:R-:W-:Y:S02]  /*af30*/  HADD2.F32 R28, -RZ, R25.H1_H1 ;  /* 0x30000019ff1c7230 */ /* 0x000fe40000004100 */
[----:B------:R-:W-:Y:S02]  /*af40*/  HADD2.F32 R42, -RZ, R41.H0_H0 ;  /* 0x20000029ff2a7230 */ /* 0x000fe40000004100 */
[C---:B------:R-:W-:Y:S01]  /*af50*/  FMUL.FTZ R45, R27.reuse, R40 ;  /* 0x000000281b2d7220 */ /* 0x040fe20000410000 */
[----:B------:R-:W-:Y:S02]  /*af60*/  HADD2.F32 R25, -RZ, R30.H0_H0 ;  /* 0x2000001eff197230 */ /* 0x000fe40000004100 */
[----:B------:R-:W-:Y:S01]  /*af70*/  FMUL.FTZ R27, R27, R32 ;  /* 0x000000201b1b7220 */ /* 0x000fe20000410000 */
[----:B------:R-:W-:Y:S02]  /*af80*/  HADD2.F32 R39, -RZ, R33.H0_H0 ;  /* 0x20000021ff277230 */ /* 0x000fe40000004100 */
[----:B------:R-:W-:-:S02]  /*af90*/  HADD2.F32 R26, -RZ, R29.H0_H0 ;  /* 0x2000001dff1a7230 */ /* 0x000fc40000004100 */
[C---:B------:R-:W-:Y:S01]  /*afa0*/  FMUL.FTZ R47, R25.reuse, R42 ;  /* 0x0000002a192f7220 */ /* 0x040fe20000410000 */
[----:B------:R-:W-:Y:S02]  /*afb0*/  HADD2.F32 R41, -RZ, R41.H1_H1 ;  /* 0x30000029ff297230 */ /* 0x000fe40000004100 */
[-C--:B------:R-:W-:Y:S01]  /*afc0*/  FMUL.FTZ R49, R25, R39.reuse ;  /* 0x0000002719317220 */ /* 0x080fe20000410000 */
[C---:B------:R-:W-:Y:S01]  /*afd0*/  FFMA.FTZ R25, R28.reuse, R32, -R45 ;  /* 0x000000201c197223 */ /* 0x040fe2000001082d */
[----:B------:R-:W-:Y:S01]  /*afe0*/  FFMA.FTZ R28, R28, R40, R27 ;  /* 0x000000281c1c7223 */ /* 0x000fe2000001001b */
[C---:B------:R-:W-:Y:S01]  /*aff0*/  FFMA.FTZ R27, R26.reuse, R39, -R47 ;  /* 0x000000271a1b7223 */ /* 0x040fe2000001082f */
[----:B------:R-:W-:Y:S01]  /*b000*/  FFMA.FTZ R26, R26, R42, R49 ;  /* 0x0000002a1a1a7223 */ /* 0x000fe20000010031 */
[----:B------:R-:W-:Y:S01]  /*b010*/  HADD2.F32 R42, -RZ, R44.H0_H0 ;  /* 0x2000002cff2a7230 */ /* 0x000fe20000004100 */
[----:B------:R-:W-:Y:S01]  /*b020*/  F2FP.SATFINITE.E4M3.F32.PACK_AB_MERGE_C R14, R25, R14, RZ ;  /* 0x0000000e190e723e */ /* 0x000fe200048070ff */
[----:B------:R-:W-:Y:S01]  /*b030*/  HADD2.F32 R32, -RZ, R38.H0_H0 ;  /* 0x20000026ff207230 */ /* 0x000fe20000004100 */
[----:B------:R-:W-:Y:S01]  /*b040*/  F2FP.SATFINITE.E4M3.F32.PACK_AB_MERGE_C R15, R28, R15, RZ ;  /* 0x0000000f1c0f723e */ /* 0x000fe200048070ff */
[----:B------:R-:W-:Y:S01]  /*b050*/  HADD2.F32 R40, -RZ, R35.H0_H0 ;  /* 0x20000023ff287230 */ /* 0x000fe20000004100 */
[----:B------:R-:W-:Y:S01]  /*b060*/  F2FP.SATFINITE.E4M3.F32.PACK_AB_MERGE_C R5, R10, R5, R14 ;  /* 0x000000050a05723e */ /* 0x000fe2000480700e */
[----:B------:R-:W-:-:S02]  /*b070*/  HADD2.F32 R39, -RZ, R33.H1_H1 ;  /* 0x30000021ff277230 */ /* 0x000fc40000004100 */
[C---:B------:R-:W-:Y:S01]  /*b080*/  FMUL.FTZ R50, R32.reuse, R42 ;  /* 0x0000002a20327220 */ /* 0x040fe20000410000 */
[----:B------:R-:W-:Y:S02]  /*b090*/  HADD2.F32 R33, -RZ, R34.H0_H0 ;  /* 0x20000022ff217230 */ /* 0x000fe40000004100 */
[-C--:B------:R-:W-:Y:S01]  /*b0a0*/  FMUL.FTZ R43, R32, R40.reuse ;  /* 0x00000028202b7220 */ /* 0x080fe20000410000 */
[----:B------:R-:W-:Y:S01]  /*b0b0*/  HADD2.F32 R30, -RZ, R30.H1_H1 ;  /* 0x3000001eff1e7230 */ /* 0x000fe20000004100 */
[----:B------:R-:W-:Y:S01]  /*b0c0*/  F2FP.SATFINITE.E4M3.F32.PACK_AB_MERGE_C R9, R8, R9, R15 ;  /* 0x000000090809723e */ /* 0x000fe2000480700f */
[----:B------:R-:W-:Y:S02]  /*b0d0*/  HADD2.F32 R29, -RZ, R29.H1_H1 ;  /* 0x3000001dff1d7230 */ /* 0x000fe40000004100 */
[C---:B------:R-:W-:Y:S01]  /*b0e0*/  FFMA.FTZ R32, R33.reuse, R40, -R50 ;  /* 0x0000002821207223 */ /* 0x040fe20000010832 */
[----:B------:R-:W-:Y:S01]  /*b0f0*/  FFMA.FTZ R33, R33, R42, R43 ;  /* 0x0000002a21217223 */ /* 0x000fe2000001002b */
[C---:B------:R-:W-:Y:S01]  /*b100*/  FMUL.FTZ R46, R30.reuse, R41 ;  /* 0x000000291e2e7220 */ /* 0x040fe20000410000 */
[----:B------:R-:W-:Y:S01]  /*b110*/  F2FP.F16.E4M3.UNPACK_B R43, R24.H1 ;  /* 0x00000018ff2b723e */ /* 0x000fe200030006ff */
[----:B------:R-:W-:Y:S01]  /*b120*/  FMUL.FTZ R48, R30, R39 ;  /* 0x000000271e307220 */ /* 0x000fe20000410000 */
[----:B------:R-:W-:Y:S01]  /*b130*/  F2FP.F16.E4M3.UNPACK_B R40, R13.H1 ;  /* 0x0000000dff28723e */ /* 0x000fe200030006ff */
[----:B------:R-:W-:Y:S01]  /*b140*/  FFMA.FTZ R30, R29, R39, -R46 ;  /* 0x000000271d1e7223 */ /* 0x000fe2000001082e */
[----:B------:R-:W-:-:S02]  /*b150*/  HADD2.F32 R42, -RZ, R35.H1_H1 ;  /* 0x30000023ff2a7230 */ /* 0x000fc40000004100 */
[----:B------:R-:W-:Y:S01]  /*b160*/  FFMA.FTZ R29, R29, R41, R48 ;  /* 0x000000291d1d7223 */ /* 0x000fe20000010030 */
[----:B------:R-:W-:Y:S02]  /*b170*/  HADD2.F32 R44, -RZ, R44.H1_H1 ;  /* 0x3000002cff2c7230 */ /* 0x000fe40000004100 */
[----:B------:R-:W-:Y:S02]  /*b180*/  HADD2.F32 R39, -RZ, R38.H1_H1 ;  /* 0x30000026ff277230 */ /* 0x000fe40000004100 */
[----:B------:R-:W-:Y:S02]  /*b190*/  HADD2.F32 R45, -RZ, R43.H0_H0 ;  /* 0x2000002bff2d7230 */ /* 0x000fe40000004100 */
[----:B------:R-:W-:Y:S02]  /*b1a0*/  HADD2.F32 R38, -RZ, R37.H0_H0 ;  /* 0x20000025ff267230 */ /* 0x000fe40000004100 */
[----:B------:R-:W-:Y:S01]  /*b1b0*/  FMUL.FTZ R46, R39, R44 ;  /* 0x0000002c272e7220 */ /* 0x000fe20000410000 */
[----:B------:R-:W-:-:S02]  /*b1c0*/  HADD2.F32 R41, -RZ, R40.H0_H0 ;  /* 0x20000028ff297230 */ /* 0x000fc40000004100 */
[----:B------:R-:W-:Y:S01]  /*b1d0*/  FMUL.FTZ R49, R39, R42 ;  /* 0x0000002a27317220 */ /* 0x000fe20000410000 */
[----:B------:R-:W-:Y:S02]  /*b1e0*/  HADD2.F32 R35, -RZ, R34.H1_H1 ;  /* 0x30000022ff237230 */ /* 0x000fe40000004100 */
[C---:B------:R-:W-:Y:S01]  /*b1f0*/  FMUL.FTZ R39, R38.reuse, R45 ;  /* 0x0000002d26277220 */ /* 0x040fe20000410000 */
[----:B------:R-:W-:Y:S02]  /*b200*/  HADD2.F32 R34, -RZ, R31.H0_H0 ;  /* 0x2000001fff227230 */ /* 0x000fe40000004100 */
[----:B------:R-:W-:Y:S01]  /*b210*/  FMUL.FTZ R38, R38, R41 ;  /* 0x0000002926267220 */ /* 0x000fe20000410000 */
[----:B------:R-:W-:Y:S02]  /*b220*/  HADD2.F32 R37, -RZ, R37.H1_H1 ;  /* 0x30000025ff257230 */ /* 0x000fe40000004100 */
[----:B------:R-:W-:Y:S01]  /*b230*/  FFMA.FTZ R52, R35, R44, R49 ;  /* 0x0000002c23347223 */ /* 0x000fe20000010031 */
[----:B------:R-:W-:-:S02]  /*b240*/  HADD2.F32 R40, -RZ, R40.H1_H1 ;  /* 0x30000028ff287230 */ /* 0x000fc40000004100 */
[C---:B------:R-:W-:Y:S01]  /*b250*/  FFMA.FTZ R45, R34.reuse, R45, R38 ;  /* 0x0000002d222d7223 */ /* 0x040fe20000010026 */
[----:B------:R-:W-:Y:S02]  /*b260*/  HADD2.F32 R38, -RZ, R43.H1_H1 ;  /* 0x3000002bff267230 */ /* 0x000fe40000004100 */
[----:B------:R-:W-:Y:S01]  /*b270*/  FFMA.FTZ R47, R35, R42, -R46 ;  /* 0x0000002a232f7223 */ /* 0x000fe2000001082e */
[----:B------:R-:W-:Y:S01]  /*b280*/  FFMA.FTZ R44, R34, R41, -R39 ;  /* 0x00000029222c7223 */ /* 0x000fe20000010827 */
        /* <DEDUP_REMOVED lines=73> */
.L_x_1929:
[----:B------:R-:W-:Y:S05]  /*b720*/  BSYNC B0 ;  /* 0x0000000000007941 */ /* 0x000fea0003800000 */
.L_x_1919:
        /* <DEDUP_REMOVED lines=8> */
.L_x_1916:
[----:B------:R-:W-:-:S13]  /*b7b0*/  ISETP.NE.AND P1, PT, R23, 0x3, PT ;  /* 0x000000031700780c */ /* 0x000fda0003f25270 */
[----:B------:R-:W-:Y:S05]  /*b7c0*/  @!P1 BRA `(.L_x_1944) ;  /* 0x0000000000049947 */ /* 0x000fea0003800000 */
[----:B------:R-:W-:Y:S01]  /*b7d0*/  BPT.TRAP 0x1 ;  /* 0x000000040000795c */ /* 0x000fe20000300000 */
.L_x_1944:
[----:B--2---:R-:W-:Y:S02]  /*b7e0*/  LEA R0, R18, R16, 0x3 ;  /* 0x0000001012007211 */ /* 0x004fe400078e18ff */
[----:B01-3-5:R-:W-:-:S04]  /*b7f0*/  SHF.L.U32 R7, R22, 0x1f, RZ ;  /* 0x0000001f16077819 */ /* 0x02bfc800000006ff */
[----:B------:R0:W1:Y:S01]  /*b800*/  SYNCS.PHASECHK.TRANS64.TRYWAIT P0, [R0+URZ+0x19c30], R7 ;  /* 0x019c3007000075a7 */ /* 0x000062000800017f */
[----:B------:R-:W-:Y:S05]  /*b810*/  @!P1 BRA `(.L_x_1945) ;  /* 0x0000000000049947 */ /* 0x000fea0003800000 */
[----:B------:R-:W-:Y:S01]  /*b820*/  BPT.TRAP 0x1 ;  /* 0x000000040000795c */ /* 0x000fe20000300000 */
.L_x_1945:
[----:B------:R-:W-:Y:S01]  /*b830*/  VIADD R3, R16, 0x13800 ;  /* 0x0001380010037836 */ /* 0x000fe20000000000 */
[----:B------:R-:W-:Y:S01]  /*b840*/  LOP3.LUT R4, R36, 0x10000, RZ, 0xfc, !PT ;  /* 0x0001000024047812 */ /* 0x000fe200078efcff */
[----:B------:R-:W-:-:S03]  /*b850*/  IMAD.MOV.U32 R5, RZ, RZ, -0x3ffffff0 ;  /* 0xc0000010ff057424 */ /* 0x000fc600078e00ff */
[----:B------:R-:W-:-:S04]  /*b860*/  SHF.R.U32.HI R3, RZ, 0x4, R3 ;  /* 0x00000004ff037819 */ /* 0x000fc80000011603 */
[----:B------:R-:W-:-:S04]  /*b870*/  LOP3.LUT R3, R3, 0x3fff, RZ, 0xc0, !PT ;  /* 0x00003fff03037812 */ /* 0x000fc800078ec0ff */
[----:B------:R-:W-:Y:S01]  /*b880*/  LOP3.LUT R154, R3, 0x10000, RZ, 0xfc, !PT ;  /* 0x00010000039a7812 */ /* 0x000fe200078efcff */
[----:B-1----:R-:W-:Y:S06]  /*b890*/  @P0 BRA `(.L_x_1946) ;  /* 0x0000000000080947 */ /* 0x002fec0003800000 */
[----:B------:R-:W1:Y:S02]  /*b8a0*/  SYNCS.PHASECHK.TRANS64.TRYWAIT P0, [R0+URZ+0x19c30], R7 ;  /* 0x019c3007000075a7 */ /* 0x000e64000800017f */
[----:B-1----:R-:W-:Y:S05]  /*b8b0*/  @!P0 BRA `(.L_x_1947) ;  /* 0x0000011000d88947 */ /* 0x002fea0003800000 */
.L_x_1946:
[----:B------:R-:W-:Y:S01]  /*b8c0*/  IMAD R8, R18, 0x300, R154 ;  /* 0x0000030012087824 */ /* 0x000fe200078e029a */
[----:B------:R-:W2:Y:S01]  /*b8d0*/  LDL R96, [R1+0x18] ;  /* 0x0000180001607983 */ /* 0x000ea20000100800 */
[----:B------:R-:W-:Y:S01]  /*b8e0*/  IMAD.MOV.U32 R9, RZ, RZ, -0x3ffffff0 ;  /* 0xc0000010ff097424 */ /* 0x000fe200078e00ff */
[----:B------:R-:W-:Y:S05]  /*b8f0*/  WARPSYNC.ALL ;  /* 0x0000000000007948 */ /* 0x000fea0003800000 */
[----:B------:R-:W-:Y:S01]  /*b900*/  R2UR UR4, R4 ;  /* 0x00000000040472ca */ /* 0x000fe200000e0000 */
[----:B------:R-:W3:Y:S01]  /*b910*/  LDL R98, [R1+0x14] ;  /* 0x0000140001627983 */ /* 0x000ee20000100800 */
[----:B------:R-:W-:-:S02]  /*b920*/  R2UR UR5, R5 ;  /* 0x00000000050572ca */ /* 0x000fc400000e0000 */
[----:B------:R-:W-:Y:S01]  /*b930*/  R2UR UR6, R8 ;  /* 0x00000000080672ca */ /* 0x000fe200000e0000 */
[----:B------:R-:W4:Y:S01]  /*b940*/  LDL R90, [R1+0x24] ;  /* 0x00002400015a7983 */ /* 0x000f220000100800 */
[----:B------:R-:W-:Y:S01]  /*b950*/  R2UR UR7, R9 ;  /* 0x00000000090772ca */ /* 0x000fe200000e0000 */
[----:B------:R-:W-:Y:S02]  /*b960*/  WARPGROUP.ARRIVE ;  /* 0x00000000000079c5 */ /* 0x000fe40000000000 */
[----:B------:R-:W5:Y:S10]  /*b970*/  LDL R91, [R1+0x20] ;  /* 0x00002000015b7983 */ /* 0x000f740000100800 */
[----:B------:R-:W-:Y:S01]  /*b980*/  QGMMA.64x128x32.F32.E4M3.E4M3 R24, gdesc[UR4], RZ, !UPT, gsb0 ;  /* 0x01e00000041879f3 */ /* 0x000fe2000c0008ff */
[----:B------:R-:W-:-:S02]  /*b990*/  VIADD R10, R4, 0x180 ;  /* 0x00000180040a7836 */ /* 0x000fc40000000000 */
[----:B------:R-:W-:Y:S02]  /*b9a0*/  VIADD R6, R8, 0x100 ;  /* 0x0000010008067836 */ /* 0x000fe40000000000 */
[----:B------:R-:W-:Y:S02]  /*b9b0*/  IMAD.MOV.U32 R11, RZ, RZ, -0x3ffffff0 ;  /* 0xc0000010ff0b7424 */ /* 0x000fe400078e00ff */
[----:B01----:R-:W-:Y:S01]  /*b9c0*/  IMAD.MOV.U32 R7, RZ, RZ, -0x3ffffff0 ;  /* 0xc0000010ff077424 */ /* 0x003fe200078e00ff */
[----:B------:R-:W-:Y:S02]  /*b9d0*/  R2UR UR4, R10 ;  /* 0x000000000a0472ca */ /* 0x000fe400000e0000 */
[----:B------:R-:W-:Y:S02]  /*b9e0*/  R2UR UR5, R11 ;  /* 0x000000000b0572ca */ /* 0x000fe400000e0000 */
[----:B------:R-:W-:Y:S02]  /*b9f0*/  R2UR UR6, R6 ;  /* 0x00000000060672ca */ /* 0x000fe400000e0000 */
[----:B------:R-:W-:Y:S01]  /*ba00*/  R2UR UR7, R7 ;  /* 0x00000000070772ca */ /* 0x000fe200000e0000 */
[----:B------:R-:W-:-:S02]  /*ba10*/  VIADD R6, R4, 0x300 ;  /* 0x0000030004067836 */ /* 0x000fc40000000000 */
[----:B------:R-:W-:Y:S02]  /*ba20*/  VIADD R8, R8, 0x200 ;  /* 0x0000020008087836 */ /* 0x000fe40000000000 */
[----:B------:R-:W-:Y:S02]  /*ba30*/  IMAD.MOV.U32 R7, RZ, RZ, -0x3ffffff0 ;  /* 0xc0000010ff077424 */ /* 0x000fe400078e00ff */
[----:B------:R-:W-:Y:S01]  /*ba40*/  IMAD.MOV.U32 R9, RZ, RZ, -0x3ffffff0 ;  /* 0xc0000010ff097424 */ /* 0x000fe200078e00ff */
        /* <DEDUP_REMOVED lines=10> */
[----:B------:R-:W-:Y:S01]  /*baf0*/  ULDC UR4, c[0x0][0x988] ;  /* 0x0002620000047ab9 */ /* 0x000fe20000000800 */
[----:B----4-:R-:W-:Y:S01]  /*bb00*/  IMAD R90, R153, 0xc0, R90 ;  /* 0x000000c0995a7824 */ /* 0x010fe200078e025a */
[----:B------:R-:W-:Y:S02]  /*bb10*/  WARPGROUP.DEPBAR.LE gsb0, 0x0 ;  /* 0x00008000000079c5 */ /* 0x000fe40000010000 */
[C---:B------:R-:W-:Y:S01]  /*bb20*/  FMUL.FTZ R109, R2.reuse, R27 ;  /* 0x0000001b026d7220 */ /* 0x040fe20000410000 */
[C---:B------:R-:W-:Y:S01]  /*bb30*/  FMUL.FTZ R27, R2.reuse, R43 ;  /* 0x0000002b021b7220 */ /* 0x040fe20000410000 */
[----:B------:R-:W-:Y:S02]  /*bb40*/  IMAD.MOV.U32 R43, RZ, RZ, -0x80 ;  /* 0xffffff80ff2b7424 */ /* 0x000fe400078e00ff */
[----:B------:R-:W-:Y:S02]  /*bb50*/  FMUL.FTZ R111, R2, R26 ;  /* 0x0000001a026f7220 */ /* 0x000fe40000410000 */
[----:B------:R-:W-:-:S04]  /*bb60*/  IMAD R26, R88, R43, 0x80 ;  /* 0x00000080581a7424 */ /* 0x000fc800078e022b */
[----:B--2---:R-:W-:Y:S02]  /*bb70*/  IMAD.IADD R26, R96, 0x1, R26 ;  /* 0x00000001601a7824 */ /* 0x004fe400078e021a */
[----:B------:R-:W-:-:S03]  /*bb80*/  FMUL.FTZ R107, R2, R30 ;  /* 0x0000001e026b7220 */ /* 0x000fc60000410000 */
[----:B---3--:R-:W-:Y:S01]  /*bb90*/  IADD3 R105, -R98, 0x1, R26 ;  /* 0x0000000162697810 */ /* 0x008fe20007ffe11a */
[----:B------:R-:W0:Y:S01]  /*bba0*/  MUFU.TANH R111, R111 ;  /* 0x0000006f006f7308 */ /* 0x000e220000002400 */
[----:B------:R-:W-:-:S03]  /*bbb0*/  FMUL.FTZ R103, R2, R31 ;  /* 0x0000001f02677220 */ /* 0x000fc60000410000 */
[----:B-----5:R-:W-:-:S04]  /*bbc0*/  IMAD R105, R91, -0x2, R105 ;  /* 0xfffffffe5b697824 */ /* 0x020fc800078e0269 */
[----:B------:R-:W1:Y:S01]  /*bbd0*/  MUFU.TANH R109, R109 ;  /* 0x0000006d006d7308 */ /* 0x000e620000002400 */
[----:B------:R-:W-:Y:S01]  /*bbe0*/  IMAD R92, R91, -0x2, R26 ;  /* 0xfffffffe5b5c7824 */ /* 0x000fe200078e021a */
[----:B------:R-:W-:Y:S01]  /*bbf0*/  IADD3 R43, R105, 0x8, R90 ;  /* 0x00000008692b7810 */ /* 0x000fe20007ffe05a */
[----:B------:R-:W-:-:S05]  /*bc00*/  FMUL.FTZ R101, R2, R34 ;  /* 0x0000002202657220 */ /* 0x000fca0000410000 */
[----:B------:R-:W2:Y:S01]  /*bc10*/  MUFU.TANH R107, R107 ;  /* 0x0000006b006b7308 */ /* 0x000ea20000002400 */
[----:B------:R-:W-:Y:S01]  /*bc20*/  VIMNMX R30, R92, R43, PT ;  /* 0x0000002b5c1e7248 */ /* 0x000fe20003fe0100 */
[----:B------:R-:W-:-:S06]  /*bc30*/  FMUL.FTZ R99, R2, R35 ;  /* 0x0000002302637220 */ /* 0x000fcc0000410000 */
[----:B------:R-:W3:Y:S01]  /*bc40*/  MUFU.TANH R103, R103 ;  /* 0x0000006700677308 */ /* 0x000ee20000002400 */
[----:B------:R-:W-:Y:S01]  /*bc50*/  ISETP.GT.AND P0, PT, R30, RZ, PT ;  /* 0x000000ff1e00720c */ /* 0x000fe20003f04270 */
[----:B------:R-:W-:Y:S01]  /*bc60*/  FMUL.FTZ R97, R2, R38 ;  /* 0x0000002602617220 */ /* 0x000fe20000410000 */
[----:B------:R-:W-:-:S05]  /*bc70*/  ISETP.GT.AND P2, PT, R30, 0x1, PT ;  /* 0x000000011e00780c */ /* 0x000fca0003f44270 */
[----:B------:R-:W4:Y:S01]  /*bc80*/  MUFU.TANH R101, R101 ;  /* 0x0000006500657308 */ /* 0x000f220000002400 */
[----:B------:R-:W-:Y:S01]  /*bc90*/  ISETP.GT.AND P3, PT, R30, 0x8, PT ;  /* 0x000000081e00780c */ /* 0x000fe20003f64270 */
[----:B------:R-:W-:Y:S01]  /*bca0*/  FMUL.FTZ R89, R2, R39 ;  /* 0x0000002702597220 */ /* 0x000fe20000410000 */
[----:B0-----:R-:W-:Y:S02]  /*bcb0*/  FSEL R111, R111, -INF , P0 ;  /* 0xff8000006f6f7808 */ /* 0x001fe40000000000 */
[----:B-1----:R-:W-:-:S03]  /*bcc0*/  FSEL R109, R109, -INF , P2 ;  /* 0xff8000006d6d7808 */ /* 0x002fc60001000000 */
[----:B------:R-:W0:Y:S01]  /*bcd0*/  MUFU.TANH R99, R99 ;  /* 0x0000006300637308 */ /* 0x000e220000002400 */
[----:B------:R-:W-:Y:S01]  /*bce0*/  ISETP.GT.AND P0, PT, R30, 0x9, PT ;  /* 0x000000091e00780c */ /* 0x000fe20003f04270 */
[----:B------:R-:W-:Y:S01]  /*bcf0*/  FMUL.FTZ R31, R2, R42 ;  /* 0x0000002a021f7220 */ /* 0x000fe20000410000 */
[----:B--2---:R-:W-:Y:S02]  /*bd00*/  FSEL R107, R107, -INF , P3 ;  /* 0xff8000006b6b7808 */ /* 0x004fe40001800000 */
[----:B------:R-:W-:-:S03]  /*bd10*/  FMNMX.FTZ R26, R111, R109, !PT ;  /* 0x0000006d6f1a7209 */ /* 0x000fc60007810000 */
[----:B------:R-:W1:Y:S01]  /*bd20*/  MUFU.TANH R97, R97 ;  /* 0x0000006100617308 */ /* 0x000e620000002400 */
[----:B------:R-:W-:Y:S02]  /*bd30*/  ISETP.GT.AND P2, PT, R30, 0x10, PT ;  /* 0x000000101e00780c */ /* 0x000fe40003f44270 */
[----:B---3--:R-:W-:Y:S02]  /*bd40*/  FSEL R103, R103, -INF , P0 ;  /* 0xff80000067677808 */ /* 0x008fe40000000000 */
[----:B------:R-:W-:-:S03]  /*bd50*/  FMNMX.FTZ R26, R107, R26, !PT ;  /* 0x0000001a6b1a7209 */ /* 0x000fc60007810000 */
[----:B------:R-:W2:Y:S01]  /*bd60*/  MUFU.TANH R89, R89 ;  /* 0x0000005900597308 */ /* 0x000ea20000002400 */
[----:B------:R-:W-:Y:S01]  /*bd70*/  ISETP.GT.AND P0, PT, R30, 0x11, PT ;  /* 0x000000111e00780c */ /* 0x000fe20003f04270 */
[----:B------:R-:W-:Y:S01]  /*bd80*/  FMUL.FTZ R39, R2, R46 ;  /* 0x0000002e02277220 */ /* 0x000fe20000410000 */
[----:B----4-:R-:W-:Y:S02]  /*bd90*/  FSEL R101, R101, -INF , P2 ;  /* 0xff80000065657808 */ /* 0x010fe40001000000 */
[----:B------:R-:W-:-:S03]  /*bda0*/  FMNMX.FTZ R26, R103, R26, !PT ;  /* 0x0000001a671a7209 */ /* 0x000fc60007810000 */
[----:B------:R-:W3:Y:S01]  /*bdb0*/  MUFU.TANH R31, R31 ;  /* 0x0000001f001f7308 */ /* 0x000ee20000002400 */
[----:B------:R-:W-:Y:S01]  /*bdc0*/  ISETP.GT.AND P2, PT, R30, 0x18, PT ;  /* 0x000000181e00780c */ /* 0x000fe20003f44270 */
[----:B------:R-:W-:Y:S01]  /*bdd0*/  FMUL.FTZ R35, R2, R47 ;  /* 0x0000002f02237220 */ /* 0x000fe20000410000 */
[----:B0-----:R-:W-:Y:S02]  /*bde0*/  FSEL R99, R99, -INF , P0 ;  /* 0xff80000063637808 */ /* 0x001fe40000000000 */
[----:B------:R-:W-:-:S03]  /*bdf0*/  FMNMX.FTZ R26, R101, R26, !PT ;  /* 0x0000001a651a7209 */ /* 0x000fc60007810000 */
[----:B------:R-:W0:Y:S01]  /*be00*/  MUFU.TANH R27, R27 ;  /* 0x0000001b001b7308 */ /* 0x000e220000002400 */
[C---:B------:R-:W-:Y:S01]  /*be10*/  FMUL.FTZ R3, R2.reuse, R24 ;  /* 0x0000001802037220 */ /* 0x040fe20000410000 */
[----:B------:R-:W-:Y:S01]  /*be20*/  FMUL.FTZ R24, R2, R41 ;  /* 0x0000002902187220 */ /* 0x000fe20000410000 */
[----:B------:R-:W-:Y:S01]  /*be30*/  ISETP.GT.AND P0, PT, R30, 0x19, PT ;  /* 0x000000191e00780c */ /* 0x000fe20003f04270 */
[C---:B------:R-:W-:Y:S01]  /*be40*/  FMUL.FTZ R41, R2.reuse, R50 ;  /* 0x0000003202297220 */ /* 0x040fe20000410000 */
[----:B-1----:R-:W-:Y:S02]  /*be50*/  FSEL R97, R97, -INF , P2 ;  /* 0xff80000061617808 */ /* 0x002fe40001000000 */
[----:B------:R-:W-:Y:S01]  /*be60*/  FMNMX.FTZ R26, R99, R26, !PT ;  /* 0x0000001a631a7209 */ /* 0x000fe20007810000 */
[----:B------:R-:W1:Y:S01]  /*be70*/  MUFU.TANH R39, R39 ;  /* 0x0000002700277308 */ /* 0x000e620000002400 */
[C---:B------:R-:W-:Y:S01]  /*be80*/  FMUL.FTZ R9, R2.reuse, R28 ;  /* 0x0000001c02097220 */ /* 0x040fe20000410000 */
[----:B------:R-:W-:Y:S01]  /*be90*/  FMUL.FTZ R28, R2, R45 ;  /* 0x0000002d021c7220 */ /* 0x000fe20000410000 */
[----:B------:R-:W-:Y:S01]  /*bea0*/  ISETP.GT.AND P2, PT, R30, 0x20, PT ;  /* 0x000000201e00780c */ /* 0x000fe20003f44270 */
[----:B------:R-:W-:Y:S01]  /*beb0*/  FMUL.FTZ R45, R2, R51 ;  /* 0x00000033022d7220 */ /* 0x000fe20000410000 */
[----:B--2---:R-:W-:-:S02]  /*bec0*/  FSEL R89, R89, -INF , P0 ;  /* 0xff80000059597808 */ /* 0x004fc40000000000 */
[----:B------:R-:W-:Y:S01]  /*bed0*/  FMNMX.FTZ R34, R97, R26, !PT ;  /* 0x0000001a61227209 */ /* 0x000fe20007810000 */
[----:B------:R-:W2:Y:S01]  /*bee0*/  MUFU.TANH R35, R35 ;  /* 0x0000002300237308 */ /* 0x000ea20000002400 */
[C---:B------:R-:W-:Y:S01]  /*bef0*/  FMUL.FTZ R13, R2.reuse, R32 ;  /* 0x00000020020d7220 */ /* 0x040fe20000410000 */
[----:B------:R-:W-:Y:S01]  /*bf00*/  FMUL.FTZ R32, R2, R49 ;  /* 0x0000003102207220 */ /* 0x000fe20000410000 */
[----:B------:R-:W-:Y:S01]  /*bf10*/  ISETP.GT.AND P0, PT, R30, 0x21, PT ;  /* 0x000000211e00780c */ /* 0x000fe20003f04270 */
[----:B------:R-:W-:Y:S01]  /*bf20*/  FMUL.FTZ R49, R2, R54 ;  /* 0x0000003602317220 */ /* 0x000fe20000410000 */
[----:B---3--:R-:W-:Y:S02]  /*bf30*/  FSEL R31, R31, -INF , P2 ;  /* 0xff8000001f1f7808 */ /* 0x008fe40001000000 */
[----:B------:R-:W-:Y:S01]  /*bf40*/  FMNMX.FTZ R34, R89, R34, !PT ;  /* 0x0000002259227209 */ /* 0x000fe20007810000 */
[----:B------:R-:W3:Y:S01]  /*bf50*/  MUFU.TANH R41, R41 ;  /* 0x0000002900297308 */ /* 0x000ee20000002400 */
[----:B------:R-:W-:Y:S01]  /*bf60*/  ISETP.GT.AND P2, PT, R30, 0x28, PT ;  /* 0x000000281e00780c */ /* 0x000fe20003f44270 */
[----:B------:R-:W-:Y:S01]  /*bf70*/  FMUL.FTZ R47, R2, R55 ;  /* 0x00000037022f7220 */ /* 0x000fe20000410000 */
[----:B0-----:R-:W-:-:S02]  /*bf80*/  FSEL R27, R27, -INF , P0 ;  /* 0xff8000001b1b7808 */ /* 0x001fc40000000000 */
[----:B------:R-:W-:-:S03]  /*bf90*/  FMNMX.FTZ R34, R31, R34, !PT ;  /* 0x000000221f227209 */ /* 0x000fc60007810000 */
[----:B------:R-:W0:Y:S01]  /*bfa0*/  MUFU.TANH R45, R45 ;  /* 0x0000002d002d7308 */ /* 0x000e220000002400 */
[C---:B------:R-:W-:Y:S01]  /*bfb0*/  FMUL.FTZ R15, R2.reuse, R36 ;  /* 0x00000024020f7220 */ /* 0x040fe20000410000 */
[----:B------:R-:W-:Y:S01]  /*bfc0*/  FMUL.FTZ R36, R2, R53 ;  /* 0x0000003502247220 */ /* 0x000fe20000410000 */
[----:B------:R-:W-:Y:S01]  /*bfd0*/  ISETP.GT.AND P0, PT, R30, 0x29, PT ;  /* 0x000000291e00780c */ /* 0x000fe20003f04270 */
[----:B------:R-:W-:Y:S01]  /*bfe0*/  FMUL.FTZ R53, R2, R58 ;  /* 0x0000003a02357220 */ /* 0x000fe20000410000 */
[----:B-1----:R-:W-:Y:S02]  /*bff0*/  FSEL R39, R39, -INF , P2 ;  /* 0xff80000027277808 */ /* 0x002fe40001000000 */
[----:B------:R-:W-:Y:S01]  /*c000*/  FMNMX.FTZ R34, R27, R34, !PT ;  /* 0x000000221b227209 */ /* 0x000fe20007810000 */
[----:B------:R-:W1:Y:S01]  /*c010*/  MUFU.TANH R49, R49 ;  /* 0x0000003100317308 */ /* 0x000e620000002400 */
[----:B------:R-:W-:Y:S01]  /*c020*/  ISETP.GT.AND P2, PT, R30, 0x30, PT ;  /* 0x000000301e00780c */ /* 0x000fe20003f44270 */
[----:B------:R-:W-:Y:S01]  /*c030*/  FMUL.FTZ R51, R2, R59 ;  /* 0x0000003b02337220 */ /* 0x000fe20000410000 */
[----:B--2---:R-:W-:-:S02]  /*c040*/  FSEL R35, R35, -INF , P0 ;  /* 0xff80000023237808 */ /* 0x004fc40000000000 */
[----:B------:R-:W-:-:S03]  /*c050*/  FMNMX.FTZ R34, R39, R34, !PT ;  /* 0x0000002227227209 */ /* 0x000fc60007810000 */
        /* <DEDUP_REMOVED lines=13> */
[----:B------:R-:W-:Y:S01]  /*c130*/  ISETP.GT.AND P0, PT, R30, 0x39, PT ;  /* 0x000000391e00780c */ /* 0x000fe20003f04270 */
[----:B------:R-:W-:Y:S01]  /*c140*/  FMUL.FTZ R63, R2, R66 ;  /* 0x00000042023f7220 */ /* 0x000fe20000410000 */
[----:B-1----:R-:W-:Y:S02]  /*c150*/  FSEL R49, R49, -INF , P2 ;  /* 0xff80000031317808 */ /* 0x002fe40001000000 */
[----:B------:R-:W-:-:S03]  /*c160*/  FMNMX.FTZ R34, R45, R34, !PT ;  /* 0x000000222d227209 */ /* 0x000fc60007810000 */
[----:B------:R-:W1:Y:S01]  /*c170*/  MUFU.TANH R57, R57 ;  /* 0x0000003900397308 */ /* 0x000e620000002400 */
[----:B------:R-:W-:Y:S01]  /*c180*/  ISETP.GT.AND P2, PT, R30, 0x40, PT ;  /* 0x000000401e00780c */ /* 0x000fe20003f44270 */
[----:B------:R-:W-:Y:S01]  /*c190*/  FMUL.FTZ R59, R2, R67 ;  /* 0x00000043023b7220 */ /* 0x000fe20000410000 */
[----:B--2---:R-:W-:Y:S02]  /*c1a0*/  FSEL R47, R47, -INF , P0 ;  /* 0xff8000002f2f7808 */ /* 0x004fe40000000000 */
[----:B------:R-:W-:-:S03]  /*c1b0*/  FMNMX.FTZ R34, R49, R34, !PT ;  /* 0x0000002231227209 */ /* 0x000fc60007810000 */
[----:B------:R-:W2:Y:S01]  /*c1c0*/  MUFU.TANH R55, R55 ;  /* 0x0000003700377308 */ /* 0x000ea20000002400 */
[----:B------:R-:W-:Y:S01]  /*c1d0*/  ISETP.GT.AND P0, PT, R30, 0x41, PT ;  /* 0x000000411e00780c */ /* 0x000fe20003f04270 */
[----:B------:R-:W-:Y:S01]  /*c1e0*/  FMUL.FTZ R26, R2, R70 ;  /* 0x00000046021a7220 */ /* 0x000fe20000410000 */
[----:B---3--:R-:W-:Y:S02]  /*c1f0*/  FSEL R53, R53, -INF , P2 ;  /* 0xff80000035357808 */ /* 0x008fe40001000000 */
[----:B------:R-:W-:-:S03]  /*c200*/  FMNMX.FTZ R34, R47, R34, !PT ;  /* 0x000000222f227209 */ /* 0x000fc60007810000 */
[----:B------:R-:W3:Y:S01]  /*c210*/  MUFU.TANH R63, R63 ;  /* 0x0000003f003f7308 */ /* 0x000ee20000002400 */
[----:B------:R-:W-:Y:S02]  /*c220*/  ISETP.GT.AND P2, PT, R30, 0x48, PT ;  /* 0x000000481e00780c */ /* 0x000fe40003f44270 */
[----:B0-----:R-:W-:Y:S02]  /*c230*/  FSEL R51, R51, -INF , P0 ;  /* 0xff80000033337808 */ /* 0x001fe40000000000 */
[----:B------:R-:W-:-:S03]  /*c240*/  FMNMX.FTZ R34, R53, R34, !PT ;  /* 0x0000002235227209 */ /* 0x000fc60007810000 */
[----:B------:R-:W0:Y:S01]  /*c250*/  MUFU.TANH R59, R59 ;  /* 0x0000003b003b7308 */ /* 0x000e220000002400 */
[----:B------:R-:W-:Y:S01]  /*c260*/  FMUL.FTZ R71, R2, R71 ;  /* 0x0000004702477220 */ /* 0x000fe20000410000 */
[----:B------:R-:W-:Y:S01]  /*c270*/  ISETP.GT.AND P0, PT, R30, 0x49, PT ;  /* 0x000000491e00780c */ /* 0x000fe20003f04270 */
[----:B------:R-:W-:Y:S01]  /*c280*/  FMUL.FTZ R74, R2, R74 ;  /* 0x0000004a024a7220 */ /* 0x000fe20000410000 */
[----:B-1----:R-:W-:Y:S02]  /*c290*/  FSEL R57, R57, -INF , P2 ;  /* 0xff80000039397808 */ /* 0x002fe40001000000 */
[----:B------:R-:W-:Y:S02]  /*c2a0*/  FMNMX.FTZ R38, R51, R34, !PT ;  /* 0x0000002233267209 */ /* 0x000fe40007810000 */
[----:B------:R-:W1:Y:S01]  /*c2b0*/  MUFU.TANH R26, R26 ;  /* 0x0000001a001a7308 */ /* 0x000e620000002400 */
[----:B------:R-:W-:Y:S02]  /*c2c0*/  ISETP.GT.AND P2, PT, R30, 0x50, PT ;  /* 0x000000501e00780c */ /* 0x000fe40003f44270 */
[----:B--2---:R-:W-:-:S02]  /*c2d0*/  FSEL R55, R55, -INF , P0 ;  /* 0xff80000037377808 */ /* 0x004fc40000000000 */
[----:B------:R-:W-:-:S03]  /*c2e0*/  FMNMX.FTZ R38, R57, R38, !PT ;  /* 0x0000002639267209 */ /* 0x000fc60007810000 */
[----:B------:R1:W2:Y:S01]  /*c2f0*/  MUFU.TANH R67, R71 ;  /* 0x0000004700437308 */ /* 0x0002a20000002400 */
[----:B------:R-:W-:Y:S01]  /*c300*/  FMUL.FTZ R75, R2, R75 ;  /* 0x0000004b024b7220 */ /* 0x000fe20000410000 */
[----:B------:R-:W-:Y:S02]  /*c310*/  ISETP.GT.AND P0, PT, R30, 0x51, PT ;  /* 0x000000511e00780c */ /* 0x000fe40003f04270 */
[----:B---3--:R-:W-:Y:S02]  /*c320*/  FSEL R63, R63, -INF , P2 ;  /* 0xff8000003f3f7808 */ /* 0x008fe40001000000 */
[----:B------:R-:W-:Y:S02]  /*c330*/  FMNMX.FTZ R38, R55, R38, !PT ;  /* 0x0000002637267209 */ /* 0x000fe40007810000 */
[----:B------:R-:W3:Y:S01]  /*c340*/  MUFU.TANH R74, R74 ;  /* 0x0000004a004a7308 */ /* 0x000ee20000002400 */
[----:B------:R-:W-:Y:S01]  /*c350*/  FMUL.FTZ R78, R2, R78 ;  /* 0x0000004e024e7220 */ /* 0x000fe20000410000 */
[----:B------:R-:W-:-:S02]  /*c360*/  ISETP.GT.AND P2, PT, R30, 0x58, PT ;  /* 0x000000581e00780c */ /* 0x000fc40003f44270 */
[----:B0-----:R-:W-:Y:S02]  /*c370*/  FSEL R59, R59, -INF , P0 ;  /* 0xff8000003b3b7808 */ /* 0x001fe40000000000 */
[----:B------:R-:W-:Y:S02]  /*c380*/  FMNMX.FTZ R38, R63, R38, !PT ;  /* 0x000000263f267209 */ /* 0x000fe40007810000 */
[----:B------:R-:W0:Y:S01]  /*c390*/  MUFU.TANH R75, R75 ;  /* 0x0000004b004b7308 */ /* 0x000e220000002400 */
[----:B------:R-:W-:Y:S01]  /*c3a0*/  FMUL.FTZ R79, R2, R79 ;  /* 0x0000004f024f7220 */ /* 0x000fe20000410000 */
[----:B------:R-:W-:Y:S02]  /*c3b0*/  ISETP.GT.AND P0, PT, R30, 0x59, PT ;  /* 0x000000591e00780c */ /* 0x000fe40003f04270 */
[----:B-1----:R-:W-:Y:S02]  /*c3c0*/  FSEL R71, R26, -INF , P2 ;  /* 0xff8000001a477808 */ /* 0x002fe40001000000 */
[----:B------:R-:W-:-:S02]  /*c3d0*/  FMNMX.FTZ R38, R59, R38, !PT ;  /* 0x000000263b267209 */ /* 0x000fc40007810000 */
[----:B------:R-:W1:Y:S01]  /*c3e0*/  MUFU.TANH R78, R78 ;  /* 0x0000004e004e7308 */ /* 0x000e620000002400 */
[----:B------:R-:W-:Y:S01]  /*c3f0*/  FMUL.FTZ R82, R2, R82 ;  /* 0x0000005202527220 */ /* 0x000fe20000410000 */
[----:B------:R-:W-:Y:S02]  /*c400*/  ISETP.GT.AND P2, PT, R30, 0x60, PT ;  /* 0x000000601e00780c */ /* 0x000fe40003f44270 */
[----:B--2---:R-:W-:Y:S02]  /*c410*/  FSEL R67, R67, -INF , P0 ;  /* 0xff80000043437808 */ /* 0x004fe40000000000 */
[----:B------:R-:W-:Y:S02]  /*c420*/  FMNMX.FTZ R38, R71, R38, !PT ;  /* 0x0000002647267209 */ /* 0x000fe40007810000 */
[----:B------:R3:W2:Y:S01]  /*c430*/  MUFU.TANH R34, R79 ;  /* 0x0000004f00227308 */ /* 0x0006a20000002400 */
[C---:B------:R-:W-:Y:S01]  /*c440*/  FMUL.FTZ R83, R2.reuse, R83 ;  /* 0x0000005302537220 */ /* 0x040fe20000410000 */
[----:B------:R-:W-:Y:S01]  /*c450*/  FMNMX.FTZ R38, R67, R38, !PT ;  /* 0x0000002643267209 */ /* 0x000fe20007810000 */
[----:B------:R-:W-:Y:S01]  /*c460*/  FMUL.FTZ R86, R2, R86 ;  /* 0x0000005602567220 */ /* 0x000fe20000410000 */
[----:B------:R-:W-:-:S04]  /*c470*/  ISETP.GT.AND P0, PT, R30, 0x61, PT ;  /* 0x000000611e00780c */ /* 0x000fc80003f04270 */
[----:B------:R-:W4:Y:S01]  /*c480*/  MUFU.TANH R82, R82 ;  /* 0x0000005200527308 */ /* 0x000f220000002400 */
[----:B---3--:R-:W-:Y:S02]  /*c490*/  FSEL R79, R74, -INF , P2 ;  /* 0xff8000004a4f7808 */ /* 0x008fe40001000000 */
[----:B------:R-:W-:Y:S02]  /*c4a0*/  ISETP.GT.AND P2, PT, R30, 0x68, PT ;  /* 0x000000681e00780c */ /* 0x000fe40003f44270 */
[----:B------:R-:W-:Y:S01]  /*c4b0*/  FMNMX.FTZ R26, R79, R38, !PT ;  /* 0x000000264f1a7209 */ /* 0x000fe20007810000 */
[----:B------:R-:W-:Y:S01]  /*c4c0*/  FMUL.FTZ R38, R2, R87 ;  /* 0x0000005702267220 */ /* 0x000fe20000410000 */
[----:B0-----:R-:W-:Y:S01]  /*c4d0*/  FSEL R75, R75, -INF , P0 ;  /* 0xff8000004b4b7808 */ /* 0x001fe20000000000 */
[----:B------:R2:W0:Y:S01]  /*c4e0*/  MUFU.TANH R93, R83 ;  /* 0x00000053005d7308 */ /* 0x0004220000002400 */
[----:B------:R-:W-:Y:S02]  /*c4f0*/  ISETP.GT.AND P0, PT, R30, 0x69, PT ;  /* 0x000000691e00780c */ /* 0x000fe40003f04270 */
[----:B-1----:R-:W-:-:S02]  /*c500*/  FSEL R87, R78, -INF , P2 ;  /* 0xff8000004e577808 */ /* 0x002fc40001000000 */
[----:B------:R-:W-:-:S03]  /*c510*/  FMNMX.FTZ R26, R75, R26, !PT ;  /* 0x0000001a4b1a7209 */ /* 0x000fc60007810000 */
[----:B------:R-:W1:Y:S01]  /*c520*/  MUFU.TANH R86, R86 ;  /* 0x0000005600567308 */ /* 0x000e620000002400 */
[----:B--2---:R-:W-:Y:S02]  /*c530*/  FSEL R83, R34, -INF , P0 ;  /* 0xff80000022537808 */ /* 0x004fe40000000000 */
[----:B------:R-:W-:Y:S02]  /*c540*/  ISETP.GT.AND P2, PT, R30, 0x70, PT ;  /* 0x000000701e00780c */ /* 0x000fe40003f44270 */
[----:B------:R-:W-:-:S03]  /*c550*/  FMNMX.FTZ R34, R87, R26, !PT ;  /* 0x0000001a57227209 */ /* 0x000fc60007810000 */
[----:B------:R-:W2:Y:S01]  /*c560*/  MUFU.TANH R38, R38 ;  /* 0x0000002600267308 */ /* 0x000ea20000002400 */
[----:B------:R-:W-:Y:S02]  /*c570*/  ISETP.GT.AND P0, PT, R30, 0x71, PT ;  /* 0x000000711e00780c */ /* 0x000fe40003f04270 */
[----:B----4-:R-:W-:Y:S02]  /*c580*/  FSEL R91, R82, -INF , P2 ;  /* 0xff800000525b7808 */ /* 0x010fe40001000000 */
[----:B------:R-:W-:Y:S02]  /*c590*/  FMNMX.FTZ R34, R83, R34, !PT ;  /* 0x0000002253227209 */ /* 0x000fe40007810000 */
[----:B------:R-:W-:Y:S02]  /*c5a0*/  ISETP.GT.AND P2, PT, R30, 0x78, PT ;  /* 0x000000781e00780c */ /* 0x000fe40003f44270 */
[----:B0-----:R-:W-:Y:S02]  /*c5b0*/  FSEL R93, R93, -INF , P0 ;  /* 0xff8000005d5d7808 */ /* 0x001fe40000000000 */
[----:B------:R-:W-:-:S02]  /*c5c0*/  FMNMX.FTZ R34, R91, R34, !PT ;  /* 0x000000225b227209 */ /* 0x000fc40007810000 */
[----:B------:R-:W-:Y:S01]  /*c5d0*/  ISETP.GT.AND P0, PT, R30, 0x79, PT ;  /* 0x000000791e00780c */ /* 0x000fe20003f04270 */
[----:B------:R-:W-:Y:S01]  /*c5e0*/  FMUL.FTZ R30, R2, R61 ;  /* 0x0000003d021e7220 */ /* 0x000fe20000410000 */
[----:B-1----:R-:W-:Y:S02]  /*c5f0*/  FSEL R61, R86, -INF , P2 ;  /* 0xff800000563d7808 */ /* 0x002fe40001000000 */
[----:B------:R-:W-:Y:S02]  /*c600*/  FMNMX.FTZ R34, R93, R34, !PT ;  /* 0x000000225d227209 */ /* 0x000fe40007810000 */
[----:B--2---:R-:W-:Y:S02]  /*c610*/  FSEL R95, R38, -INF , P0 ;  /* 0xff800000265f7808 */ /* 0x004fe40000000000 */
[----:B------:R-:W-:-:S04]  /*c620*/  FMNMX.FTZ R38, R61, R34, !PT ;  /* 0x000000223d267209 */ /* 0x000fc80007810000 */
[----:B------:R-:W-:-:S05]  /*c630*/  FMNMX.FTZ R42, R95, R38, !PT ;  /* 0x000000265f2a7209 */ /* 0x000fca0007810000 */
[----:B------:R-:W0:Y:S01]  /*c640*/  SHFL.BFLY PT, R43, R42, 0x2, 0x1f ;  /* 0x0c401f002a2b7f89 */ /* 0x000e2200000e0000 */
[C---:B------:R-:W-:Y:S01]  /*c650*/  FMUL.FTZ R26, R2.reuse, R60 ;  /* 0x0000003c021a7220 */ /* 0x040fe20000410000 */
[----:B------:R-:W-:Y:S01]  /*c660*/  FMUL.FTZ R8, R2, R25 ;  /* 0x0000001902087220 */ /* 0x000fe20000410000 */
[----:B0-----:R-:W-:-:S05]  /*c670*/  FMNMX.FTZ R60, R42, R43, !PT ;  /* 0x0000002b2a3c7209 */ /* 0x001fca0007810000 */
[----:B------:R-:W0:Y:S01]  /*c680*/  SHFL.BFLY PT, R43, R60, 0x1, 0x1f ;  /* 0x0c201f003c2b7f89 */ /* 0x000e2200000e0000 */
[----:B------:R-:W1:Y:S01]  /*c690*/  MUFU.TANH R3, R3 ;  /* 0x0000000300037308 */ /* 0x000e620000002400 */
[----:B------:R-:W-:Y:S01]  /*c6a0*/  FMUL.FTZ R12, R2, R29 ;  /* 0x0000001d020c7220 */ /* 0x000fe20000410000 */
[----:B------:R-:W-:-:S06]  /*c6b0*/  MOV R42, UR4 ;  /* 0x00000004002a7c02 */ /* 0x000fcc0008000f00 */
[----:B------:R-:W2:Y:S01]  /*c6c0*/  MUFU.TANH R8, R8 ;  /* 0x0000000800087308 */ /* 0x000ea20000002400 */
[C---:B------:R-:W-:Y:S01]  /*c6d0*/  FMUL.FTZ R25, R2.reuse, R44 ;  /* 0x0000002c02197220 */ /* 0x040fe20000410000 */
[----:B------:R-:W-:Y:S01]  /*c6e0*/  FMUL.FTZ R44, R2, R68 ;  /* 0x00000044022c7220 */ /* 0x000fe20000410000 */
[----:B------:R-:W-:-:S05]  /*c6f0*/  VIADDMNMX R68, R90, R105, R92, PT ;  /* 0x000000695a447246 */ /* 0x000fca000380015c */
[----:B------:R-:W3:Y:S01]  /*c700*/  MUFU.TANH R9, R9 ;  /* 0x0000000900097308 */ /* 0x000ee20000002400 */
[----:B0-----:R-:W-:-:S07]  /*c710*/  FMNMX.FTZ R43, R60, R43, !PT ;  /* 0x0000002b3c2b7209 */ /* 0x001fce0007810000 */
[----:B------:R-:W0:Y:S01]  /*c720*/  MUFU.TANH R12, R12 ;  /* 0x0000000c000c7308 */ /* 0x000e220000002400 */
[----:B------:R-:W-:Y:S01]  /*c730*/  FMUL.FTZ R14, R2, R33 ;  /* 0x00000021020e7220 */ /* 0x000fe20000410000 */
[C---:B------:R-:W-:Y:S01]  /*c740*/  FSETP.NEU.FTZ.AND P0, PT, R43.reuse, -INF , PT ;  /* 0xff8000002b00780b */ /* 0x040fe20003f1d000 */
[----:B------:R-:W-:-:S01]  /*c750*/  FFMA.FTZ R60, R43, R42, -8 ;  /* 0xc10000002b3c7423 */ /* 0x000fc2000001002a */
[----:B------:R-:W-:-:S04]  /*c760*/  ISETP.GT.AND P2, PT, R68, 0x1, PT ;  /* 0x000000014400780c */ /* 0x000fc80003f44270 */
[----:B------:R-:W4:Y:S01]  /*c770*/  MUFU.TANH R13, R13 ;  /* 0x0000000d000d7308 */ /* 0x000f220000002400 */
[----:B------:R-:W-:Y:S02]  /*c780*/  FSEL R60, R60, RZ, P0 ;  /* 0x000000ff3c3c7208 */ /* 0x000fe40000000000 */
[----:B------:R-:W-:Y:S01]  /*c790*/  ISETP.GT.AND P0, PT, R68, RZ, PT ;  /* 0x000000ff4400720c */ /* 0x000fe20003f04270 */
[----:B------:R-:W-:Y:S01]  /*c7a0*/  FMUL.FTZ R46, R2, R69 ;  /* 0x00000045022e7220 */ /* 0x000fe20000410000 */
[----:B------:R-:W-:Y:S01]  /*c7b0*/  ISETP.GT.AND P3, PT, R68, 0x8, PT ;  /* 0x000000084400780c */ /* 0x000fe20003f64270 */
[----:B------:R-:W-:Y:S01]  /*c7c0*/  FMUL.FTZ R20, R2, R37 ;  /* 0x0000002502147220 */ /* 0x000fe20000410000 */
[----:B-1----:R-:W-:Y:S01]  /*c7d0*/  FSEL R69, R3, -INF , P0 ;  /* 0xff80000003457808 */ /* 0x002fe20000000000 */
[----:B------:R-:W1:Y:S01]  /*c7e0*/  MUFU.TANH R14, R14 ;  /* 0x0000000e000e7308 */ /* 0x000e620000002400 */
[----:B--2---:R-:W-:Y:S02]  /*c7f0*/  FSEL R8, R8, -INF , P2 ;  /* 0xff80000008087808 */ /* 0x004fe40001000000 */
[----:B------:R-:W-:-:S02]  /*c800*/  ISETP.GT.AND P0, PT, R68, 0x9, PT ;  /* 0x000000094400780c */ /* 0x000fc40003f04270 */
[----:B---3--:R-:W-:Y:S02]  /*c810*/  FSEL R9, R9, -INF , P3 ;  /* 0xff80000009097808 */ /* 0x008fe40001800000 */
[----:B------:R-:W-:Y:S01]  /*c820*/  FMNMX.FTZ R70, R69, R8, !PT ;  /* 0x0000000845467209 */ /* 0x000fe20007810000 */
[----:B------:R-:W2:Y:S01]  /*c830*/  MUFU.TANH R15, R15 ;  /* 0x0000000f000f7308 */ /* 0x000ea20000002400 */
[----:B------:R-:W-:Y:S01]  /*c840*/  FMUL.FTZ R50, R2, R73 ;  /* 0x0000004902327220 */ /* 0x000fe20000410000 */
[----:B------:R-:W-:Y:S02]  /*c850*/  ISETP.GT.AND P2, PT, R68, 0x10, PT ;  /* 0x000000104400780c */ /* 0x000fe40003f44270 */
[----:B0-----:R-:W-:Y:S02]  /*c860*/  FSEL R73, R12, -INF , P0 ;  /* 0xff8000000c497808 */ /* 0x001fe40000000000 */
[----:B------:R-:W-:Y:S02]  /*c870*/  FMNMX.FTZ R70, R9, R70, !PT ;  /* 0x0000004609467209 */ /* 0x000fe40007810000 */
[----:B------:R-:W0:Y:S01]  /*c880*/  MUFU.TANH R20, R20 ;  /* 0x0000001400147308 */ /* 0x000e220000002400 */
[----:B------:R-:W-:-:S02]  /*c890*/  ISETP.GT.AND P0, PT, R68, 0x11, PT ;  /* 0x000000114400780c */ /* 0x000fc40003f04270 */
[----:B----4-:R-:W-:Y:S02]  /*c8a0*/  FSEL R13, R13, -INF , P2 ;  /* 0xff8000000d0d7808 */ /* 0x010fe40001000000 */
[----:B------:R-:W-:-:S03]  /*c8b0*/  FMNMX.FTZ R70, R73, R70, !PT ;  /* 0x0000004649467209 */ /* 0x000fc60007810000 */
[----:B------:R-:W3:Y:S01]  /*c8c0*/  MUFU.TANH R21, R21 ;  /* 0x0000001500157308 */ /* 0x000ee20000002400 */
[----:B------:R-:W-:Y:S01]  /*c8d0*/  FMUL.FTZ R54, R2, R77 ;  /* 0x0000004d02367220 */ /* 0x000fe20000410000 */
[----:B------:R-:W-:Y:S02]  /*c8e0*/  ISETP.GT.AND P2, PT, R68, 0x18, PT ;  /* 0x000000184400780c */ /* 0x000fe40003f44270 */
[----:B-1----:R-:W-:Y:S02]  /*c8f0*/  FSEL R77, R14, -INF , P0 ;  /* 0xff8000000e4d7808 */ /* 0x002fe40000000000 */
[----:B------:R-:W-:Y:S02]  /*c900*/  FMNMX.FTZ R70, R13, R70, !PT ;  /* 0x000000460d467209 */ /* 0x000fe40007810000 */
        /* <DEDUP_REMOVED lines=8> */
[----:B------:R-:W-:Y:S02]  /*c990*/  ISETP.GT.AND P2, PT, R68, 0x20, PT ;  /* 0x000000204400780c */ /* 0x000fe40003f44270 */
[----:B0-----:R-:W-:Y:S02]  /*c9a0*/  FSEL R85, R20, -INF , P0 ;  /* 0xff80000014557808 */ /* 0x001fe40000000000 */
[----:B------:R-:W-:Y:S01]  /*c9b0*/  FMNMX.FTZ R70, R15, R70, !PT ;  /* 0x000000460f467209 */ /* 0x000fe20007810000 */
[----:B------:R-:W0:Y:S01]  /*c9c0*/  MUFU.TANH R28, R28 ;  /* 0x0000001c001c7308 */ /* 0x000e220000002400 */
[----:B------:R-:W-:Y:S01]  /*c9d0*/  ISETP.GT.AND P0, PT, R68, 0x21, PT ;  /* 0x000000214400780c */ /* 0x000fe20003f04270 */
[----:B------:R-:W-:Y:S01]  /*c9e0*/  FMUL.FTZ R33, R2, R52 ;  /* 0x0000003402217220 */ /* 0x000fe20000410000 */
[----:B---3--:R-:W-:-:S02]  /*c9f0*/  FSEL R21, R21, -INF , P2 ;  /* 0xff80000015157808 */ /* 0x008fc40001000000 */
[----:B------:R-:W-:-:S03]  /*ca00*/  FMNMX.FTZ R70, R85, R70, !PT ;  /* 0x0000004655467209 */ /* 0x000fc60007810000 */
[----:B------:R-:W3:Y:S01]  /*ca10*/  MUFU.TANH R29, R29 ;  /* 0x0000001d001d7308 */ /* 0x000ee20000002400 */
[----:B------:R-:W-:-:S01]  /*ca20*/  FFMA.FTZ R20, R97, R42, -R60 ;  /* 0x0000002a61147223 */ /* 0x000fc2000001083c */
        /* <DEDUP_REMOVED lines=9> */
[----:B------:R-:W-:Y:S01]  /*cac0*/  FMUL.FTZ R58, R2, R81 ;  /* 0x00000051023a7220 */ /* 0x000fe20000410000 */
[----:B------:R-:W-:Y:S01]  /*cad0*/  FFMA.FTZ R81, R99, R42, -R60 ;  /* 0x0000002a63517223 */ /* 0x000fe2000001083c */
[----:B------:R-:W-:Y:S02]  /*cae0*/  ISETP.GT.AND P2, PT, R68, 0x30, PT ;  /* 0x000000304400780c */ /* 0x000fe40003f44270 */
[----:B0-----:R-:W-:Y:S02]  /*caf0*/  FSEL R99, R28, -INF , P0 ;  /* 0xff8000001c637808 */ /* 0x001fe40000000000 */
[----:B------:R-:W-:Y:S01]  /*cb00*/  FMNMX.FTZ R70, R25, R70, !PT ;  /* 0x0000004619467209 */ /* 0x000fe20007810000 */
[----:B------:R-:W-:Y:S01]  /*cb10*/  MUFU.TANH R36, R36 ;  /* 0x0000002400247308 */ /* 0x000fe20000002400 */
[----:B------:R-:W-:Y:S02]  /*cb20*/  ISETP.GT.AND P0, PT, R68, 0x31, PT ;  /* 0x000000314400780c */ /* 0x000fe40003f04270 */
[----:B---3--:R-:W-:-:S02]  /*cb30*/  FSEL R29, R29, -INF , P2 ;  /* 0xff8000001d1d7808 */ /* 0x008fc40001000000 */
[----:B------:R-:W-:-:S03]  /*cb40*/  FMNMX.FTZ R70, R99, R70, !PT ;  /* 0x0000004663467209 */ /* 0x000fc60007810000 */
[----:B------:R-:W0:Y:S01]  /*cb50*/  MUFU.TANH R37, R37 ;  /* 0x0000002500257308 */ /* 0x000e220000002400 */
[----:B------:R-:W-:-:S01]  /*cb60*/  FFMA.FTZ R24, R31, R42, -R60 ;  /* 0x0000002a1f187223 */ /* 0x000fc2000001083c */
[----:B------:R-:W-:Y:S02]  /*cb70*/  ISETP.GT.AND P2, PT, R68, 0x38, PT ;  /* 0x000000384400780c */ /* 0x000fe40003f44270 */
[----:B-1----:R-:W-:Y:S02]  /*cb80*/  FSEL R31, R32, -INF , P0 ;  /* 0xff800000201f7808 */ /* 0x002fe40000000000 */
[----:B------:R-:W-:Y:S02]  /*cb90*/  FMNMX.FTZ R70, R29, R70, !PT ;  /* 0x000000461d467209 */ /* 0x000fe40007810000 */
[----:B------:R-:W1:Y:S01]  /*cba0*/  MUFU.TANH R40, R40 ;  /* 0x0000002800287308 */ /* 0x000e620000002400 */
[----:B------:R-:W-:-:S01]  /*cbb0*/  FFMA.FTZ R101, R101, R42, -R60 ;  /* 0x0000002a65657223 */ /* 0x000fc2000001083c */
[----:B------:R-:W-:-:S02]  /*cbc0*/  ISETP.GT.AND P0, PT, R68, 0x39, PT ;  /* 0x000000394400780c */ /* 0x000fc40003f04270 */
[----:B--2---:R-:W-:Y:S02]  /*cbd0*/  FSEL R33, R33, -INF , P2 ;  /* 0xff80000021217808 */ /* 0x004fe40001000000 */
[----:B------:R-:W-:Y:S02]  /*cbe0*/  FMNMX.FTZ R70, R31, R70, !PT ;  /* 0x000000461f467209 */ /* 0x000fe40007810000 */
[----:B------:R-:W2:Y:S01]  /*cbf0*/  MUFU.TANH R26, R26 ;  /* 0x0000001a001a7308 */ /* 0x000ea20000002400 */
[----:B------:R-:W-:Y:S01]  /*cc00*/  ISETP.GT.AND P2, PT, R68, 0x40, PT ;  /* 0x000000404400780c */ /* 0x000fe20003f44270 */
[----:B------:R-:W-:Y:S01]  /*cc10*/  FMUL.FTZ R38, R2, R65 ;  /* 0x0000004102267220 */ /* 0x000fe20000410000 */
[----:B------:R-:W-:-:S05]  /*cc20*/  FMNMX.FTZ R70, R33, R70, !PT ;  /* 0x0000004621467209 */ /* 0x000fca0007810000 */
[----:B------:R-:W-:Y:S01]  /*cc30*/  MUFU.TANH R30, R30 ;  /* 0x0000001e001e7308 */ /* 0x000fe20000002400 */
[----:B0-----:R-:W-:-:S07]  /*cc40*/  FSEL R37, R37, -INF , P2 ;  /* 0xff80000025257808 */ /* 0x001fce0001000000 */
[----:B------:R0:W-:Y:S01]  /*cc50*/  MUFU.EX2 R14, R101 ;  /* 0x00000065000e7308 */ /* 0x0001e20000000800 */
[----:B------:R-:W-:-:S01]  /*cc60*/  FFMA.FTZ R103, R103, R42, -R60 ;  /* 0x0000002a67677223 */ /* 0x000fc2000001083c */
[----:B------:R-:W-:Y:S01]  /*cc70*/  FFMA.FTZ R28, R39, R42, -R60 ;  /* 0x0000002a271c7223 */ /* 0x000fe2000001083c */
[----:B0-----:R-:W-:-:S05]  /*cc80*/  FSEL R101, R36, -INF , P0 ;  /* 0xff80000024657808 */ /* 0x001fca0000000000 */
[----:B------:R-:W0:Y:S01]  /*cc90*/  MUFU.TANH R34, R34 ;  /* 0x0000002200227308 */ /* 0x000e220000002400 */
[C---:B------:R-:W-:Y:S02]  /*cca0*/  ISETP.GT.AND P0, PT, R68.reuse, 0x41, PT ;  /* 0x000000414400780c */ /* 0x040fe40003f04270 */
[----:B------:R-:W-:Y:S02]  /*ccb0*/  FMNMX.FTZ R70, R101, R70, !PT ;  /* 0x0000004665467209 */ /* 0x000fe40007810000 */
[----:B------:R-:W-:Y:S02]  /*ccc0*/  ISETP.GT.AND P2, PT, R68, 0x48, PT ;  /* 0x000000484400780c */ /* 0x000fe40003f44270 */
[----:B-1----:R-:W-:Y:S01]  /*ccd0*/  FSEL R39, R40, -INF , P0 ;  /* 0xff80000028277808 */ /* 0x002fe20000000000 */
[----:B------:R-:W1:Y:S01]  /*cce0*/  MUFU.TANH R38, R38 ;  /* 0x0000002600267308 */ /* 0x000e620000002400 */
[----:B------:R-:W-:Y:S01]  /*ccf0*/  FMNMX.FTZ R70, R37, R70, !PT ;  /* 0x0000004625467209 */ /* 0x000fe20007810000 */
[----:B------:R-:W-:Y:S01]  /*cd00*/  FFMA.FTZ R107, R107, R42, -R60 ;  /* 0x0000002a6b6b7223 */ /* 0x000fe2000001083c */
[----:B------:R-:W-:Y:S01]  /*cd10*/  ISETP.GT.AND P0, PT, R68, 0x49, PT ;  /* 0x000000494400780c */ /* 0x000fe20003f04270 */
[----:B------:R-:W-:Y:S01]  /*cd20*/  FMUL.FTZ R48, R2, R72 ;  /* 0x0000004802307220 */ /* 0x000fe20000410000 */
[----:B------:R-:W-:-:S03]  /*cd30*/  FMNMX.FTZ R70, R39, R70, !PT ;  /* 0x0000004627467209 */ /* 0x000fc60007810000 */
[----:B------:R-:W3:Y:S08]  /*cd40*/  MUFU.TANH R44, R44 ;  /* 0x0000002c002c7308 */ /* 0x000ef00000002400 */
[----:B------:R2:W-:Y:S02]  /*cd50*/  MUFU.EX2 R12, R103 ;  /* 0x00000067000c7308 */ /* 0x0005e40000000800 */
[----:B--2---:R-:W-:-:S06]  /*cd60*/  FSEL R103, R26, -INF , P2 ;  /* 0xff8000001a677808 */ /* 0x004fcc0001000000 */
[----:B------:R-:W2:Y:S01]  /*cd70*/  MUFU.TANH R46, R46 ;  /* 0x0000002e002e7308 */ /* 0x000ea20000002400 */
[----:B------:R-:W-:Y:S02]  /*cd80*/  ISETP.GT.AND P2, PT, R68, 0x50, PT ;  /* 0x000000504400780c */ /* 0x000fe40003f44270 */
[----:B------:R-:W-:-:S05]  /*cd90*/  FMNMX.FTZ R70, R103, R70, !PT ;  /* 0x0000004667467209 */ /* 0x000fca0007810000 */
[----:B------:R4:W-:Y:S01]  /*cda0*/  MUFU.EX2 R3, R107 ;  /* 0x0000006b00037308 */ /* 0x0009e20000000800 */
[----:B0-----:R-:W-:Y:S01]  /*cdb0*/  FSEL R105, R34, -INF , P2 ;  /* 0xff80000022697808 */ /* 0x001fe20001000000 */
[----:B------:R-:W-:Y:S01]  /*cdc0*/  FMUL.FTZ R52, R2, R76 ;  /* 0x0000004c02347220 */ /* 0x000fe20000410000 */
[----:B----4-:R-:W-:-:S05]  /*cdd0*/  FSEL R107, R30, -INF , P0 ;  /* 0xff8000001e6b7808 */ /* 0x010fca0000000000 */
[----:B------:R-:W0:Y:S01]  /*cde0*/  MUFU.TANH R48, R48 ;  /* 0x0000003000307308 */ /* 0x000e220000002400 */
[----:B------:R-:W-:Y:S02]  /*cdf0*/  ISETP.GT.AND P0, PT, R68, 0x51, PT ;  /* 0x000000514400780c */ /* 0x000fe40003f04270 */
[----:B------:R-:W-:Y:S01]  /*ce00*/  FMNMX.FTZ R70, R107, R70, !PT ;  /* 0x000000466b467209 */ /* 0x000fe20007810000 */
[----:B------:R-:W-:-:S01]  /*ce10*/  FFMA.FTZ R26, R41, R42, -R60 ;  /* 0x0000002a291a7223 */ /* 0x000fc2000001083c */
[----:B------:R-:W-:Y:S02]  /*ce20*/  ISETP.GT.AND P2, PT, R68, 0x58, PT ;  /* 0x000000584400780c */ /* 0x000fe40003f44270 */
[----:B-1----:R-:W-:Y:S01]  /*ce30*/  FSEL R41, R38, -INF , P0 ;  /* 0xff80000026297808 */ /* 0x002fe20000000000 */
[----:B------:R-:W1:Y:S01]  /*ce40*/  MUFU.TANH R50, R50 ;  /* 0x0000003200327308 */ /* 0x000e620000002400 */
[----:B------:R-:W-:Y:S01]  /*ce50*/  FMNMX.FTZ R70, R105, R70, !PT ;  /* 0x0000004669467209 */ /* 0x000fe20007810000 */
[----:B------:R-:W-:Y:S01]  /*ce60*/  FFMA.FTZ R66, R109, R42, -R60 ;  /* 0x0000002a6d427223 */ /* 0x000fe2000001083c */
[----:B------:R-:W-:Y:S01]  /*ce70*/  ISETP.GT.AND P0, PT, R68, 0x59, PT ;  /* 0x000000594400780c */ /* 0x000fe20003f04270 */
[----:B------:R-:W-:Y:S01]  /*ce80*/  FMUL.FTZ R56, R2, R80 ;  /* 0x0000005002387220 */ /* 0x000fe20000410000 */
[----:B---3--:R-:W-:-:S02]  /*ce90*/  FSEL R109, R44, -INF , P2 ;  /* 0xff8000002c6d7808 */ /* 0x008fc40001000000 */
[----:B------:R-:W-:Y:S01]  /*cea0*/  FMNMX.FTZ R70, R41, R70, !PT ;  /* 0x0000004629467209 */ /* 0x000fe20007810000 */
[----:B------:R-:W3:Y:S01]  /*ceb0*/  MUFU.TANH R52, R52 ;  /* 0x0000003400347308 */ /* 0x000ee20000002400 */
[----:B------:R-:W-:-:S01]  /*cec0*/  FFMA.FTZ R65, R111, R42, -R60 ;  /* 0x0000002a6f417223 */ /* 0x000fc2000001083c */
[----:B------:R-:W-:Y:S02]  /*ced0*/  ISETP.GT.AND P2, PT, R68, 0x60, PT ;  /* 0x000000604400780c */ /* 0x000fe40003f44270 */
[----:B--2---:R-:W-:Y:S02]  /*cee0*/  FSEL R111, R46, -INF , P0 ;  /* 0xff8000002e6f7808 */ /* 0x004fe40000000000 */
[----:B------:R-:W-:Y:S02]  /*cef0*/  FMNMX.FTZ R70, R109, R70, !PT ;  /* 0x000000466d467209 */ /* 0x000fe40007810000 */
[----:B------:R-:W2:Y:S01]  /*cf00*/  MUFU.TANH R54, R54 ;  /* 0x0000003600367308 */ /* 0x000ea20000002400 */
[----:B------:R-:W-:Y:S01]  /*cf10*/  ISETP.GT.AND P0, PT, R68, 0x61, PT ;  /* 0x000000614400780c */ /* 0x000fe20003f04270 */
[----:B------:R-:W-:Y:S01]  /*cf20*/  FMUL.FTZ R62, R2, R84 ;  /* 0x00000054023e7220 */ /* 0x000fe20000410000 */
[----:B0-----:R-:W-:-:S02]  /*cf30*/  FSEL R113, R48, -INF , P2 ;  /* 0xff80000030717808 */ /* 0x001fc40001000000 */
[----:B------:R-:W-:-:S03]  /*cf40*/  FMNMX.FTZ R70, R111, R70, !PT ;  /* 0x000000466f467209 */ /* 0x000fc60007810000 */
[----:B------:R-:W0:Y:S01]  /*cf50*/  MUFU.TANH R56, R56 ;  /* 0x0000003800387308 */ /* 0x000e220000002400 */
[----:B------:R-:W-:-:S01]  /*cf60*/  FFMA.FTZ R30, R49, R42, -R60 ;  /* 0x0000002a311e7223 */ /* 0x000fc2000001083c */
[----:B------:R-:W-:Y:S02]  /*cf70*/  ISETP.GT.AND P2, PT, R68, 0x68, PT ;  /* 0x000000684400780c */ /* 0x000fe40003f44270 */
[----:B-1----:R-:W-:Y:S02]  /*cf80*/  FSEL R49, R50, -INF , P0 ;  /* 0xff80000032317808 */ /* 0x002fe40000000000 */
[----:B------:R-:W-:Y:S02]  /*cf90*/  FMNMX.FTZ R70, R113, R70, !PT ;  /* 0x0000004671467209 */ /* 0x000fe40007810000 */
[----:B------:R-:W1:Y:S01]  /*cfa0*/  MUFU.TANH R58, R58 ;  /* 0x0000003a003a7308 */ /* 0x000e620000002400 */
[----:B------:R-:W-:Y:S02]  /*cfb0*/  ISETP.GT.AND P0, PT, R68, 0x69, PT ;  /* 0x000000694400780c */ /* 0x000fe40003f04270 */
[----:B---3--:R-:W-:-:S02]  /*cfc0*/  FSEL R115, R52, -INF , P2 ;  /* 0xff80000034737808 */ /* 0x008fc40001000000 */
[----:B------:R-:W-:-:S03]  /*cfd0*/  FMNMX.FTZ R70, R49, R70, !PT ;  /* 0x0000004631467209 */ /* 0x000fc60007810000 */
[----:B------:R-:W3:Y:S01]  /*cfe0*/  MUFU.TANH R62, R62 ;  /* 0x0000003e003e7308 */ /* 0x000ee20000002400 */
[----:B------:R-:W-:-:S01]  /*cff0*/  FFMA.FTZ R117, R47, R42, -R60 ;  /* 0x0000002a2f757223 */ /* 0x000fc2000001083c */
[----:B------:R-:W-:Y:S02]  /*d000*/  ISETP.GT.AND P2, PT, R68, 0x70, PT ;  /* 0x000000704400780c */ /* 0x000fe40003f44270 */
[----:B--2---:R-:W-:Y:S02]  /*d010*/  FSEL R47, R54, -INF , P0 ;  /* 0xff800000362f7808 */ /* 0x004fe40000000000 */
[----:B------:R-:W-:Y:S02]  /*d020*/  FMNMX.FTZ R70, R115, R70, !PT ;  /* 0x0000004673467209 */ /* 0x000fe40007810000 */
[----:B------:R-:W2:Y:S01]  /*d030*/  MUFU.TANH R64, R64 ;  /* 0x0000004000407308 */ /* 0x000ea20000002400 */
[----:B------:R-:W-:Y:S02]  /*d040*/  ISETP.GT.AND P0, PT, R68, 0x71, PT ;  /* 0x000000714400780c */ /* 0x000fe40003f04270 */
[----:B0-----:R-:W-:-:S02]  /*d050*/  FSEL R119, R56, -INF , P2 ;  /* 0xff80000038777808 */ /* 0x001fc40001000000 */
[----:B------:R-:W-:Y:S01]  /*d060*/  FMNMX.FTZ R70, R47, R70, !PT ;  /* 0x000000462f467209 */ /* 0x000fe20007810000 */
[----:B------:R-:W-:Y:S01]  /*d070*/  FFMA.FTZ R32, R53, R42, -R60 ;  /* 0x0000002a35207223 */ /* 0x000fe2000001083c */
[----:B------:R-:W-:Y:S02]  /*d080*/  ISETP.GT.AND P2, PT, R68, 0x78, PT ;  /* 0x000000784400780c */ /* 0x000fe40003f44270 */
[----:B-1----:R-:W-:Y:S02]  /*d090*/  FSEL R53, R58, -INF , P0 ;  /* 0xff8000003a357808 */ /* 0x002fe40000000000 */
[----:B------:R-:W-:Y:S02]  /*d0a0*/  FMNMX.FTZ R70, R119, R70, !PT ;  /* 0x0000004677467209 */ /* 0x000fe40007810000 */
[----:B------:R-:W-:Y:S02]  /*d0b0*/  ISETP.GT.AND P0, PT, R68, 0x79, PT ;  /* 0x000000794400780c */ /* 0x000fe40003f04270 */
[----:B---3--:R-:W-:-:S02]  /*d0c0*/  FSEL R121, R62, -INF , P2 ;  /* 0xff8000003e797808 */ /* 0x008fc40001000000 */
[----:B------:R-:W-:Y:S02]  /*d0d0*/  FMNMX.FTZ R70, R53, R70, !PT ;  /* 0x0000004635467209 */ /* 0x000fe40007810000 */
[----:B--2---:R-:W-:Y:S02]  /*d0e0*/  FSEL R123, R64, -INF , P0 ;  /* 0xff800000407b7808 */ /* 0x004fe40000000000 */
[----:B------:R-:W-:-:S04]  /*d0f0*/  FMNMX.FTZ R70, R121, R70, !PT ;  /* 0x0000004679467209 */ /* 0x000fc80007810000 */
[----:B------:R-:W-:-:S05]  /*d100*/  FMNMX.FTZ R70, R123, R70, !PT ;  /* 0x000000467b467209 */ /* 0x000fca0007810000 */
[----:B------:R-:W0:Y:S02]  /*d110*/  SHFL.BFLY PT, R125, R70, 0x2, 0x1f ;  /* 0x0c401f00467d7f89 */ /* 0x000e2400000e0000 */
[----:B0-----:R-:W-:-:S05]  /*d120*/  FMNMX.FTZ R125, R70, R125, !PT ;  /* 0x0000007d467d7209 */ /* 0x001fca0007810000 */
[----:B------:R-:W0:Y:S01]  /*d130*/  SHFL.BFLY PT, R48, R125, 0x1, 0x1f ;  /* 0x0c201f007d307f89 */ /* 0x000e2200000e0000 */
[----:B------:R-:W-:-:S01]  /*d140*/  FFMA.FTZ R34, R63, R42, -R60 ;  /* 0x0000002a3f227223 */ /* 0x000fc2000001083c */
[----:B------:R-:W1:Y:S01]  /*d150*/  S2R R94, SR_TID.X ;  /* 0x00000000005e7919 */ /* 0x000e620000002100 */
[----:B0-----:R-:W-:-:S04]  /*d160*/  FMNMX.FTZ R63, R125, R48, !PT ;  /* 0x000000307d3f7209 */ /* 0x001fc80007810000 */
[C---:B------:R-:W-:Y:S01]  /*d170*/  FSETP.NEU.FTZ.AND P0, PT, R63.reuse, -INF , PT ;  /* 0xff8000003f00780b */ /* 0x040fe20003f1d000 */
[----:B------:R-:W-:-:S05]  /*d180*/  FFMA.FTZ R52, R63, R42, -8 ;  /* 0xc10000003f347423 */ /* 0x000fca000001002a */
[----:B------:R-:W-:-:S05]  /*d190*/  FSEL R52, R52, RZ, P0 ;  /* 0x000000ff34347208 */ /* 0x000fca0000000000 */
[-CC-:B------:R-:W-:Y:S01]  /*d1a0*/  FFMA.FTZ R50, R69, R42.reuse, -R52.reuse ;  /* 0x0000002a45327223 */ /* 0x180fe20000010834 */
[----:B------:R-:W-:-:S01]  /*d1b0*/  FFMA.FTZ R69, R8, R42, -R52 ;  /* 0x0000002a08457223 */ /* 0x000fc20000010834 */
[-CC-:B------:R-:W-:Y:S01]  /*d1c0*/  FFMA.FTZ R56, R9, R42.reuse, -R52.reuse ;  /* 0x0000002a09387223 */ /* 0x180fe20000010834 */
[----:B------:R-:W-:Y:S01]  /*d1d0*/  MUFU.EX2 R65, R65 ;  /* 0x0000004100417308 */ /* 0x000fe20000000800 */
[----:B------:R-:W-:-:S07]  /*d1e0*/  FFMA.FTZ R73, R73, R42, -R52 ;  /* 0x0000002a49497223 */ /* 0x000fce0000010834 */
[----:B------:R-:W0:Y:S01]  /*d1f0*/  MUFU.EX2 R66, R66 ;  /* 0x0000004200427308 */ /* 0x000e220000000800 */
[----:B------:R-:W-:-:S07]  /*d200*/  FFMA.FTZ R9, R13, R42, -R52 ;  /* 0x0000002a0d097223 */ /* 0x000fce0000010834 */
[----:B------:R-:W-:Y:S08]  /*d210*/  MUFU.EX2 R50, R50 ;  /* 0x0000003200327308 */ /* 0x000ff00000000800 */
[----:B------:R-:W2:Y:S01]  /*d220*/  MUFU.EX2 R69, R69 ;  /* 0x0000004500457308 */ /* 0x000ea20000000800 */
[----:B------:R-:W-:-:S07]  /*d230*/  FFMA.FTZ R54, R77, R42, -R52 ;  /* 0x0000002a4d367223 */ /* 0x000fce0000010834 */
[----:B------:R-:W3:Y:S01]  /*d240*/  MUFU.EX2 R56, R56 ;  /* 0x0000003800387308 */ /* 0x000ee20000000800 */
[----:B------:R-:W-:-:S01]  /*d250*/  FFMA.FTZ R36, R57, R42, -R60 ;  /* 0x0000002a39247223 */ /* 0x000fc2000001083c */
[----:B------:R-:W-:-:S06]  /*d260*/  FFMA.FTZ R57, R55, R42, -R60 ;  /* 0x0000002a37397223 */ /* 0x000fcc000001083c */
[----:B------:R-:W4:Y:S01]  /*d270*/  MUFU.EX2 R73, R73 ;  /* 0x0000004900497308 */ /* 0x000f220000000800 */
[----:B------:R-:W-:-:S01]  /*d280*/  FFMA.FTZ R55, R59, R42, -R60 ;  /* 0x0000002a3b377223 */ /* 0x000fc2000001083c */
[-C--:B------:R-:W-:Y:S01]  /*d290*/  FFMA.FTZ R15, R15, R42.reuse, -R52 ;  /* 0x0000002a0f0f7223 */ /* 0x080fe20000010834 */
[----:B------:R-:W-:-:S01]  /*d2a0*/  FFMA.FTZ R59, R67, R42, -R60 ;  /* 0x0000002a433b7223 */ /* 0x000fc2000001083c */
[----:B------:R-:W-:-:S04]  /*d2b0*/  FFMA.FTZ R38, R71, R42, -R60 ;  /* 0x0000002a47267223 */ /* 0x000fc8000001083c */
[----:B------:R-:W5:Y:S01]  /*d2c0*/  MUFU.EX2 R9, R9 ;  /* 0x0000000900097308 */ /* 0x000f620000000800 */
[----:B------:R-:W-:-:S01]  /*d2d0*/  FFMA.FTZ R67, R75, R42, -R60 ;  /* 0x0000002a4b437223 */ /* 0x000fc2000001083c */
[-C--:B------:R-:W-:Y:S01]  /*d2e0*/  FFMA.FTZ R48, R61, R42.reuse, -R60 ;  /* 0x0000002a3d307223 */ /* 0x080fe2000001083c */
[----:B-1----:R-:W-:Y:S01]  /*d2f0*/  LOP3.LUT R94, R94, 0x7f, RZ, 0xc0, !PT ;  /* 0x0000007f5e5e7812 */ /* 0x002fe200078ec0ff */
[----:B------:R-:W-:Y:S01]  /*d300*/  FFMA.FTZ R68, R39, R42, -R52 ;  /* 0x0000002a27447223 */ /* 0x000fe20000010834 */
[----:B0-----:R-:W-:-:S01]  /*d310*/  FADD.FTZ R74, R65, R66 ;  /* 0x00000042414a7221 */ /* 0x001fc20000010000 */
[-CC-:B------:R-:W-:Y:S02]  /*d320*/  FFMA.FTZ R89, R89, R42.reuse, -R60.reuse ;  /* 0x0000002a59597223 */ /* 0x180fe4000001083c */
        /* <DEDUP_REMOVED lines=12> */
[----:B--2---:R-:W-:Y:S01]  /*d3f0*/  FADD.FTZ R39, R50, R69 ;  /* 0x0000004532277221 */ /* 0x004fe20000010000 */
[----:B------:R-:W-:-:S01]  /*d400*/  FFMA.FTZ R60, R85, R42, -R52 ;  /* 0x0000002a553c7223 */ /* 0x000fc20000010834 */
[----:B------:R-:W-:Y:S01]  /*d410*/  IMAD.IADD R8, R96, 0x1, -R98 ;  /* 0x0000000160087824 */ /* 0x000fe200078e0a62 */
[----:B------:R-:W-:Y:S01]  /*d420*/  ISETP.NE.AND P0, PT, R94, RZ, PT ;  /* 0x000000ff5e00720c */ /* 0x000fe20003f05270 */
[----:B------:R-:W2:Y:S01]  /*d430*/  MUFU.EX2 R20, R20 ;  /* 0x0000001400147308 */ /* 0x000ea20000000800 */
[----:B------:R-:W-:-:S01]  /*d440*/  FADD.FTZ R77, R3, R74 ;  /* 0x0000004a034d7221 */ /* 0x000fc20000010000 */
[----:B---3--:R-:W-:Y:S01]  /*d450*/  FADD.FTZ R74, R56, R39 ;  /* 0x00000027384a7221 */ /* 0x008fe20000010000 */
[----:B------:R-:W-:-:S01]  /*d460*/  FFMA.FTZ R13, R21, R42, -R52 ;  /* 0x0000002a150d7223 */ /* 0x000fc20000010834 */
[----:B------:R-:W-:-:S04]  /*d470*/  IMAD R8, R153, 0xc0, R8 ;  /* 0x000000c099087824 */ /* 0x000fc800078e0208 */
[----:B------:R-:W3:Y:S01]  /*d480*/  MUFU.EX2 R15, R15 ;  /* 0x0000000f000f7308 */ /* 0x000ee20000000800 */
[----:B------:R-:W-:-:S01]  /*d490*/  FADD.FTZ R77, R12, R77 ;  /* 0x0000004d0c4d7221 */ /* 0x000fc20000010000 */
[----:B----4-:R-:W-:Y:S01]  /*d4a0*/  FADD.FTZ R74, R73, R74 ;  /* 0x0000004a494a7221 */ /* 0x010fe20000010000 */
[----:B------:R-:W-:-:S01]  /*d4b0*/  FFMA.FTZ R58, R97, R42, -R52 ;  /* 0x0000002a613a7223 */ /* 0x000fc20000010834 */
[----:B------:R-:W-:-:S04]  /*d4c0*/  FFMA.FTZ R21, R29, R42, -R52 ;  /* 0x0000002a1d157223 */ /* 0x000fc80000010834 */
[----:B------:R-:W4:Y:S01]  /*d4d0*/  MUFU.EX2 R89, R89 ;  /* 0x0000005900597308 */ /* 0x000f220000000800 */
[----:B------:R-:W-:-:S01]  /*d4e0*/  FFMA.FTZ R29, R37, R42, -R52 ;  /* 0x0000002a251d7223 */ /* 0x000fc20000010834 */
[----:B------:R-:W-:Y:S01]  /*d4f0*/  SHF.R.S32.HI R37, RZ, 0x1f, R8 ;  /* 0x0000001fff257819 */ /* 0x000fe20000011408 */
[----:B------:R-:W-:-:S05]  /*d500*/  FADD.FTZ R76, R14, R77 ;  /* 0x0000004d0e4c7221 */ /* 0x000fca0000010000 */
[----:B------:R-:W4:Y:S01]  /*d510*/  MUFU.EX2 R60, R60 ;  /* 0x0000003c003c7308 */ /* 0x000f220000000800 */
[----:B-----5:R-:W-:-:S01]  /*d520*/  FADD.FTZ R77, R9, R74 ;  /* 0x0000004a094d7221 */ /* 0x020fc20000010000 */
[----:B------:R-:W-:Y:S01]  /*d530*/  FFMA.FTZ R25, R25, R42, -R52 ;  /* 0x0000002a19197223 */ /* 0x000fe20000010834 */
[----:B------:R-:W-:-:S05]  /*d540*/  LEA.HI R8, R37, R8, RZ, 0x7 ;  /* 0x0000000825087211 */ /* 0x000fca00078f38ff */
[----:B------:R-:W5:Y:S01]  /*d550*/  MUFU.EX2 R24, R24 ;  /* 0x0000001800187308 */ /* 0x000f620000000800 */
[----:B0-----:R-:W-:-:S01]  /*d560*/  FADD.FTZ R79, R81, R76 ;  /* 0x0000004c514f7221 */ /* 0x001fc20000010000 */
[----:B------:R-:W-:Y:S02]  /*d570*/  @!P0 VIADD R37, R0, 0x19c40 ;  /* 0x00019c4000258836 */ /* 0x000fe40000000000 */
[----:B-1----:R-:W-:-:S04]  /*d580*/  FADD.FTZ R76, R54, R77 ;  /* 0x0000004d364c7221 */ /* 0x002fc80000010000 */
[----:B------:R-:W-:Y:S01]  /*d590*/  MUFU.EX2 R13, R13 ;  /* 0x0000000d000d7308 */ /* 0x000fe20000000800 */
[----:B------:R-:W-:-:S01]  /*d5a0*/  FFMA.FTZ R64, R99, R42, -R52 ;  /* 0x0000002a63407223 */ /* 0x000fc20000010834 */
[----:B--2---:R-:W-:-:S06]  /*d5b0*/  FADD.FTZ R78, R20, R79 ;  /* 0x0000004f144e7221 */ /* 0x004fcc0000010000 */
[----:B------:R-:W0:Y:S01]  /*d5c0*/  MUFU.EX2 R27, R27 ;  /* 0x0000001b001b7308 */ /* 0x000e220000000800 */
[----:B---3--:R-:W-:-:S01]  /*d5d0*/  FADD.FTZ R77, R15, R76 ;  /* 0x0000004c0f4d7221 */ /* 0x008fc20000010000 */
[----:B------:R-:W-:-:S06]  /*d5e0*/  @!P0 PRMT R37, RZ, 0x654, R37 ;  /* 0x00000654ff258816 */ /* 0x000fcc0000000025 */
[----:B------:R-:W-:Y:S01]  /*d5f0*/  MUFU.EX2 R58, R58 ;  /* 0x0000003a003a7308 */ /* 0x000fe20000000800 */
[----:B------:R-:W-:-:S01]  /*d600*/  FFMA.FTZ R41, R41, R42, -R52 ;  /* 0x0000002a29297223 */ /* 0x000fc20000010834 */
[----:B----4-:R-:W-:-:S06]  /*d610*/  FADD.FTZ R79, R89, R78 ;  /* 0x0000004e594f7221 */ /* 0x010fcc0000010000 */
[----:B------:R-:W1:Y:S01]  /*d620*/  MUFU.EX2 R28, R28 ;  /* 0x0000001c001c7308 */ /* 0x000e620000000800 */
[----:B------:R-:W-:-:S01]  /*d630*/  FADD.FTZ R76, R60, R77 ;  /* 0x0000004d3c4c7221 */ /* 0x000fc20000010000 */
[----:B------:R-:W-:Y:S01]  /*d640*/  FFMA.FTZ R62, R31, R42, -R52 ;  /* 0x0000002a1f3e7223 */ /* 0x000fe20000010834 */
[----:B------:R2:W-:Y:S05]  /*d650*/  @!P0 SYNCS.ARRIVE.TRANS64.RED.A1T0 RZ, [R37+URZ], RZ ;  /* 0x000000ff25ff89a7 */ /* 0x0005ea000810043f */
[----:B------:R-:W3:Y:S01]  /*d660*/  MUFU.EX2 R25, R25 ;  /* 0x0000001900197308 */ /* 0x000ee20000000800 */
[----:B-----5:R-:W-:-:S07]  /*d670*/  FADD.FTZ R78, R24, R79 ;  /* 0x0000004f184e7221 */ /* 0x020fce0000010000 */
[----:B------:R-:W4:Y:S01]  /*d680*/  MUFU.EX2 R35, R35 ;  /* 0x0000002300237308 */ /* 0x000f220000000800 */
[----:B------:R-:W-:-:S07]  /*d690*/  FFMA.FTZ R31, R33, R42, -R52 ;  /* 0x0000002a211f7223 */ /* 0x000fce0000010834 */
[----:B------:R-:W5:Y:S01]  /*d6a0*/  MUFU.EX2 R64, R64 ;  /* 0x0000004000407308 */ /* 0x000f620000000800 */
[----:B0-----:R-:W-:-:S07]  /*d6b0*/  FADD.FTZ R77, R27, R78 ;  /* 0x0000004e1b4d7221 */ /* 0x001fce0000010000 */
[----:B------:R-:W0:Y:S01]  /*d6c0*/  MUFU.EX2 R26, R26 ;  /* 0x0000001a001a7308 */ /* 0x000e220000000800 */
[----:B------:R-:W-:-:S07]  /*d6d0*/  FFMA.FTZ R70, R101, R42, -R52 ;  /* 0x0000002a65467223 */ /* 0x000fce0000010834 */
[----:B------:R-:W0:Y:S08]  /*d6e0*/  MUFU.EX2 R21, R21 ;  /* 0x0000001500157308 */ /* 0x000e300000000800 */
[----:B--2---:R2:W-:Y:S01]  /*d6f0*/  MUFU.EX2 R37, R41 ;  /* 0x0000002900257308 */ /* 0x0045e20000000800 */
[----:B-1----:R-:W-:-:S01]  /*d700*/  FADD.FTZ R78, R28, R77 ;  /* 0x0000004d1c4e7221 */ /* 0x002fc20000010000 */
[----:B--2---:R-:W-:-:S06]  /*d710*/  FADD.FTZ R41, R13, R76 ;  /* 0x0000004c0d297221 */ /* 0x004fcc0000010000 */
[----:B------:R-:W1:Y:S01]  /*d720*/  MUFU.EX2 R45, R45 ;  /* 0x0000002d002d7308 */ /* 0x000e620000000800 */
[----:B------:R-:W-:-:S07]  /*d730*/  FADD.FTZ R76, R58, R41 ;  /* 0x000000293a4c7221 */ /* 0x000fce0000010000 */
[----:B------:R-:W2:Y:S01]  /*d740*/  MUFU.EX2 R62, R62 ;  /* 0x0000003e003e7308 */ /* 0x000ea20000000800 */
[----:B---3--:R-:W-:-:S01]  /*d750*/  FADD.FTZ R77, R25, R76 ;  /* 0x0000004c194d7221 */ /* 0x008fc20000010000 */
[----:B----4-:R-:W-:-:S06]  /*d760*/  FADD.FTZ R79, R35, R78 ;  /* 0x0000004e234f7221 */ /* 0x010fcc0000010000 */
[----:B------:R-:W3:Y:S01]  /*d770*/  MUFU.EX2 R30, R30 ;  /* 0x0000001e001e7308 */ /* 0x000ee20000000800 */
[----:B-----5:R-:W-:-:S07]  /*d780*/  FADD.FTZ R76, R64, R77 ;  /* 0x0000004d404c7221 */ /* 0x020fce0000010000 */
[----:B------:R-:W4:Y:S01]  /*d790*/  MUFU.EX2 R31, R31 ;  /* 0x0000001f001f7308 */ /* 0x000f220000000800 */
[----:B0-----:R-:W-:-:S01]  /*d7a0*/  FADD.FTZ R78, R26, R79 ;  /* 0x0000004f1a4e7221 */ /* 0x001fc20000010000 */
[----:B------:R-:W-:-:S06]  /*d7b0*/  F2FP.SATFINITE.E4M3.F32.PACK_AB_MERGE_C R149, R12, R3, RZ ;  /* 0x000000030c95723e */ /* 0x000fcc00048070ff */
[----:B------:R-:W0:Y:S01]  /*d7c0*/  MUFU.EX2 R117, R117 ;  /* 0x0000007500757308 */ /* 0x000e220000000800 */
[----:B------:R-:W-:-:S01]  /*d7d0*/  FADD.FTZ R3, R21, R76 ;  /* 0x0000004c15037221 */ /* 0x000fc20000010000 */
[----:B------:R-:W-:-:S06]  /*d7e0*/  FFMA.FTZ R33, R103, R42, -R52 ;  /* 0x0000002a67217223 */ /* 0x000fcc0000010834 */
[----:B------:R-:W5:Y:S01]  /*d7f0*/  MUFU.EX2 R70, R70 ;  /* 0x0000004600467308 */ /* 0x000f620000000800 */
[----:B------:R-:W-:Y:S01]  /*d800*/  F2FP.SATFINITE.E4M3.F32.PACK_AB_MERGE_C R151, R89, R20, RZ ;  /* 0x000000145997723e */ /* 0x000fe200048070ff */
[----:B-1----:R-:W-:-:S06]  /*d810*/  FADD.FTZ R77, R45, R78 ;  /* 0x0000004e2d4d7221 */ /* 0x002fcc0000010000 */
[----:B------:R-:W1:Y:S01]  /*d820*/  MUFU.EX2 R32, R32 ;  /* 0x0000002000207308 */ /* 0x000e620000000800 */
[----:B--2---:R-:W-:-:S01]  /*d830*/  FADD.FTZ R20, R62, R3 ;  /* 0x000000033e147221 */ /* 0x004fc20000010000 */
[----:B------:R-:W-:-:S06]  /*d840*/  FFMA.FTZ R72, R107, R42, -R52 ;  /* 0x0000002a6b487223 */ /* 0x000fcc0000010834 */
[----:B------:R-:W2:Y:S01]  /*d850*/  MUFU.EX2 R29, R29 ;  /* 0x0000001d001d7308 */ /* 0x000ea20000000800 */
[----:B------:R-:W-:Y:S01]  /*d860*/  F2FP.SATFINITE.E4M3.F32.PACK_AB_MERGE_C R145, R35, R28, RZ ;  /* 0x0000001c2391723e */ /* 0x000fe200048070ff */
[----:B---3--:R-:W-:-:S06]  /*d870*/  FADD.FTZ R28, R30, R77 ;  /* 0x0000004d1e1c7221 */ /* 0x008fcc0000010000 */
[----:B------:R-:W3:Y:S01]  /*d880*/  MUFU.EX2 R51, R51 ;  /* 0x0000003300337308 */ /* 0x000ee20000000800 */
[----:B----4-:R-:W-:-:S07]  /*d890*/  FADD.FTZ R35, R31, R20 ;  /* 0x000000141f237221 */ /* 0x010fce0000010000 */
[----:B------:R-:W4:Y:S01]  /*d8a0*/  MUFU.EX2 R68, R68 ;  /* 0x0000004400447308 */ /* 0x000f220000000800 */
[----:B0-----:R-:W-:Y:S01]  /*d8b0*/  F2FP.SATFINITE.E4M3.F32.PACK_AB_MERGE_C R147, R117, R30, RZ ;  /* 0x0000001e7593723e */ /* 0x001fe200048070ff */
[----:B------:R-:W-:Y:S01]  /*d8c0*/  FFMA.FTZ R105, R105, R42, -R52 ;  /* 0x0000002a69697223 */ /* 0x000fe20000010834 */
[----:B------:R-:W-:-:S05]  /*d8d0*/  FADD.FTZ R117, R117, R28 ;  /* 0x0000001c75757221 */ /* 0x000fca0000010000 */
[----:B------:R-:W0:Y:S01]  /*d8e0*/  MUFU.EX2 R36, R36 ;  /* 0x0000002400247308 */ /* 0x000e220000000800 */
[----:B-----5:R-:W-:-:S07]  /*d8f0*/  FADD.FTZ R20, R70, R35 ;  /* 0x0000002346147221 */ /* 0x020fce0000010000 */
        /* <DEDUP_REMOVED lines=10> */
[----:B------:R-:W-:-:S01]  /*d9a0*/  FFMA.FTZ R74, R111, R42, -R52 ;  /* 0x0000002a6f4a7223 */ /* 0x000fc20000010834 */
[----:B----4-:R-:W-:-:S06]  /*d9b0*/  FADD.FTZ R28, R68, R15 ;  /* 0x0000000f441c7221 */ /* 0x010fcc0000010000 */
[----:B------:R-:W4:Y:S01]  /*d9c0*/  MUFU.EX2 R0, R105 ;  /* 0x0000006900007308 */ /* 0x000f220000000800 */
[----:B0-----:R-:W-:-:S01]  /*d9d0*/  FADD.FTZ R30, R36, R25 ;  /* 0x00000019241e7221 */ /* 0x001fc20000010000 */
[----:B-----5:R-:W-:-:S06]  /*d9e0*/  FADD.FTZ R15, R33, R28 ;  /* 0x0000001c210f7221 */ /* 0x020fcc0000010000 */
[----:B------:R-:W0:Y:S01]  /*d9f0*/  MUFU.EX2 R55, R55 ;  /* 0x0000003700377308 */ /* 0x000e220000000800 */
[----:B-1----:R-:W-:Y:S01]  /*da00*/  F2FP.SATFINITE.E4M3.F32.PACK_AB_MERGE_C R141, R57, R36, RZ ;  /* 0x00000024398d723e */ /* 0x002fe200048070ff */
[----:B------:R-:W-:-:S06]  /*da10*/  FFMA.FTZ R113, R113, R42, -R52 ;  /* 0x0000002a71717223 */ /* 0x000fcc0000010834 */
[----:B------:R-:W-:Y:S01]  /*da20*/  MUFU.EX2 R38, R38 ;  /* 0x0000002600267308 */ /* 0x000fe20000000800 */
[----:B------:R-:W-:-:S07]  /*da30*/  FADD.FTZ R57, R57, R30 ;  /* 0x0000001e39397221 */ /* 0x000fce0000010000 */
[----:B------:R-:W1:Y:S01]  /*da40*/  MUFU.EX2 R59, R59 ;  /* 0x0000003b003b7308 */ /* 0x000e620000000800 */
[----:B--2---:R-:W-:-:S07]  /*da50*/  FADD.FTZ R15, R72, R15 ;  /* 0x0000000f480f7221 */ /* 0x004fce0000010000 */
[----:B------:R-:W2:Y:S01]  /*da60*/  MUFU.EX2 R39, R39 ;  /* 0x0000002700277308 */ /* 0x000ea20000000800 */
[----:B------:R-:W-:Y:S01]  /*da70*/  F2FP.SATFINITE.E4M3.F32.PACK_AB_MERGE_C R151, R81, R14, R151 ;  /* 0x0000000e5197723e */ /* 0x000fe20004807097 */
[----:B------:R-:W-:Y:S01]  /*da80*/  FFMA.FTZ R49, R49, R42, -R52 ;  /* 0x0000002a31317223 */ /* 0x000fe20000010834 */
[----:B---3--:R-:W-:-:S05]  /*da90*/  FADD.FTZ R14, R34, R57 ;  /* 0x00000039220e7221 */ /* 0x008fca0000010000 */
[----:B------:R-:W3:Y:S01]  /*daa0*/  MUFU.EX2 R74, R74 ;  /* 0x0000004a004a7308 */ /* 0x000ee20000000800 */
[----:B------:R-:W-:Y:S01]  /*dab0*/  F2FP.SATFINITE.E4M3.F32.PACK_AB_MERGE_C R145, R27, R24, R145 ;  /* 0x000000181b91723e */ /* 0x000fe20004807091 */
[----:B----4-:R-:W-:-:S06]  /*dac0*/  FADD.FTZ R24, R0, R15 ;  /* 0x0000000f00187221 */ /* 0x010fcc0000010000 */
[----:B------:R-:W-:Y:S01]  /*dad0*/  MUFU.EX2 R44, R44 ;  /* 0x0000002c002c7308 */ /* 0x000fe20000000800 */
[----:B------:R-:W-:-:S01]  /*dae0*/  FFMA.FTZ R115, R115, R42, -R52 ;  /* 0x0000002a73737223 */ /* 0x000fc20000010834 */
[----:B0-----:R-:W-:-:S06]  /*daf0*/  FADD.FTZ R15, R55, R14 ;  /* 0x0000000e370f7221 */ /* 0x001fcc0000010000 */
[----:B------:R-:W0:Y:S01]  /*db00*/  MUFU.EX2 R71, R71 ;  /* 0x0000004700477308 */ /* 0x000e220000000800 */
[----:B------:R-:W-:-:S07]  /*db10*/  FADD.FTZ R24, R37, R24 ;  /* 0x0000001825187221 */ /* 0x000fce0000010000 */
[----:B------:R-:W4:Y:S01]  /*db20*/  MUFU.EX2 R40, R40 ;  /* 0x0000002800287308 */ /* 0x000f220000000800 */
[----:B------:R-:W-:-:S07]  /*db30*/  FFMA.FTZ R47, R47, R42, -R52 ;  /* 0x0000002a2f2f7223 */ /* 0x000fce0000010834 */
[----:B------:R-:W5:Y:S01]  /*db40*/  MUFU.EX2 R41, R113 ;  /* 0x0000007100297308 */ /* 0x000f620000000800 */
[----:B-1----:R-:W-:Y:S01]  /*db50*/  F2FP.SATFINITE.E4M3.F32.PACK_AB_MERGE_C R143, R59, R38, RZ ;  /* 0x000000263b8f723e */ /* 0x002fe200048070ff */
[----:B------:R-:W-:-:S06]  /*db60*/  FADD.FTZ R38, R38, R15 ;  /* 0x0000000f26267221 */ /* 0x000fcc0000010000 */
[----:B------:R-:W1:Y:S01]  /*db70*/  MUFU.EX2 R67, R67 ;  /* 0x0000004300437308 */ /* 0x000e620000000800 */
[----:B--2---:R-:W-:-:S01]  /*db80*/  FADD.FTZ R15, R39, R24 ;  /* 0x00000018270f7221 */ /* 0x004fc20000010000 */
[----:B------:R-:W-:-:S06]  /*db90*/  FFMA.FTZ R119, R119, R42, -R52 ;  /* 0x0000002a77777223 */ /* 0x000fcc0000010834 */
[----:B------:R-:W2:Y:S01]  /*dba0*/  MUFU.EX2 R12, R49 ;  /* 0x00000031000c7308 */ /* 0x000ea20000000800 */
[----:B------:R-:W-:-:S01]  /*dbb0*/  FADD.FTZ R59, R59, R38 ;  /* 0x000000263b3b7221 */ /* 0x000fc20000010000 */
[C---:B---3--:R-:W-:Y:S01]  /*dbc0*/  F2FP.SATFINITE.E4M3.F32.PACK_AB_MERGE_C R39, R74.reuse, R39, RZ ;  /* 0x000000274a27723e */ /* 0x048fe200048070ff */
[----:B------:R-:W-:-:S05]  /*dbd0*/  FADD.FTZ R74, R74, R15 ;  /* 0x0000000f4a4a7221 */ /* 0x000fca0000010000 */
[----:B------:R-:W3:Y:S01]  /*dbe0*/  MUFU.EX2 R3, R115 ;  /* 0x0000007300037308 */ /* 0x000ee20000000800 */
[----:B0-----:R-:W-:Y:S01]  /*dbf0*/  F2FP.SATFINITE.E4M3.F32.PACK_AB_MERGE_C R137, R71, R44, RZ ;  /* 0x0000002c4789723e */ /* 0x001fe200048070ff */
[-CC-:B------:R-:W-:Y:S01]  /*dc00*/  FFMA.FTZ R53, R53, R42.reuse, -R52.reuse ;  /* 0x0000002a35357223 */ /* 0x180fe20000010834 */
[----:B------:R-:W-:-:S05]  /*dc10*/  FFMA.FTZ R121, R121, R42, -R52 ;  /* 0x0000002a79797223 */ /* 0x000fca0000010834 */
[----:B------:R-:W0:Y:S01]  /*dc20*/  MUFU.EX2 R20, R47 ;  /* 0x0000002f00147308 */ /* 0x000e220000000800 */
[----:B----4-:R-:W-:-:S01]  /*dc30*/  FADD.FTZ R24, R40, R59 ;  /* 0x0000003b28187221 */ /* 0x010fc20000010000 */
[----:B------:R-:W-:Y:S01]  /*dc40*/  FFMA.FTZ R52, R123, R42, -R52 ;  /* 0x0000002a7b347223 */ /* 0x000fe20000010834 */
[----:B-----5:R-:W-:-:S01]  /*dc50*/  FADD.FTZ R15, R41, R74 ;  /* 0x0000004a290f7221 */ /* 0x020fc20000010000 */
[----:B-1----:R-:W-:-:S04]  /*dc60*/  F2FP.SATFINITE.E4M3.F32.PACK_AB_MERGE_C R137, R67, R40, R137 ;  /* 0x000000284389723e */ /* 0x002fc80004807089 */
[----:B------:R-:W-:Y:S01]  /*dc70*/  MUFU.EX2 R48, R48 ;  /* 0x0000003000307308 */ /* 0x000fe20000000800 */
[----:B------:R-:W-:Y:S01]  /*dc80*/  F2FP.SATFINITE.E4M3.F32.PACK_AB_MERGE_C R146, R70, R31, RZ ;  /* 0x0000001f4692723e */ /* 0x000fe200048070ff */
[----:B------:R-:W-:-:S06]  /*dc90*/  FADD.FTZ R67, R67, R24 ;  /* 0x0000001843437221 */ /* 0x000fcc0000010000 */
[----:B------:R-:W-:Y:S01]  /*dca0*/  MUFU.EX2 R61, R61 ;  /* 0x0000003d003d7308 */ /* 0x000fe20000000800 */
[----:B--2---:R-:W-:-:S01]  /*dcb0*/  FADD.FTZ R24, R12, R15 ;  /* 0x0000000f0c187221 */ /* 0x004fc20000010000 */
[----:B------:R-:W-:-:S06]  /*dcc0*/  SHF.R.S32.HI R8, RZ, 0x7, R8 ;  /* 0x00000007ff087819 */ /* 0x000fcc0000011408 */
[----:B------:R-:W1:Y:S08]  /*dcd0*/  MUFU.EX2 R46, R46 ;  /* 0x0000002e002e7308 */ /* 0x000e700000000800 */
[----:B------:R-:W2:Y:S01]  /*dce0*/  MUFU.EX2 R119, R119 ;  /* 0x0000007700777308 */ /* 0x000ea20000000800 */
[----:B------:R-:W-:Y:S01]  /*dcf0*/  F2FP.SATFINITE.E4M3.F32.PACK_AB_MERGE_C R150, R54, R9, R150 ;  /* 0x000000093696723e */ /* 0x000fe20004807096 */
[----:B------:R-:W-:Y:S01]  /*dd00*/  FADD.FTZ R44, R44, R67 ;  /* 0x000000432c2c7221 */ /* 0x000fe20000010000 */
[----:B------:R-:W-:-:S05]  /*dd10*/  F2FP.SATFINITE.E4M3.F32.PACK_AB_MERGE_C R146, R62, R21, R146 ;  /* 0x000000153e92723e */ /* 0x000fca0004807092 */
[----:B------:R-:W4:Y:S01]  /*dd20*/  MUFU.EX2 R75, R75 ;  /* 0x0000004b004b7308 */ /* 0x000f220000000800 */
[----:B---3--:R-:W-:-:S01]  /*dd30*/  FADD.FTZ R9, R3, R24 ;  /* 0x0000001803097221 */ /* 0x008fc20000010000 */
[----:B------:R-:W-:-:S06]  /*dd40*/  VIADD R21, R88, 0xfffffffe ;  /* 0xfffffffe58157836 */ /* 0x000fcc0000000000 */
[----:B------:R-:W3:Y:S01]  /*dd50*/  MUFU.EX2 R14, R53 ;  /* 0x00000035000e7308 */ /* 0x000ee20000000800 */
[----:B------:R-:W-:Y:S02]  /*dd60*/  VIMNMX R155, RZ, R8, !PT ;  /* 0x00000008ff9b7248 */ /* 0x000fe40007fe0100 */
[----:B------:R-:W-:-:S05]  /*dd70*/  F2FP.SATFINITE.E4M3.F32.PACK_AB_MERGE_C R144, R58, R13, R144 ;  /* 0x0000000d3a90723e */ /* 0x000fca0004807090 */
[----:B------:R-:W5:Y:S01]  /*dd80*/  MUFU.EX2 R121, R121 ;  /* 0x0000007900797308 */ /* 0x000f620000000800 */
[----:B0-----:R-:W-:Y:S01]  /*dd90*/  F2FP.SATFINITE.E4M3.F32.PACK_AB_MERGE_C R13, R20, R3, RZ ;  /* 0x00000003140d723e */ /* 0x001fe200048070ff */
[----:B------:R-:W-:-:S06]  /*dda0*/  FADD.FTZ R71, R71, R44 ;  /* 0x0000002c47477221 */ /* 0x000fcc0000010000 */
[----:B------:R-:W0:Y:S01]  /*ddb0*/  MUFU.EX2 R52, R52 ;  /* 0x0000003400347308 */ /* 0x000e220000000800 */
[----:B------:R-:W-:-:S01]  /*ddc0*/  FADD.FTZ R20, R20, R9 ;  /* 0x0000000914147221 */ /* 0x000fc20000010000 */
[----:B------:R-:W-:Y:S01]  /*ddd0*/  ISETP.GE.AND P0, PT, R21, R155, PT ;  /* 0x0000009b1500720c */ /* 0x000fe20003f06270 */
[----:B-1----:R-:W-:-:S01]  /*dde0*/  FADD.FTZ R24, R46, R71 ;  /* 0x000000472e187221 */ /* 0x002fc20000010000 */
[----:B------:R-:W-:Y:S01]  /*ddf0*/  F2FP.SATFINITE.E4M3.F32.PACK_AB_MERGE_C R9, R61, R48, RZ ;  /* 0x000000303d09723e */ /* 0x000fe200048070ff */
[----:B--2---:R-:W-:-:S01]  /*de00*/  FADD.FTZ R3, R119, R20 ;  /* 0x0000001477037221 */ /* 0x004fc20000010000 */
[----:B------:R-:W-:Y:S02]  /*de10*/  F2FP.SATFINITE.E4M3.F32.PACK_AB_MERGE_C R142, R37, R0, R39 ;  /* 0x00000000258e723e */ /* 0x000fe40004807027 */
[C---:B----4-:R-:W-:Y:S01]  /*de20*/  F2FP.SATFINITE.E4M3.F32.PACK_AB_MERGE_C R139, R75.reuse, R46, R9 ;  /* 0x0000002e4b8b723e */ /* 0x050fe20004807009 */
[----:B------:R-:W-:Y:S01]  /*de30*/  FADD.FTZ R75, R75, R24 ;  /* 0x000000184b4b7221 */ /* 0x000fe20000010000 */
[----:B---3--:R-:W-:-:S01]  /*de40*/  FADD.FTZ R0, R14, R3 ;  /* 0x000000030e007221 */ /* 0x008fc20000010000 */
[----:B------:R-:W-:Y:S01]  /*de50*/  IMAD.MOV.U32 R135, RZ, RZ, RZ ;  /* 0x000000ffff877224 */ /* 0x000fe200078e00ff */
[----:B------:R-:W-:Y:S01]  /*de60*/  F2FP.SATFINITE.E4M3.F32.PACK_AB_MERGE_C R148, R73, R56, RZ ;  /* 0x000000384994723e */ /* 0x000fe200048070ff */
[----:B------:R-:W-:Y:S01]  /*de70*/  FADD.FTZ R48, R48, R75 ;  /* 0x0000004b30307221 */ /* 0x000fe20000010000 */
[----:B------:R-:W-:Y:S01]  /*de80*/  F2FP.SATFINITE.E4M3.F32.PACK_AB_MERGE_C R140, R72, R33, RZ ;  /* 0x00000021488c723e */ /* 0x000fe200048070ff */
[----:B-----5:R-:W-:Y:S01]  /*de90*/  FADD.FTZ R3, R121, R0 ;  /* 0x0000000079037221 */ /* 0x020fe20000010000 */
[----:B0-----:R-:W-:Y:S01]  /*dea0*/  F2FP.SATFINITE.E4M3.F32.PACK_AB_MERGE_C R9, R52, R121, RZ ;  /* 0x000000793409723e */ /* 0x001fe200048070ff */
[----:B------:R-:W-:Y:S01]  /*deb0*/  BSSY B0, `(.L_x_1948) ;  /* 0x0000338000007945 */ /* 0x000fe20003800000 */
[----:B------:R-:W-:Y:S01]  /*dec0*/  F2FP.SATFINITE.E4M3.F32.PACK_AB_MERGE_C R149, R66, R65, R149 ;  /* 0x000000414295723e */ /* 0x000fe20004807095 */
[----:B------:R-:W-:Y:S01]  /*ded0*/  FADD.FTZ R0, R61, R48 ;  /* 0x000000303d007221 */ /* 0x000fe20000010000 */
[----:B------:R-:W-:Y:S01]  /*dee0*/  F2FP.SATFINITE.E4M3.F32.PACK_AB_MERGE_C R138, R14, R119, R9 ;  /* 0x000000770e8a723e */ /* 0x000fe20004807009 */
[----:B------:R-:W-:Y:S01]  /*def0*/  FADD.FTZ R3, R52, R3 ;  /* 0x0000000334037221 */ /* 0x000fe20000010000 */
        /* <DEDUP_REMOVED lines=53> */
[----:B------:R-:W-:Y:S06]  /*e250*/  @!P0 BRA `(.L_x_1949) ;  /* 0x0000002c00f48947 */ /* 0x000fec0003800000 */
        /* <DEDUP_REMOVED lines=28> */
[----:B------:R-:W-:-:S07]  /*e420*/  CS2R R88, SRZ ;  /* 0x0000000000587805 */ /* 0x000fce000001ff00 */
.L_x_1961:
[----:B------:R-:W-:-:S04]  /*e430*/  ISETP.NE.AND P0, PT, R8, 0x1, PT ;  /* 0x000000010800780c */ /* 0x000fc80003f05270 */
[----:B------:R-:W-:-:S04]  /*e440*/  SEL R22, RZ, 0x1, P0 ;  /* 0x00000001ff167807 */ /* 0x000fc80000000000 */
[----:B------:R-:W-:Y:S01]  /*e450*/  LOP3.LUT R22, R9, R22, RZ, 0x3c, !PT ;  /* 0x0000001609167212 */ /* 0x000fe200078e3cff */
[----:B0-----:R-:W-:Y:S06]  /*e460*/  @!P1 BRA `(.L_x_1950) ;  /* 0x0000000000049947 */ /* 0x001fec0003800000 */
[----:B------:R-:W-:Y:S01]  /*e470*/  BPT.TRAP 0x1 ;  /* 0x000000040000795c */ /* 0x000fe20000300000 */
.L_x_1950:
[----:B------:R-:W-:Y:S02]  /*e480*/  IADD3 R18, R8, 0x1, RZ ;  /* 0x0000000108127810 */ /* 0x000fe40007ffe0ff */
[----:B------:R-:W-:Y:S02]  /*e490*/  SHF.L.U32 R13, R22, 0x1f, RZ ;  /* 0x0000001f160d7819 */ /* 0x000fe400000006ff */
[----:B------:R-:W-:-:S04]  /*e4a0*/  ISETP.NE.AND P0, PT, R18, 0x2, PT ;  /* 0x000000021200780c */ /* 0x000fc80003f05270 */
[----:B------:R-:W-:-:S05]  /*e4b0*/  SEL R18, R18, RZ, P0 ;  /* 0x000000ff12127207 */ /* 0x000fca0000000000 */
[----:B------:R-:W-:-:S04]  /*e4c0*/  IMAD R14, R18, 0x8, R16 ;  /* 0x00000008120e7824 */ /* 0x000fc800078e0210 */
[----:B------:R0:W1:Y:S01]  /*e4d0*/  SYNCS.PHASECHK.TRANS64.TRYWAIT P0, [R14+URZ+0x19c30], R13 ;  /* 0x019c300d0e0075a7 */ /* 0x000062000800017f */
[----:B------:R-:W-:Y:S05]  /*e4e0*/  @!P1 BRA `(.L_x_1951) ;  /* 0x0000000000049947 */ /* 0x000fea0003800000 */
[----:B------:R-:W-:Y:S01]  /*e4f0*/  BPT.TRAP 0x1 ;  /* 0x000000040000795c */ /* 0x000fe20000300000 */
.L_x_1951:
[----:B------:R-:W-:Y:S01]  /*e500*/  BSSY B2, `(.L_x_1952) ;  /* 0x0000006000027945 */ /* 0x000fe20003800000 */
[----:B------:R-:W-:Y:S02]  /*e510*/  IMAD R24, R18, 0x300, R154 ;  /* 0x0000030012187824 */ /* 0x000fe400078e029a */
[----:B------:R-:W-:Y:S01]  /*e520*/  IMAD.MOV.U32 R25, RZ, RZ, -0x3ffffff0 ;  /* 0xc0000010ff197424 */ /* 0x000fe200078e00ff */
[----:B-1----:R-:W-:Y:S06]  /*e530*/  @P0 BRA `(.L_x_1953) ;  /* 0x0000000000080947 */ /* 0x002fec0003800000 */
[----:B------:R-:W1:Y:S02]  /*e540*/  SYNCS.PHASECHK.TRANS64.TRYWAIT P0, [R14+URZ+0x19c30], R13 ;  /* 0x019c300d0e0075a7 */ /* 0x000e64000800017f */
[----:B-1----:R-:W-:Y:S05]  /*e550*/  @!P0 BRA `(.L_x_1954) ;  /* 0x000000e400c48947 */ /* 0x002fea0003800000 */
.L_x_1953:
[----:B------:R-:W-:Y:S05]  /*e560*/  BSYNC B2 ;  /* 0x0000000000027941 */ /* 0x000fea0003800000 */
.L_x_1952:
[C---:B------:R-:W-:Y:S01]  /*e570*/  R2UR UR6, R24.reuse ;  /* 0x00000000180672ca */ /* 0x040fe200000e0000 */
[C---:B------:R-:W-:Y:S01]  /*e580*/  VIADD R12, R24.reuse, 0x100 ;  /* 0x00000100180c7836 */ /* 0x040fe20000000000 */
[----:B------:R-:W-:Y:S01]  /*e590*/  R2UR UR7, R25 ;  /* 0x00000000190772ca */ /* 0x000fe200000e0000 */
[----:B------:R-:W-:Y:S01]  /*e5a0*/  VIADD R24, R24, 0x200 ;  /* 0x0000020018187836 */ /* 0x000fe20000000000 */
[----:B------:R-:W-:Y:S01]  /*e5b0*/  R2UR UR4, R4 ;  /* 0x00000000040472ca */ /* 0x000fe200000e0000 */
[----:B------:R-:W-:Y:S01]  /*e5c0*/  IMAD.MOV.U32 R25, RZ, RZ, -0x3ffffff0 ;  /* 0xc0000010ff197424 */ /* 0x000fe200078e00ff */
[----:B------:R-:W-:Y:S01]  /*e5d0*/  R2UR UR5, R5 ;  /* 0x00000000050572ca */ /* 0x000fe200000e0000 */
[----:B01----:R-:W-:Y:S01]  /*e5e0*/  IMAD.MOV.U32 R13, RZ, RZ, -0x3ffffff0 ;  /* 0xc0000010ff0d7424 */ /* 0x003fe200078e00ff */
[----:B------:R-:W-:Y:S02]  /*e5f0*/  R2UR UR14, R24 ;  /* 0x00000000180e72ca */ /* 0x000fe400000e0000 */
[----:B------:R-:W-:-:S02]  /*e600*/  R2UR UR15, R25 ;  /* 0x00000000190f72ca */ /* 0x000fc400000e0000 */
[----:B------:R-:W-:Y:S01]  /*e610*/  WARPGROUP.ARRIVE ;  /* 0x00000000000079c5 */ /* 0x000fe20000000000 */
[----:B------:R-:W-:Y:S02]  /*e620*/  R2UR UR10, R12 ;  /* 0x000000000c0a72ca */ /* 0x000fe400000e0000 */
[----:B------:R-:W-:Y:S02]  /*e630*/  R2UR UR11, R13 ;  /* 0x000000000d0b72ca */ /* 0x000fe400000e0000 */
[----:B------:R-:W-:Y:S02]  /*e640*/  R2UR UR8, R10 ;  /* 0x000000000a0872ca */ /* 0x000fe400000e0000 */
[----:B------:R-:W-:Y:S01]  /*e650*/  QGMMA.64x128x32.F32.E4M3.E4M3 R24, gdesc[UR4], RZ, !UPT, gsb0 ;  /* 0x01e00000041879f3 */ /* 0x000fe2000c0008ff */
[----:B------:R-:W-:Y:S02]  /*e660*/  R2UR UR9, R11 ;  /* 0x000000000b0972ca */ /* 0x000fe400000e0000 */
[----:B------:R-:W-:-:S02]  /*e670*/  R2UR UR12, R6 ;  /* 0x00000000060c72ca */ /* 0x000fc400000e0000 */
[----:B------:R-:W-:Y:S01]  /*e680*/  R2UR UR13, R7 ;  /* 0x00000000070d72ca */ /* 0x000fe200000e0000 */
[----:B------:R-:W-:Y:S02]  /*e690*/  WARPGROUP.DEPBAR.LE gsb0, 0x0 ;  /* 0x00008000000079c5 */ /* 0x000fe40000010000 */
        /* <DEDUP_REMOVED lines=8> */
.L_x_1955:
[----:B------:R-:W-:Y:S01]  /*e720*/  SHF.L.U32 R9, R9, 0x1f, RZ ;  /* 0x0000001f09097819 */ /* 0x000fe200000006ff */
[----:B------:R-:W-:-:S04]  /*e730*/  IMAD R152, R8, 0x8, R16 ;  /* 0x0000000808987824 */ /* 0x000fc800078e0210 */
[----:B------:R0:W1:Y:S01]  /*e740*/  SYNCS.PHASECHK.TRANS64.TRYWAIT P0, [R152+URZ+0x19c50], R9 ;  /* 0x019c5009980075a7 */ /* 0x000062000800017f */
[----:B------:R-:W-:Y:S05]  /*e750*/  @!P1 BRA `(.L_x_1956) ;  /* 0x0000000000049947 */ /* 0x000fea0003800000 */
[----:B------:R-:W-:Y:S01]  /*e760*/  BPT.TRAP 0x1 ;  /* 0x000000040000795c */ /* 0x000fe20000300000 */
.L_x_1956:
[----:B------:R-:W-:Y:S04]  /*e770*/  BSSY B2, `(.L_x_1957) ;  /* 0x0000004000027945 */ /* 0x000fe80003800000 */
[----:B-1----:R-:W-:Y:S05]  /*e780*/  @P0 BRA `(.L_x_1958) ;  /* 0x0000000000080947 */ /* 0x002fea0003800000 */
[----:B------:R-:W1:Y:S02]  /*e790*/  SYNCS.PHASECHK.TRANS64.TRYWAIT P0, [R152+URZ+0x19c50], R9 ;  /* 0x019c5009980075a7 */ /* 0x000e64000800017f */
[----:B-1----:R-:W-:Y:S05]  /*e7a0*/  @!P0 BRA `(.L_x_1959) ;  /* 0x000000e400448947 */ /* 0x002fea0003800000 */
.L_x_1958:
[----:B------:R-:W-:Y:S05]  /*e7b0*/  BSYNC B2 ;  /* 0x0000000000027941 */ /* 0x000fea0003800000 */
.L_x_1957:
        /* <DEDUP_REMOVED lines=10> */
[C---:B------:R-:W-:Y:S01]  /*e860*/  FMUL.FTZ R73, R2.reuse, R73 ;  /* 0x0000004902497220 */ /* 0x040fe20000410000 */
[C---:B------:R-:W-:Y:S01]  /*e870*/  FMUL.FTZ R76, R2.reuse, R76 ;  /* 0x0000004c024c7220 */ /* 0x040fe20000410000 */
[C---:B------:R-:W-:Y:S01]  /*e880*/  FMUL.FTZ R77, R2.reuse, R77 ;  /* 0x0000004d024d7220 */ /* 0x040fe20000410000 */
[----:B------:R-:W-:Y:S01]  /*e890*/  LOP3.LUT R9, R9, 0x10000, RZ, 0xfc, !PT ;  /* 0x0001000009097812 */ /* 0x000fe200078efcff */
[C---:B------:R-:W-:Y:S01]  /*e8a0*/  FMUL.FTZ R80, R2.reuse, R80 ;  /* 0x0000005002507220 */ /* 0x040fe20000410000 */
[C---:B------:R-:W-:Y:S01]  /*e8b0*/  FMUL.FTZ R81, R2.reuse, R81 ;  /* 0x0000005102517220 */ /* 0x040fe20000410000 */
[C---:B------:R-:W-:Y:S01]  /*e8c0*/  FMUL.FTZ R84, R2.reuse, R84 ;  /* 0x0000005402547220 */ /* 0x040fe20000410000 */
[----:B------:R-:W-:Y:S01]  /*e8d0*/  FMUL.FTZ R85, R2, R85 ;  /* 0x0000005502557220 */ /* 0x000fe20000410000 */
[----:B------:R-:W-:-:S02]  /*e8e0*/  IMAD R8, R8, 0x300, R9 ;  /* 0x0000030008087824 */ /* 0x000fc400078e0209 */
[----:B------:R-:W-:Y:S01]  /*e8f0*/  FMUL.FTZ R63, R2, R63 ;  /* 0x0000003f023f7220 */ /* 0x000fe20000410000 */
[----:B------:R-:W-:Y:S01]  /*e900*/  IMAD.MOV.U32 R9, RZ, RZ, 0x40000040 ;  /* 0x40000040ff097424 */ /* 0x000fe200078e00ff */
[----:B------:R-:W-:Y:S01]  /*e910*/  ULDC UR4, c[0x0][0x988] ;  /* 0x0002620000047ab9 */ /* 0x000fe20000000800 */
[----:B------:R-:W-:-:S03]  /*e920*/  R2UR UR6, R8 ;  /* 0x00000000080672ca */ /* 0x000fc600000e0000 */
[----:B------:R-:W-:-:S13]  /*e930*/  R2UR UR7, R9 ;  /* 0x00000000090772ca */ /* 0x000fda00000e0000 */
[----:B------:R-:W-:Y:S03]  /*e940*/  QGMMA.64x96x32.F32.E4M3.E4M3 R88, R148, gdesc[UR4], R88, gsb0 ;  /* 0x0160000494587df3 */ /* 0x000fe60008000858 */
[----:B------:R-:W-:Y:S02]  /*e950*/  WARPGROUP.DEPBAR.LE gsb0, 0x0 ;  /* 0x00008000000079c5 */ /* 0x000fe40000010000 */
[----:B------:R-:W2:Y:S04]  /*e960*/  LDL R148, [R1+0x18] ;  /* 0x0000180001947983 */ /* 0x000ea80000100800 */
[----:B------:R-:W2:Y:S04]  /*e970*/  LDL R149, [R1+0x14] ;  /* 0x0000140001957983 */ /* 0x000ea80000100800 */
[----:B------:R-:W3:Y:S04]  /*e980*/  LDL R150, [R1+0x20] ;  /* 0x0000200001967983 */ /* 0x000ee80000100800 */
[----:B------:R-:W4:Y:S01]  /*e990*/  LDL R151, [R1+0x24] ;  /* 0x0000240001977983 */ /* 0x000f220000100800 */
[----:B------:R-:W-:Y:S01]  /*e9a0*/  VIADD R12, R8, 0x2 ;  /* 0x00000002080c7836 */ /* 0x000fe20000000000 */
[----:B------:R-:W-:Y:S01]  /*e9b0*/  R2UR UR7, R13 ;  /* 0x000000000d0772ca */ /* 0x000fe200000e0000 */
[----:B------:R-:W-:Y:S01]  /*e9c0*/  WARPGROUP.ARRIVE ;  /* 0x00000000000079c5 */ /* 0x000fe20000000000 */
[----:B------:R-:W-:-:S02]  /*e9d0*/  IMAD.MOV.U32 R13, RZ, RZ, 0x40000040 ;  /* 0x40000040ff0d7424 */ /* 0x000fc400078e00ff */
[----:B------:R-:W-:Y:S01]  /*e9e0*/  FMUL.FTZ R62, R2, R62 ;  /* 0x0000003e023e7220 */ /* 0x000fe20000410000 */
[----:B------:R-:W-:Y:S01]  /*e9f0*/  R2UR UR6, R12 ;  /* 0x000000000c0672ca */ /* 0x000fe200000e0000 */
[C---:B------:R-:W-:Y:S01]  /*ea00*/  VIADD R12, R8.reuse, 0x4 ;  /* 0x00000004080c7836 */ /* 0x040fe20000000000 */
[----:B------:R-:W-:Y:S01]  /*ea10*/  IADD3 R8, R8, 0x6, RZ ;  /* 0x0000000608087810 */ /* 0x000fe20007ffe0ff */
[----:B------:R-:W-:Y:S02]  /*ea20*/  IMAD.MOV.U32 R9, RZ, RZ, 0x40000040 ;  /* 0x40000040ff097424 */ /* 0x000fe400078e00ff */
        /* <DEDUP_REMOVED lines=8> */
[----:B------:R-:W-:Y:S01]  /*eab0*/  FMUL.FTZ R79, R2, R79 ;  /* 0x0000004f024f7220 */ /* 0x000fe20000410000 */
        /* <DEDUP_REMOVED lines=12> */
[----:B------:R-:W-:Y:S01]  /*eb80*/  IMAD.MOV.U32 R53, RZ, RZ, -0x80 ;  /* 0xffffff80ff357424 */ /* 0x000fe200078e00ff */
[----:B------:R-:W-:Y:S01]  /*eb90*/  MUFU.TANH R12, R12 ;  /* 0x0000000c000c7308 */ /* 0x000fe20000002400 */
[C---:B------:R-:W-:Y:S01]  /*eba0*/  FMUL.FTZ R25, R2.reuse, R30 ;  /* 0x0000001e02197220 */ /* 0x040fe20000410000 */
[----:B------:R-:W-:Y:S01]  /*ebb0*/  FMUL.FTZ R30, R2, R33 ;  /* 0x00000021021e7220 */ /* 0x000fe20000410000 */
[----:B------:R-:W-:-:S02]  /*ebc0*/  IMAD R53, R21, R53, 0x1 ;  /* 0x0000000115357424 */ /* 0x000fc400078e0235 */
[C---:B------:R-:W-:Y:S01]  /*ebd0*/  FMUL.FTZ R33, R2.reuse, R38 ;  /* 0x0000002602217220 */ /* 0x040fe20000410000 */
[C---:B------:R-:W-:Y:S01]  /*ebe0*/  FMUL.FTZ R38, R2.reuse, R41 ;  /* 0x0000002902267220 */ /* 0x040fe20000410000 */
[C---:B------:R-:W-:Y:S01]  /*ebf0*/  FMUL.FTZ R41, R2.reuse, R46 ;  /* 0x0000002e02297220 */ /* 0x040fe20000410000 */
[----:B------:R-:W-:Y:S01]  /*ec00*/  IMAD R53, R153, 0xc0, R53 ;  /* 0x000000c099357824 */ /* 0x000fe200078e0235 */
[----:B------:R-:W-:Y:S01]  /*ec10*/  MUFU.TANH R27, R27 ;  /* 0x0000001b001b7308 */ /* 0x000fe20000002400 */
[C---:B------:R-:W-:Y:S01]  /*ec20*/  FMUL.FTZ R46, R2.reuse, R49 ;  /* 0x00000031022e7220 */ /* 0x040fe20000410000 */
[C---:B------:R-:W-:Y:S01]  /*ec30*/  FMUL.FTZ R49, R2.reuse, R54 ;  /* 0x0000003602317220 */ /* 0x040fe20000410000 */
[C---:B------:R-:W-:Y:S01]  /*ec40*/  FMUL.FTZ R54, R2.reuse, R57 ;  /* 0x0000003902367220 */ /* 0x040fe20000410000 */
[C---:B------:R-:W-:Y:S01]  /*ec50*/  FMUL.FTZ R57, R2.reuse, R60 ;  /* 0x0000003c02397220 */ /* 0x040fe20000410000 */
[C---:B------:R-:W-:Y:S01]  /*ec60*/  FMUL.FTZ R82, R2.reuse, R82 ;  /* 0x0000005202527220 */ /* 0x040fe20000410000 */
[----:B------:R-:W-:-:S02]  /*ec70*/  FMUL.FTZ R83, R2, R83 ;  /* 0x0000005302537220 */ /* 0x000fc40000410000 */
        /* <DEDUP_REMOVED lines=17> */
[----:B------:R-:W-:Y:S01]  /*ed90*/  FMUL.FTZ R26, R2, R31 ;  /* 0x0000001f021a7220 */ /* 0x000fe20000410000 */
        /* <DEDUP_REMOVED lines=18> */
[----:B------:R-:W-:-:S06]  /*eec0*/  FMUL.FTZ R56, R2, R59 ;  /* 0x0000003b02387220 */ /* 0x000fcc0000410000 */
[----:B------:R-:W5:Y:S08]  /*eed0*/  MUFU.TANH R28, R28 ;  /* 0x0000001c001c7308 */ /* 0x000f700000002400 */
[----:B------:R-:W5:Y:S08]  /*eee0*/  MUFU.TANH R32, R32 ;  /* 0x0000002000207308 */ /* 0x000f700000002400 */
[----:B------:R-:W5:Y:S08]  /*eef0*/  MUFU.TANH R36, R36 ;  /* 0x0000002400247308 */ /* 0x000f700000002400 */
[----:B------:R-:W5:Y:S08]  /*ef00*/  MUFU.TANH R40, R40 ;  /* 0x0000002800287308 */ /* 0x000f700000002400 */
[----:B------:R-:W5:Y:S08]  /*ef10*/  MUFU.TANH R44, R44 ;  /* 0x0000002c002c7308 */ /* 0x000f700000002400 */
[----:B------:R-:W5:Y:S08]  /*ef20*/  MUFU.TANH R48, R48 ;  /* 0x0000003000307308 */ /* 0x000f700000002400 */
[----:B------:R-:W5:Y:S08]  /*ef30*/  MUFU.TANH R52, R52 ;  /* 0x0000003400347308 */ /* 0x000f700000002400 */
[----:B------:R-:W-:Y:S08]  /*ef40*/  MUFU.TANH R9, R9 ;  /* 0x0000000900097308 */ /* 0x000ff00000002400 */
[----:B------:R-:W-:Y:S08]  /*ef50*/  MUFU.TANH R26, R26 ;  /* 0x0000001a001a7308 */ /* 0x000ff00000002400 */
[----:B------:R-:W-:Y:S08]  /*ef60*/  MUFU.TANH R31, R31 ;  /* 0x0000001f001f7308 */ /* 0x000ff00000002400 */
[----:B------:R-:W-:Y:S01]  /*ef70*/  MUFU.TANH R35, R35 ;  /* 0x0000002300237308 */ /* 0x000fe20000002400 */
[----:B------:R-:W-:-:S02]  /*ef80*/  WARPGROUP.DEPBAR.LE gsb0, 0x0 ;  /* 0x00008000000079c5 */ /* 0x000fc40000010000 */
[----:B------:R-:W-:-:S05]  /*ef90*/  WARPGROUP.ARRIVE ;  /* 0x00000000000079c5 */ /* 0x000fca0000000000 */
[----:B------:R-:W-:Y:S01]  /*efa0*/  MUFU.TANH R37, R37 ;  /* 0x0000002500257308 */ /* 0x000fe20000002400 */
[----:B------:R-:W-:Y:S07]  /*efb0*/  QGMMA.64x96x32.F32.E4M3.E4M3 R88, R136, gdesc[UR4], R88, gsb0 ;  /* 0x0160000488587df3 */ /* 0x000fee0008000858 */
[----:B------:R-:W-:Y:S08]  /*efc0*/  MUFU.TANH R39, R39 ;  /* 0x0000002700277308 */ /* 0x000ff00000002400 */
[----:B------:R-:W-:Y:S08]  /*efd0*/  MUFU.TANH R41, R41 ;  /* 0x0000002900297308 */ /* 0x000ff00000002400 */
[----:B------:R-:W-:Y:S08]  /*efe0*/  MUFU.TANH R43, R43 ;  /* 0x0000002b002b7308 */ /* 0x000ff00000002400 */
[----:B------:R-:W-:Y:S01]  /*eff0*/  MUFU.TANH R45, R45 ;  /* 0x0000002d002d7308 */ /* 0x000fe20000002400 */
[----:B--2---:R-:W-:-:S07]  /*f000*/  IADD3 R55, -R149, R53, R148 ;  /* 0x0000003595377210 */ /* 0x004fce0007ffe194 */
[----:B------:R-:W-:Y:S01]  /*f010*/  MUFU.TANH R47, R47 ;  /* 0x0000002f002f7308 */ /* 0x000fe20000002400 */
[----:B---3--:R-:W-:-:S04]  /*f020*/  IMAD R55, R150, -0x2, R55 ;  /* 0xfffffffe96377824 */ /* 0x008fc800078e0237 */
[----:B----4-:R-:W-:-:S03]  /*f030*/  IMAD.IADD R55, R151, 0x1, R55 ;  /* 0x0000000197377824 */ /* 0x010fc600078e0237 */
[----:B------:R2:W-:Y:S01]  /*f040*/  MUFU.TANH R53, R58 ;  /* 0x0000003a00357308 */ /* 0x0005e20000002400 */
[----:B------:R-:W3:Y:S01]  /*f050*/  S2R R151, SR_TID.X ;  /* 0x0000000000977919 */ /* 0x000ee20000002100 */
[C---:B------:R-:W-:Y:S02]  /*f060*/  ISETP.GT.AND P0, PT, R55.reuse, RZ, PT ;  /* 0x000000ff3700720c */ /* 0x040fe40003f04270 */
[C---:B------:R-:W-:Y:S02]  /*f070*/  ISETP.GT.AND P2, PT, R55.reuse, 0x1, PT ;  /* 0x000000013700780c */ /* 0x040fe40003f44270 */
[----:B0-----:R-:W-:Y:S02]  /*f080*/  FSEL R8, R8, -INF , P0 ;  /* 0xff80000008087808 */ /* 0x001fe40000000000 */
[----:B------:R-:W-:Y:S01]  /*f090*/  MUFU.TANH R49, R49 ;  /* 0x0000003100317308 */ /* 0x000fe20000002400 */
[----:B------:R-:W-:Y:S02]  /*f0a0*/  ISETP.GT.AND P0, PT, R55, 0x8, PT ;  /* 0x000000083700780c */ /* 0x000fe40003f04270 */
[----:B------:R-:W-:-:S02]  /*f0b0*/  FSEL R12, R12, -INF , P2 ;  /* 0xff8000000c0c7808 */ /* 0x000fc40001000000 */
[----:B--2---:R-:W-:Y:S02]  /*f0c0*/  FMNMX.FTZ R58, R8, R15, !PT ;  /* 0x0000000f083a7209 */ /* 0x004fe40007810000 */
[C---:B------:R-:W-:Y:S01]  /*f0d0*/  ISETP.GT.AND P2, PT, R55.reuse, 0x9, PT ;  /* 0x000000093700780c */ /* 0x040fe20003f44270 */
[----:B------:R-:W-:Y:S01]  /*f0e0*/  MUFU.TANH R51, R51 ;  /* 0x0000003300337308 */ /* 0x000fe20000002400 */
[----:B-1----:R-:W-:Y:S02]  /*f0f0*/  FSEL R24, R24, -INF , P0 ;  /* 0xff80000018187808 */ /* 0x002fe40000000000 */
[----:B------:R-:W-:Y:S02]  /*f100*/  FMNMX.FTZ R59, R12, R58, !PT ;  /* 0x0000003a0c3b7209 */ /* 0x000fe40007810000 */
[----:B------:R-:W-:Y:S02]  /*f110*/  ISETP.GT.AND P0, PT, R55, 0x10, PT ;  /* 0x000000103700780c */ /* 0x000fe40003f04270 */
[----:B------:R-:W-:Y:S01]  /*f120*/  FSEL R27, R27, -INF , P2 ;  /* 0xff8000001b1b7808 */ /* 0x000fe20001000000 */
[----:B------:R0:W1:Y:S01]  /*f130*/  MUFU.TANH R58, R61 ;  /* 0x0000003d003a7308 */ /* 0x0000620000002400 */
[----:B------:R-:W-:-:S02]  /*f140*/  FMNMX.FTZ R59, R24, R59, !PT ;  /* 0x0000003b183b7209 */ /* 0x000fc40007810000 */
[----:B------:R-:W-:Y:S02]  /*f150*/  ISETP.GT.AND P2, PT, R55, 0x11, PT ;  /* 0x000000113700780c */ /* 0x000fe40003f44270 */
[----:B-----5:R-:W-:Y:S02]  /*f160*/  FSEL R28, R28, -INF , P0 ;  /* 0xff8000001c1c7808 */ /* 0x020fe40000000000 */
[----:B------:R-:W-:Y:S01]  /*f170*/  FMNMX.FTZ R60, R27, R59, !PT ;  /* 0x0000003b1b3c7209 */ /* 0x000fe20007810000 */
[----:B------:R-:W-:Y:S01]  /*f180*/  MUFU.TANH R56, R56 ;  /* 0x0000003800387308 */ /* 0x000fe20000002400 */
[----:B------:R-:W-:Y:S02]  /*f190*/  ISETP.GT.AND P0, PT, R55, 0x18, PT ;  /* 0x000000183700780c */ /* 0x000fe40003f04270 */
[----:B------:R-:W-:Y:S02]  /*f1a0*/  FSEL R30, R30, -INF , P2 ;  /* 0xff8000001e1e7808 */ /* 0x000fe40001000000 */
[----:B------:R-:W-:-:S02]  /*f1b0*/  FMNMX.FTZ R60, R28, R60, !PT ;  /* 0x0000003c1c3c7209 */ /* 0x000fc40007810000 */
[C---:B------:R-:W-:Y:S01]  /*f1c0*/  ISETP.GT.AND P2, PT, R55.reuse, 0x19, PT ;  /* 0x000000193700780c */ /* 0x040fe20003f44270 */
[----:B------:R2:W4:Y:S01]  /*f1d0*/  MUFU.TANH R59, R64 ;  /* 0x00000040003b7308 */ /* 0x0005220000002400 */
[----:B------:R-:W-:Y:S02]  /*f1e0*/  FSEL R32, R32, -INF , P0 ;  /* 0xff80000020207808 */ /* 0x000fe40000000000 */
[----:B0-----:R-:W-:Y:S02]  /*f1f0*/  FMNMX.FTZ R61, R30, R60, !PT ;  /* 0x0000003c1e3d7209 */ /* 0x001fe40007810000 */
[----:B------:R-:W-:Y:S02]  /*f200*/  ISETP.GT.AND P0, PT, R55, 0x20, PT ;  /* 0x000000203700780c */ /* 0x000fe40003f04270 */
[----:B------:R-:W-:Y:S01]  /*f210*/  FSEL R34, R34, -INF , P2 ;  /* 0xff80000022227808 */ /* 0x000fe20001000000 */
[----:B------:R0:W5:Y:S01]  /*f220*/  MUFU.TANH R60, R65 ;  /* 0x00000041003c7308 */ /* 0x0001620000002400 */
[----:B------:R-:W-:-:S02]  /*f230*/  FMNMX.FTZ R61, R32, R61, !PT ;  /* 0x0000003d203d7209 */ /* 0x000fc40007810000 */
[C---:B------:R-:W-:Y:S02]  /*f240*/  ISETP.GT.AND P2, PT, R55.reuse, 0x21, PT ;  /* 0x000000213700780c */ /* 0x040fe40003f44270 */
[----:B------:R-:W-:Y:S02]  /*f250*/  FSEL R36, R36, -INF , P0 ;  /* 0xff80000024247808 */ /* 0x000fe40000000000 */
[----:B--2---:R-:W-:Y:S01]  /*f260*/  FMNMX.FTZ R64, R34, R61, !PT ;  /* 0x0000003d22407209 */ /* 0x004fe20007810000 */
[----:B------:R-:W-:Y:S01]  /*f270*/  MUFU.TANH R66, R66 ;  /* 0x0000004200427308 */ /* 0x000fe20000002400 */
[----:B------:R-:W-:Y:S01]  /*f280*/  ISETP.GT.AND P0, PT, R55, 0x28, PT ;  /* 0x000000283700780c */ /* 0x000fe20003f04270 */
[----:B0-----:R-:W-:Y:S01]  /*f290*/  FMUL.FTZ R65, R2, R69 ;  /* 0x0000004502417220 */ /* 0x001fe20000410000 */
[----:B------:R-:W-:Y:S02]  /*f2a0*/  FSEL R38, R38, -INF , P2 ;  /* 0xff80000026267808 */ /* 0x000fe40001000000 */
[----:B------:R-:W-:Y:S01]  /*f2b0*/  FMNMX.FTZ R64, R36, R64, !PT ;  /* 0x0000004024407209 */ /* 0x000fe20007810000 */
[----:B------:R-:W-:-:S02]  /*f2c0*/  WARPGROUP.DEPBAR.LE gsb0, 0x0 ;  /* 0x00008000000079c5 */ /* 0x000fc40000010000 */
[----:B------:R0:W2:Y:S01]  /*f2d0*/  MUFU.TANH R61, R68 ;  /* 0x00000044003d7308 */ /* 0x0000a20000002400 */
[C---:B------:R-:W-:Y:S01]  /*f2e0*/  ISETP.GT.AND P2, PT, R55.reuse, 0x29, PT ;  /* 0x000000293700780c */ /* 0x040fe20003f44270 */
[----:B------:R-:W-:Y:S01]  /*f2f0*/  FMUL.FTZ R136, R2, R87 ;  /* 0x0000005702887220 */ /* 0x000fe20000410000 */
[----:B------:R-:W-:Y:S02]  /*f300*/  FSEL R40, R40, -INF , P0 ;  /* 0xff80000028287808 */ /* 0x000fe40000000000 */
[----:B------:R-:W-:Y:S02]  /*f310*/  ISETP.GT.AND P0, PT, R55, 0x30, PT ;  /* 0x000000303700780c */ /* 0x000fe40003f04270 */
[----:B---3--:R-:W-:Y:S01]  /*f320*/  LOP3.LUT R140, R151, 0x7f, RZ, 0xc0, !PT ;  /* 0x0000007f978c7812 */ /* 0x008fe200078ec0ff */
[----:B------:R-:W3:Y:S01]  /*f330*/  MUFU.TANH R65, R65 ;  /* 0x0000004100417308 */ /* 0x000ee20000002400 */
[----:B0-----:R-:W-:Y:S02]  /*f340*/  FMNMX.FTZ R68, R38, R64, !PT ;  /* 0x0000004026447209 */ /* 0x001fe40007810000 */
[----:B------:R-:W-:Y:S01]  /*f350*/  FSEL R64, R42, -INF , P2 ;  /* 0xff8000002a407808 */ /* 0x000fe20001000000 */
[----:B------:R-:W-:Y:S01]  /*f360*/  FMUL.FTZ R42, R2, R72 ;  /* 0x00000048022a7220 */ /* 0x000fe20000410000 */
[----:B------:R-:W-:-:S02]  /*f370*/  FMNMX.FTZ R68, R40, R68, !PT ;  /* 0x0000004428447209 */ /* 0x000fc40007810000 */
[C---:B------:R-:W-:Y:S01]  /*f380*/  ISETP.GT.AND P2, PT, R55.reuse, 0x31, PT ;  /* 0x000000313700780c */ /* 0x040fe20003f44270 */
[----:B------:R-:W-:Y:S01]  /*f390*/  MUFU.TANH R67, R67 ;  /* 0x0000004300437308 */ /* 0x000fe20000002400 */
[----:B------:R-:W-:Y:S02]  /*f3a0*/  FSEL R44, R44, -INF , P0 ;  /* 0xff8000002c2c7808 */ /* 0x000fe40000000000 */
[----:B------:R-:W-:Y:S02]  /*f3b0*/  FMNMX.FTZ R68, R64, R68, !PT ;  /* 0x0000004440447209 */ /* 0x000fe40007810000 */
[----:B------:R-:W-:Y:S02]  /*f3c0*/  ISETP.GT.AND P0, PT, R55, 0x38, PT ;  /* 0x000000383700780c */ /* 0x000fe40003f04270 */
[----:B------:R-:W-:Y:S01]  /*f3d0*/  FSEL R46, R46, -INF , P2 ;  /* 0xff8000002e2e7808 */ /* 0x000fe20001000000 */
[----:B------:R-:W0:Y:S01]  /*f3e0*/  MUFU.TANH R42, R42 ;  /* 0x0000002a002a7308 */ /* 0x000e220000002400 */
[----:B------:R-:W-:-:S02]  /*f3f0*/  FMNMX.FTZ R68, R44, R68, !PT ;  /* 0x000000442c447209 */ /* 0x000fc40007810000 */
[C---:B------:R-:W-:Y:S02]  /*f400*/  ISETP.GT.AND P2, PT, R55.reuse, 0x39, PT ;  /* 0x000000393700780c */ /* 0x040fe40003f44270 */
[----:B------:R-:W-:Y:S02]  /*f410*/  FSEL R48, R48, -INF , P0 ;  /* 0xff80000030307808 */ /* 0x000fe40000000000 */
[----:B------:R-:W-:Y:S01]  /*f420*/  FMNMX.FTZ R69, R46, R68, !PT ;  /* 0x000000442e457209 */ /* 0x000fe20007810000 */
[----:B------:R-:W-:Y:S01]  /*f430*/  MUFU.TANH R70, R70 ;  /* 0x0000004600467308 */ /* 0x000fe20000002400 */
[----:B------:R-:W-:Y:S02]  /*f440*/  ISETP.GT.AND P0, PT, R55, 0x40, PT ;  /* 0x000000403700780c */ /* 0x000fe40003f04270 */
[----:B------:R-:W-:Y:S02]  /*f450*/  FSEL R50, R50, -INF , P2 ;  /* 0xff80000032327808 */ /* 0x000fe40001000000 */
[----:B------:R-:W-:-:S02]  /*f460*/  FMNMX.FTZ R69, R48, R69, !PT ;  /* 0x0000004530457209 */ /* 0x000fc40007810000 */
[C---:B------:R-:W-:Y:S01]  /*f470*/  ISETP.GT.AND P2, PT, R55.reuse, 0x41, PT ;  /* 0x000000413700780c */ /* 0x040fe20003f44270 */
[----:B------:R1:W0:Y:S01]  /*f480*/  MUFU.TANH R68, R73 ;  /* 0x0000004900447308 */ /* 0x0002220000002400 */
[----:B------:R-:W-:Y:S02]  /*f490*/  FSEL R52, R52, -INF , P0 ;  /* 0xff80000034347808 */ /* 0x000fe40000000000 */
[----:B------:R-:W-:Y:S02]  /*f4a0*/  FMNMX.FTZ R72, R50, R69, !PT ;  /* 0x0000004532487209 */ /* 0x000fe40007810000 */
[----:B------:R-:W-:Y:S02]  /*f4b0*/  ISETP.GT.AND P0, PT, R55, 0x48, PT ;  /* 0x000000483700780c */ /* 0x000fe40003f04270 */
[----:B------:R-:W-:Y:S01]  /*f4c0*/  FSEL R54, R54, -INF , P2 ;  /* 0xff80000036367808 */ /* 0x000fe20001000000 */
[----:B------:R5:W0:Y:S01]  /*f4d0*/  MUFU.TANH R69, R76 ;  /* 0x0000004c00457308 */ /* 0x000a220000002400 */
[----:B------:R-:W-:-:S02]  /*f4e0*/  FMNMX.FTZ R72, R52, R72, !PT ;  /* 0x0000004834487209 */ /* 0x000fc40007810000 */
[----:B------:R-:W-:Y:S02]  /*f4f0*/  ISETP.GT.AND P2, PT, R55, 0x49, PT ;  /* 0x000000493700780c */ /* 0x000fe40003f44270 */
[----:B------:R-:W-:Y:S02]  /*f500*/  FSEL R57, R57, -INF , P0 ;  /* 0xff80000039397808 */ /* 0x000fe40000000000 */
[----:B-1----:R-:W-:Y:S01]  /*f510*/  FMNMX.FTZ R73, R54, R72, !PT ;  /* 0x0000004836497209 */ /* 0x002fe20007810000 */
[----:B------:R-:W-:Y:S01]  /*f520*/  MUFU.TANH R71, R71 ;  /* 0x0000004700477308 */ /* 0x000fe20000002400 */
[----:B------:R-:W-:Y:S02]  /*f530*/  ISETP.GT.AND P0, PT, R55, 0x50, PT ;  /* 0x000000503700780c */ /* 0x000fe40003f04270 */
[----:B------:R-:W-:Y:S02]  /*f540*/  FSEL R58, R58, -INF , P2 ;  /* 0xff8000003a3a7808 */ /* 0x000fe40001000000 */
[----:B------:R-:W-:-:S02]  /*f550*/  FMNMX.FTZ R73, R57, R73, !PT ;  /* 0x0000004939497209 */ /* 0x000fc40007810000 */
[----:B------:R-:W-:Y:S01]  /*f560*/  ISETP.GT.AND P2, PT, R55, 0x51, PT ;  /* 0x000000513700780c */ /* 0x000fe20003f44270 */
[----:B------:R1:W0:Y:S01]  /*f570*/  MUFU.TANH R72, R77 ;  /* 0x0000004d00487308 */ /* 0x0002220000002400 */
[----:B----4-:R-:W-:Y:S02]  /*f580*/  FSEL R59, R59, -INF , P0 ;  /* 0xff8000003b3b7808 */ /* 0x010fe40000000000 */
[----:B-----5:R-:W-:Y:S02]  /*f590*/  FMNMX.FTZ R76, R58, R73, !PT ;  /* 0x000000493a4c7209 */ /* 0x020fe40007810000 */
[----:B------:R-:W-:Y:S02]  /*f5a0*/  ISETP.GT.AND P0, PT, R55, 0x58, PT ;  /* 0x000000583700780c */ /* 0x000fe40003f04270 */
[----:B------:R-:W-:Y:S01]  /*f5b0*/  FSEL R60, R60, -INF , P2 ;  /* 0xff8000003c3c7808 */ /* 0x000fe20001000000 */
[----:B------:R4:W5:Y:S01]  /*f5c0*/  MUFU.TANH R73, R80 ;  /* 0x0000005000497308 */ /* 0x0009620000002400 */
[----:B------:R-:W-:-:S02]  /*f5d0*/  FMNMX.FTZ R76, R59, R76, !PT ;  /* 0x0000004c3b4c7209 */ /* 0x000fc40007810000 */
[----:B------:R-:W-:Y:S02]  /*f5e0*/  ISETP.GT.AND P2, PT, R55, 0x59, PT ;  /* 0x000000593700780c */ /* 0x000fe40003f44270 */
[----:B--2---:R-:W-:Y:S02]  /*f5f0*/  FSEL R61, R61, -INF , P0 ;  /* 0xff8000003d3d7808 */ /* 0x004fe40000000000 */
[----:B-1----:R-:W-:Y:S01]  /*f600*/  FMNMX.FTZ R77, R60, R76, !PT ;  /* 0x0000004c3c4d7209 */ /* 0x002fe20007810000 */
[----:B------:R-:W-:Y:S01]  /*f610*/  MUFU.TANH R74, R74 ;  /* 0x0000004a004a7308 */ /* 0x000fe20000002400 */
[----:B------:R-:W-:Y:S02]  /*f620*/  ISETP.GT.AND P0, PT, R55, 0x60, PT ;  /* 0x000000603700780c */ /* 0x000fe40003f04270 */
[----:B---3--:R-:W-:Y:S02]  /*f630*/  FSEL R65, R65, -INF , P2 ;  /* 0xff80000041417808 */ /* 0x008fe40001000000 */
[----:B----4-:R-:W-:-:S02]  /*f640*/  FMNMX.FTZ R80, R61, R77, !PT ;  /* 0x0000004d3d507209 */ /* 0x010fc40007810000 */
[----:B------:R-:W-:Y:S01]  /*f650*/  ISETP.GT.AND P2, PT, R55, 0x61, PT ;  /* 0x000000613700780c */ /* 0x000fe20003f44270 */
[----:B------:R1:W2:Y:S01]  /*f660*/  MUFU.TANH R76, R81 ;  /* 0x00000051004c7308 */ /* 0x0002a20000002400 */
[----:B0-----:R-:W-:Y:S02]  /*f670*/  FSEL R77, R42, -INF , P0 ;  /* 0xff8000002a4d7808 */ /* 0x001fe40000000000 */
[----:B------:R-:W-:Y:S02]  /*f680*/  FMNMX.FTZ R80, R65, R80, !PT ;  /* 0x0000005041507209 */ /* 0x000fe40007810000 */
[----:B------:R-:W-:Y:S02]  /*f690*/  ISETP.GT.AND P0, PT, R55, 0x68, PT ;  /* 0x000000683700780c */ /* 0x000fe40003f04270 */
[----:B------:R-:W-:Y:S01]  /*f6a0*/  FSEL R68, R68, -INF , P2 ;  /* 0xff80000044447808 */ /* 0x000fe20001000000 */
[----:B------:R0:W3:Y:S01]  /*f6b0*/  MUFU.TANH R42, R84 ;  /* 0x00000054002a7308 */ /* 0x0000e20000002400 */
        /* <DEDUP_REMOVED lines=9> */
[----:B------:R1:W4:Y:S01]  /*f750*/  MUFU.TANH R80, R85 ;  /* 0x0000005500507308 */ /* 0x0003220000002400 */
[----:B-----5:R-:W-:Y:S02]  /*f760*/  FSEL R73, R73, -INF , P0 ;  /* 0xff80000049497808 */ /* 0x020fe40000000000 */
[----:B------:R-:W-:Y:S02]  /*f770*/  FMNMX.FTZ R81, R72, R81, !PT ;  /* 0x0000005148517209 */ /* 0x000fe40007810000 */
[----:B------:R-:W-:Y:S02]  /*f780*/  ISETP.GT.AND P0, PT, R55, 0x78, PT ;  /* 0x000000783700780c */ /* 0x000fe40003f04270 */
[----:B--2---:R-:W-:Y:S01]  /*f790*/  FSEL R76, R76, -INF , P2 ;  /* 0xff8000004c4c7808 */ /* 0x004fe20001000000 */
[----:B------:R-:W-:Y:S01]  /*f7a0*/  MUFU.TANH R78, R78 ;  /* 0x0000004e004e7308 */ /* 0x000fe20000002400 */
[----:B0-----:R-:W-:Y:S01]  /*f7b0*/  FMNMX.FTZ R84, R73, R81, !PT ;  /* 0x0000005149547209 */ /* 0x001fe20007810000 */
[----:B-1----:R-:W-:Y:S01]  /*f7c0*/  FMUL.FTZ R85, R2, R86 ;  /* 0x0000005602557220 */ /* 0x002fe20000410000 */
[----:B---3--:R-:W-:-:S02]  /*f7d0*/  FSEL R81, R42, -INF , P0 ;  /* 0xff8000002a517808 */ /* 0x008fc40000000000 */
[C---:B------:R-:W-:Y:S01]  /*f7e0*/  ISETP.GT.AND P2, PT, R55.reuse, 0x79, PT ;  /* 0x000000793700780c */ /* 0x040fe20003f44270 */
[----:B------:R-:W-:Y:S01]  /*f7f0*/  VIADD R55, R55, 0x8 ;  /* 0x0000000837377836 */ /* 0x000fe20000000000 */
[----:B------:R-:W-:Y:S01]  /*f800*/  FMNMX.FTZ R42, R76, R84, !PT ;  /* 0x000000544c2a7209 */ /* 0x000fe20007810000 */
[----:B------:R-:W-:Y:S01]  /*f810*/  MUFU.TANH R79, R79 ;  /* 0x0000004f004f7308 */ /* 0x000fe20000002400 */
[----:B----4-:R-:W-:Y:S02]  /*f820*/  FSEL R80, R80, -INF , P2 ;  /* 0xff80000050507808 */ /* 0x010fe40001000000 */
[----:B------:R-:W-:Y:S02]  /*f830*/  FMNMX.FTZ R42, R81, R42, !PT ;  /* 0x0000002a512a7209 */ /* 0x000fe40007810000 */
[C---:B------:R-:W-:Y:S02]  /*f840*/  ISETP.GT.AND P2, PT, R55.reuse, RZ, PT ;  /* 0x000000ff3700720c */ /* 0x040fe40003f44270 */
[----:B------:R-:W-:Y:S01]  /*f850*/  FMNMX.FTZ R42, R80, R42, !PT ;  /* 0x0000002a502a7209 */ /* 0x000fe20007810000 */
[----:B------:R0:W1:Y:S01]  /*f860*/  MUFU.TANH R84, R63 ;  /* 0x0000003f00547308 */ /* 0x0000620000002400 */
[----:B------:R-:W-:-:S02]  /*f870*/  ISETP.GT.AND P4, PT, R55, 0x1, PT ;  /* 0x000000013700780c */ /* 0x000fc40003f84270 */
[----:B------:R-:W-:Y:S02]  /*f880*/  ISETP.GT.AND P3, PT, R55, 0x8, PT ;  /* 0x000000083700780c */ /* 0x000fe40003f64270 */
[----:B------:R-:W-:Y:S02]  /*f890*/  FSEL R13, R13, -INF , P4 ;  /* 0xff8000000d0d7808 */ /* 0x000fe40002000000 */
[C---:B------:R-:W-:Y:S01]  /*f8a0*/  ISETP.GT.AND P6, PT, R55.reuse, 0x9, PT ;  /* 0x000000093700780c */ /* 0x040fe20003fc4270 */
[----:B------:R-:W2:Y:S01]  /*f8b0*/  MUFU.TANH R82, R82 ;  /* 0x0000005200527308 */ /* 0x000ea20000002400 */
[----:B0-----:R-:W0:Y:S01]  /*f8c0*/  SHFL.BFLY PT, R63, R42, 0x2, 0x1f ;  /* 0x0c401f002a3f7f89 */ /* 0x001e2200000e0000 */
[----:B------:R-:W-:Y:S02]  /*f8d0*/  ISETP.GT.AND P5, PT, R55, 0x10, PT ;  /* 0x000000103700780c */ /* 0x000fe40003fa4270 */
[----:B------:R-:W-:Y:S02]  /*f8e0*/  FSEL R26, R26, -INF , P6 ;  /* 0xff8000001a1a7808 */ /* 0x000fe40003000000 */
[----:B------:R-:W-:-:S02]  /*f8f0*/  FSEL R29, R29, -INF , P5 ;  /* 0xff8000001d1d7808 */ /* 0x000fc40002800000 */
[C---:B------:R-:W-:Y:S01]  /*f900*/  ISETP.GT.AND P4, PT, R55.reuse, 0x18, PT ;  /* 0x000000183700780c */ /* 0x040fe20003f84270 */
[----:B------:R-:W3:Y:S01]  /*f910*/  MUFU.TANH R83, R83 ;  /* 0x0000005300537308 */ /* 0x000ee20000002400 */
[----:B------:R-:W-:Y:S02]  /*f920*/  ISETP.GT.AND P6, PT, R55, 0x20, PT ;  /* 0x000000203700780c */ /* 0x000fe40003fc4270 */
[----:B------:R-:W-:Y:S02]  /*f930*/  FSEL R33, R33, -INF , P4 ;  /* 0xff80000021217808 */ /* 0x000fe40002000000 */
[----:B------:R-:W-:Y:S02]  /*f940*/  ISETP.GT.AND P5, PT, R55, 0x21, PT ;  /* 0x000000213700780c */ /* 0x000fe40003fa4270 */
[----:B------:R-:W-:Y:S01]  /*f950*/  FSEL R37, R37, -INF , P6 ;  /* 0xff80000025257808 */ /* 0x000fe20003000000 */
[----:B------:R-:W4:Y:S01]  /*f960*/  MUFU.TANH R85, R85 ;  /* 0x0000005500557308 */ /* 0x000f220000002400 */
[----:B------:R-:W-:-:S02]  /*f970*/  FSEL R39, R39, -INF , P5 ;  /* 0xff80000027277808 */ /* 0x000fc40002800000 */
[C---:B------:R-:W-:Y:S02]  /*f980*/  ISETP.GT.AND P4, PT, R55.reuse, 0x29, PT ;  /* 0x000000293700780c */ /* 0x040fe40003f84270 */
[C---:B------:R-:W-:Y:S02]  /*f990*/  ISETP.GT.AND P6, PT, R55.reuse, 0x31, PT ;  /* 0x000000313700780c */ /* 0x040fe40003fc4270 */
[----:B------:R-:W-:Y:S02]  /*f9a0*/  ISETP.GT.AND P5, PT, R55, 0x38, PT ;  /* 0x000000383700780c */ /* 0x000fe40003fa4270 */
[----:B0-----:R-:W-:Y:S02]  /*f9b0*/  FMNMX.FTZ R63, R42, R63, !PT ;  /* 0x0000003f2a3f7209 */ /* 0x001fe40007810000 */
[----:B------:R-:W-:Y:S02]  /*f9c0*/  FSEL R47, R47, -INF , P6 ;  /* 0xff8000002f2f7808 */ /* 0x000fe40003000000 */
[----:B------:R-:W-:Y:S01]  /*f9d0*/  FSEL R49, R49, -INF , P5 ;  /* 0xff80000031317808 */ /* 0x000fe20002800000 */
[----:B------:R-:W0:Y:S01]  /*f9e0*/  SHFL.BFLY PT, R42, R63, 0x1, 0x1f ;  /* 0x0c201f003f2a7f89 */ /* 0x000e2200000e0000 */
[----:B------:R-:W-:-:S02]  /*f9f0*/  ISETP.GT.AND P6, PT, R55, 0x48, PT ;  /* 0x000000483700780c */ /* 0x000fc40003fc4270 */
[C---:B------:R-:W-:Y:S02]  /*fa00*/  ISETP.GT.AND P5, PT, R55.reuse, 0x49, PT ;  /* 0x000000493700780c */ /* 0x040fe40003fa4270 */
[----:B------:R-:W-:Y:S02]  /*fa10*/  FSEL R62, R62, -INF , P6 ;  /* 0xff8000003e3e7808 */ /* 0x000fe40003000000 */
[----:B-1----:R-:W-:Y:S02]  /*fa20*/  FSEL R84, R84, -INF , P5 ;  /* 0xff80000054547808 */ /* 0x002fe40002800000 */
[C---:B------:R-:W-:Y:S02]  /*fa30*/  ISETP.GT.AND P6, PT, R55.reuse, 0x59, PT ;  /* 0x000000593700780c */ /* 0x040fe40003fc4270 */
[----:B------:R-:W-:Y:S02]  /*fa40*/  ISETP.GT.AND P5, PT, R55, 0x60, PT ;  /* 0x000000603700780c */ /* 0x000fe40003fa4270 */
[----:B------:R-:W-:-:S02]  /*fa50*/  FSEL R71, R71, -INF , P6 ;  /* 0xff80000047477808 */ /* 0x000fc40003000000 */
[----:B------:R-:W-:Y:S02]  /*fa60*/  FSEL R74, R74, -INF , P5 ;  /* 0xff8000004a4a7808 */ /* 0x000fe40002800000 */
[C---:B------:R-:W-:Y:S02]  /*fa70*/  ISETP.GT.AND P6, PT, R55.reuse, 0x70, PT ;  /* 0x000000703700780c */ /* 0x040fe40003fc4270 */
[----:B------:R-:W-:Y:S02]  /*fa80*/  ISETP.GT.AND P5, PT, R55, 0x71, PT ;  /* 0x000000713700780c */ /* 0x000fe40003fa4270 */
[----:B--2---:R-:W-:Y:S02]  /*fa90*/  FSEL R82, R82, -INF , P6 ;  /* 0xff80000052527808 */ /* 0x004fe40003000000 */
[----:B---3--:R-:W-:Y:S02]  /*faa0*/  FSEL R83, R83, -INF , P5 ;  /* 0xff80000053537808 */ /* 0x008fe40002800000 */
[----:B0-----:R-:W-:Y:S01]  /*fab0*/  FMNMX.FTZ R63, R63, R42, !PT ;  /* 0x0000002a3f3f7209 */ /* 0x001fe20007810000 */
[----:B------:R-:W-:-:S03]  /*fac0*/  IMAD.U32 R42, RZ, RZ, UR4 ;  /* 0x00000004ff2a7e24 */ /* 0x000fc6000f8e00ff */
[C---:B------:R-:W-:Y:S01]  /*fad0*/  FSETP.NEU.FTZ.AND P0, PT, R63.reuse, -INF , PT ;  /* 0xff8000003f00780b */ /* 0x040fe20003f1d000 */
[----:B------:R-:W-:-:S05]  /*fae0*/  FFMA.FTZ R86, R63, R42, -8 ;  /* 0xc10000003f567423 */ /* 0x000fca000001002a */
[----:B------:R-:W-:Y:S02]  /*faf0*/  FSEL R87, R86, RZ, P0 ;  /* 0x000000ff56577208 */ /* 0x000fe40000000000 */
[----:B------:R0:W1:Y:S03]  /*fb00*/  MUFU.TANH R86, R136 ;  /* 0x0000008800567308 */ /* 0x0000660000002400 */
[----:B------:R-:W-:-:S01]  /*fb10*/  FFMA.FTZ R137, R28, R42, -R87 ;  /* 0x0000002a1c897223 */ /* 0x000fc20000010857 */
[----:B------:R-:W-:Y:S01]  /*fb20*/  FSEL R28, R25, -INF , P3 ;  /* 0xff800000191c7808 */ /* 0x000fe20001800000 */
[----:B------:R-:W-:-:S01]  /*fb30*/  FFMA.FTZ R8, R8, R42, -R87 ;  /* 0x0000002a08087223 */ /* 0x000fc20000010857 */
[----:B------:R-:W-:Y:S01]  /*fb40*/  ISETP.GT.AND P3, PT, R55, 0x19, PT ;  /* 0x000000193700780c */ /* 0x000fe20003f64270 */
[----:B------:R-:W-:-:S01]  /*fb50*/  FFMA.FTZ R12, R12, R42, -R87 ;  /* 0x0000002a0c0c7223 */ /* 0x000fc20000010857 */
[----:B------:R-:W-:Y:S01]  /*fb60*/  MUFU.EX2 R25, R137 ;  /* 0x0000008900197308 */ /* 0x000fe20000000800 */
[----:B0-----:R-:W-:-:S01]  /*fb70*/  FFMA.FTZ R136, R27, R42, -R87 ;  /* 0x0000002a1b887223 */ /* 0x001fc20000010857 */
[----:B------:R-:W-:Y:S01]  /*fb80*/  FSEL R27, R9, -INF , P2 ;  /* 0xff800000091b7808 */ /* 0x000fe20001000000 */
[----:B------:R-:W-:-:S01]  /*fb90*/  FFMA.FTZ R24, R24, R42, -R87 ;  /* 0x0000002a18187223 */ /* 0x000fc20000010857 */
[----:B------:R-:W-:Y:S01]  /*fba0*/  ISETP.GT.AND P2, PT, R55, 0x11, PT ;  /* 0x000000113700780c */ /* 0x000fe20003f44270 */
[----:B------:R-:W-:-:S01]  /*fbb0*/  FFMA.FTZ R30, R30, R42, -R87 ;  /* 0x0000002a1e1e7223 */ /* 0x000fc20000010857 */
[----:B------:R-:W-:Y:S01]  /*fbc0*/  FSEL R35, R35, -INF , P3 ;  /* 0xff80000023237808 */ /* 0x000fe20001800000 */
[----:B------:R-:W-:-:S01]  /*fbd0*/  FFMA.FTZ R32, R32, R42, -R87 ;  /* 0x0000002a20207223 */ /* 0x000fc20000010857 */
[----:B------:R0:W-:Y:S01]  /*fbe0*/  MUFU.EX2 R9, R136 ;  /* 0x0000008800097308 */ /* 0x0001e20000000800 */
[----:B------:R-:W-:Y:S01]  /*fbf0*/  FSEL R31, R31, -INF , P2 ;  /* 0xff8000001f1f7808 */ /* 0x000fe20001000000 */
[-CC-:B------:R-:W-:Y:S01]  /*fc00*/  FFMA.FTZ R34, R34, R42.reuse, -R87.reuse ;  /* 0x0000002a22227223 */ /* 0x180fe20000010857 */
[C---:B------:R-:W-:Y:S01]  /*fc10*/  ISETP.GT.AND P2, PT, R55.reuse, 0x28, PT ;  /* 0x000000283700780c */ /* 0x040fe20003f44270 */
[-CC-:B------:R-:W-:Y:S01]  /*fc20*/  FFMA.FTZ R36, R36, R42.reuse, -R87.reuse ;  /* 0x0000002a24247223 */ /* 0x180fe20000010857 */
[----:B------:R-:W-:Y:S01]  /*fc30*/  ISETP.GT.AND P3, PT, R55, 0x30, PT ;  /* 0x000000303700780c */ /* 0x000fe20003f64270 */
[-CC-:B------:R-:W-:Y:S01]  /*fc40*/  FFMA.FTZ R38, R38, R42.reuse, -R87.reuse ;  /* 0x0000002a26267223 */ /* 0x180fe20000010857 */
[----:B------:R-:W-:Y:S01]  /*fc50*/  FSEL R41, R41, -INF , P2 ;  /* 0xff80000029297808 */ /* 0x000fe20001000000 */
[--C-:B------:R-:W-:Y:S01]  /*fc60*/  FFMA.FTZ R40, R40, R42, -R87.reuse ;  /* 0x0000002a28287223 */ /* 0x100fe20000010857 */
[----:B0-----:R-:W-:Y:S01]  /*fc70*/  FMNMX.FTZ R136, R27, R20, !PT ;  /* 0x000000141b887209 */ /* 0x001fe20007810000 */
[-CC-:B------:R-:W-:Y:S01]  /*fc80*/  FFMA.FTZ R64, R64, R42.reuse, -R87.reuse ;  /* 0x0000002a40407223 */ /* 0x180fe20000010857 */
[----:B------:R-:W-:Y:S01]  /*fc90*/  FSEL R45, R45, -INF , P3 ;  /* 0xff8000002d2d7808 */ /* 0x000fe20001800000 */
[--C-:B------:R-:W-:Y:S01]  /*fca0*/  FFMA.FTZ R44, R44, R42, -R87.reuse ;  /* 0x0000002a2c2c7223 */ /* 0x100fe20000010857 */
[----:B------:R-:W-:Y:S01]  /*fcb0*/  FMNMX.FTZ R136, R13, R136, !PT ;  /* 0x000000880d887209 */ /* 0x000fe20007810000 */
[-CC-:B------:R-:W-:Y:S01]  /*fcc0*/  FFMA.FTZ R46, R46, R42.reuse, -R87.reuse ;  /* 0x0000002a2e2e7223 */ /* 0x180fe20000010857 */
[----:B------:R-:W-:Y:S01]  /*fcd0*/  ISETP.GT.AND P2, PT, R55, 0x39, PT ;  /* 0x000000393700780c */ /* 0x000fe20003f44270 */
[--C-:B------:R-:W-:Y:S01]  /*fce0*/  FFMA.FTZ R48, R48, R42, -R87.reuse ;  /* 0x0000002a30307223 */ /* 0x100fe20000010857 */
[----:B------:R-:W-:Y:S01]  /*fcf0*/  FMNMX.FTZ R136, R28, R136, !PT ;  /* 0x000000881c887209 */ /* 0x000fe20007810000 */
        /* <DEDUP_REMOVED lines=16> */
[----:B------:R-:W-:Y:S01]  /*fe00*/  FFMA.FTZ R81, R81, R42, -R87 ;  /* 0x0000002a51517223 */ /* 0x000fe20000010857 */
[----:B------:R-:W-:Y:S01]  /*fe10*/  FSEL R66, R66, -INF , P2 ;  /* 0xff80000042427808 */ /* 0x000fe20001000000 */
[----:B------:R-:W-:Y:S01]  /*fe20*/  MUFU.EX2 R8, R8 ;  /* 0x0000000800087308 */ /* 0x000fe20000000800 */
[----:B------:R-:W-:-:S02]  /*fe30*/  FMNMX.FTZ R136, R35, R136, !PT ;  /* 0x0000008823887209 */ /* 0x000fc40007810000 */
[----:B------:R-:W-:Y:S02]  /*fe40*/  ISETP.GT.AND P3, PT, R55, 0x58, PT ;  /* 0x000000583700780c */ /* 0x000fe40003f64270 */
[----:B------:R-:W-:Y:S02]  /*fe50*/  FMNMX.FTZ R136, R37, R136, !PT ;  /* 0x0000008825887209 */ /* 0x000fe40007810000 */
[----:B------:R-:W-:Y:S01]  /*fe60*/  FSEL R70, R70, -INF , P3 ;  /* 0xff80000046467808 */ /* 0x000fe20001800000 */
[----:B------:R-:W-:Y:S01]  /*fe70*/  MUFU.EX2 R12, R12 ;  /* 0x0000000c000c7308 */ /* 0x000fe20000000800 */
[----:B------:R-:W-:Y:S02]  /*fe80*/  FMNMX.FTZ R137, R39, R136, !PT ;  /* 0x0000008827897209 */ /* 0x000fe40007810000 */
[----:B------:R-:W-:Y:S02]  /*fe90*/  FSEL R136, R43, -INF , P4 ;  /* 0xff8000002b887808 */ /* 0x000fe40002000000 */
[----:B------:R-:W-:-:S02]  /*fea0*/  FMNMX.FTZ R137, R41, R137, !PT ;  /* 0x0000008929897209 */ /* 0x000fc40007810000 */
[----:B------:R-:W-:Y:S01]  /*feb0*/  ISETP.GT.AND P4, PT, R55, 0x40, PT ;  /* 0x000000403700780c */ /* 0x000fe20003f84270 */
[----:B------:R-:W-:Y:S01]  /*fec0*/  MUFU.EX2 R24, R24 ;  /* 0x0000001800187308 */ /* 0x000fe20000000800 */
[----:B------:R-:W-:Y:S02]  /*fed0*/  FMNMX.FTZ R137, R136, R137, !PT ;  /* 0x0000008988897209 */ /* 0x000fe40007810000 */
[----:B------:R-:W-:Y:S02]  /*fee0*/  FSEL R53, R53, -INF , P4 ;  /* 0xff80000035357808 */ /* 0x000fe40002000000 */
[----:B------:R-:W-:Y:S02]  /*fef0*/  FMNMX.FTZ R137, R45, R137, !PT ;  /* 0x000000892d897209 */ /* 0x000fe40007810000 */
[----:B------:R-:W-:Y:S01]  /*ff00*/  ISETP.GT.AND P4, PT, R55, 0x51, PT ;  /* 0x000000513700780c */ /* 0x000fe20003f84270 */
[----:B------:R-:W-:Y:S01]  /*ff10*/  MUFU.EX2 R30, R30 ;  /* 0x0000001e001e7308 */ /* 0x000fe20000000800 */
[----:B------:R-:W-:-:S02]  /*ff20*/  FMNMX.FTZ R137, R47, R137, !PT ;  /* 0x000000892f897209 */ /* 0x000fc40007810000 */
[----:B------:R-:W-:Y:S02]  /*ff30*/  FSEL R67, R67, -INF , P4 ;  /* 0xff80000043437808 */ /* 0x000fe40002000000 */
[----:B------:R-:W-:Y:S02]  /*ff40*/  FMNMX.FTZ R137, R49, R137, !PT ;  /* 0x0000008931897209 */ /* 0x000fe40007810000 */
[----:B------:R-:W-:Y:S01]  /*ff50*/  ISETP.GT.AND P2, PT, R55, 0x61, PT ;  /* 0x000000613700780c */ /* 0x000fe20003f44270 */
[----:B------:R-:W-:Y:S01]  /*ff60*/  MUFU.EX2 R32, R32 ;  /* 0x0000002000207308 */ /* 0x000fe20000000800 */
[----:B------:R-:W-:Y:S02]  /*ff70*/  FMNMX.FTZ R137, R51, R137, !PT ;  /* 0x0000008933897209 */ /* 0x000fe40007810000 */
[----:B------:R-:W-:Y:S02]  /*ff80*/  ISETP.GT.AND P4, PT, R55, 0x68, PT ;  /* 0x000000683700780c */ /* 0x000fe40003f84270 */
[----:B------:R-:W-:-:S02]  /*ff90*/  FMNMX.FTZ R137, R53, R137, !PT ;  /* 0x0000008935897209 */ /* 0x000fc40007810000 */
[----:B------:R-:W-:Y:S01]  /*ffa0*/  FSEL R75, R75, -INF , P2 ;  /* 0xff8000004b4b7808 */ /* 0x000fe20001000000 */
[----:B------:R-:W-:Y:S01]  /*ffb0*/  MUFU.EX2 R34, R34 ;  /* 0x0000002200227308 */ /* 0x000fe20000000800 */
[----:B------:R-:W-:Y:S02]  /*ffc0*/  FMNMX.FTZ R137, R56, R137, !PT ;  /* 0x0000008938897209 */ /* 0x000fe40007810000 */
[----:B------:R-:W-:Y:S02]  /*ffd0*/  ISETP.GT.AND P3, PT, R55, 0x69, PT ;  /* 0x000000693700780c */ /* 0x000fe40003f64270 */
[----:B------:R-:W-:Y:S02]  /*ffe0*/  FMNMX.FTZ R137, R62, R137, !PT ;  /* 0x000000893e897209 */ /* 0x000fe40007810000 */
[----:B------:R-:W-:Y:S01]  /*fff0*/  FSEL R78, R78, -INF , P4 ;  /* 0xff8000004e4e7808 */ /* 0x000fe20002000000 */
[----:B------:R-:W-:Y:S01]  /*10000*/  MUFU.EX2 R36, R36 ;  /* 0x0000002400247308 */ /* 0x000fe20000000800 */
[----:B------:R-:W-:-:S02]  /*10010*/  FMNMX.FTZ R137, R84, R137, !PT ;  /* 0x0000008954897209 */ /* 0x000fc40007810000 */
[----:B------:R-:W-:Y:S02]  /*10020*/  FSEL R79, R79, -INF , P3 ;  /* 0xff8000004f4f7808 */ /* 0x000fe40001800000 */
[----:B------:R-:W-:Y:S02]  /*10030*/  FMNMX.FTZ R137, R66, R137, !PT ;  /* 0x0000008942897209 */ /* 0x000fe40007810000 */
[----:B------:R-:W-:Y:S01]  /*10040*/  ISETP.GT.AND P2, PT, R55, 0x78, PT ;  /* 0x000000783700780c */ /* 0x000fe20003f44270 */
[----:B------:R-:W-:Y:S01]  /*10050*/  MUFU.EX2 R38, R38 ;  /* 0x0000002600267308 */ /* 0x000fe20000000800 */
[----:B------:R-:W-:Y:S02]  /*10060*/  FMNMX.FTZ R137, R67, R137, !PT ;  /* 0x0000008943897209 */ /* 0x000fe40007810000 */
[----:B------:R-:W-:Y:S01]  /*10070*/  ISETP.GT.AND P4, PT, R55, 0x79, PT ;  /* 0x000000793700780c */ /* 0x000fe20003f84270 */
[----:B------:R-:W-:-:S01]  /*10080*/  FFMA.FTZ R55, R57, R42, -R87 ;  /* 0x0000002a39377223 */ /* 0x000fc20000010857 */
[----:B------:R-:W-:Y:S01]  /*10090*/  FMNMX.FTZ R137, R70, R137, !PT ;  /* 0x0000008946897209 */ /* 0x000fe20007810000 */
[----:B------:R-:W-:-:S01]  /*100a0*/  FFMA.FTZ R57, R58, R42, -R87 ;  /* 0x0000002a3a397223 */ /* 0x000fc20000010857 */
[----:B----4-:R-:W-:Y:S01]  /*100b0*/  FSEL R85, R85, -INF , P2 ;  /* 0xff80000055557808 */ /* 0x010fe20001000000 */
[----:B------:R-:W-:-:S01]  /*100c0*/  FFMA.FTZ R58, R59, R42, -R87 ;  /* 0x0000002a3b3a7223 */ /* 0x000fc20000010857 */
[----:B------:R-:W-:Y:S01]  /*100d0*/  FMNMX.FTZ R137, R71, R137, !PT ;  /* 0x0000008947897209 */ /* 0x000fe20007810000 */
[----:B------:R-:W-:-:S01]  /*100e0*/  FFMA.FTZ R59, R60, R42, -R87 ;  /* 0x0000002a3c3b7223 */ /* 0x000fc20000010857 */
[----:B-1----:R-:W-:Y:S01]  /*100f0*/  FSEL R86, R86, -INF , P4 ;  /* 0xff80000056567808 */ /* 0x002fe20002000000 */
[----:B------:R-:W-:-:S01]  /*10100*/  FFMA.FTZ R60, R61, R42, -R87 ;  /* 0x0000002a3d3c7223 */ /* 0x000fc20000010857 */
[----:B------:R-:W-:Y:S01]  /*10110*/  FMNMX.FTZ R137, R74, R137, !PT ;  /* 0x000000894a897209 */ /* 0x000fe20007810000 */
[----:B------:R-:W-:-:S01]  /*10120*/  FFMA.FTZ R61, R65, R42, -R87 ;  /* 0x0000002a413d7223 */ /* 0x000fc20000010857 */
[-CC-:B------:R-:W-:Y:S01]  /*10130*/  FFMA.FTZ R65, R77, R42.reuse, -R87.reuse ;  /* 0x0000002a4d417223 */ /* 0x180fe20000010857 */
[----:B------:R-:W-:-:S01]  /*10140*/  FFMA.FTZ R87, R80, R42, -R87 ;  /* 0x0000002a50577223 */ /* 0x000fc20000010857 */
        /* <DEDUP_REMOVED lines=21> */
[----:B0-----:R-:W-:-:S02]  /*102a0*/  FMNMX.FTZ R43, R43, R77, !PT ;  /* 0x0000004d2b2b7209 */ /* 0x001fc40007810000 */
[----:B------:R-:W-:Y:S02]  /*102b0*/  FSEL R77, R63, RZ, P0 ;  /* 0x000000ff3f4d7208 */ /* 0x000fe40000000000 */
[C---:B------:R-:W-:Y:S01]  /*102c0*/  FSETP.NEU.FTZ.AND P0, PT, R43.reuse, -INF , PT ;  /* 0xff8000002b00780b */ /* 0x040fe20003f1d000 */
[----:B------:R-:W-:Y:S02]  /*102d0*/  FFMA.FTZ R80, R43, R42, -8 ;  /* 0xc10000002b507423 */ /* 0x000fe4000001002a */
[----:B------:R-:W-:-:S01]  /*102e0*/  FADD.FTZ R77, -R77, R15 ;  /* 0x0000000f4d4d7221 */ /* 0x000fc20000010100 */
[----:B------:R-:W-:Y:S02]  /*102f0*/  MUFU.EX2 R59, R59 ;  /* 0x0000003b003b7308 */ /* 0x000fe40000000800 */
[----:B------:R-:W-:Y:S01]  /*10300*/  FSEL R15, R80, RZ, P0 ;  /* 0x000000ff500f7208 */ /* 0x000fe20000000000 */
[----:B------:R-:W-:-:S04]  /*10310*/  FMUL.FTZ R77, R77, R42 ;  /* 0x0000002a4d4d7220 */ /* 0x000fc80000410000 */
[-CC-:B------:R-:W-:Y:S01]  /*10320*/  FFMA.FTZ R80, R136, R42.reuse, -R15.reuse ;  /* 0x0000002a88507223 */ /* 0x180fe2000001080f */
[----:B------:R-:W-:Y:S01]  /*10330*/  FSEL R136, R43, RZ, P0 ;  /* 0x000000ff2b887208 */ /* 0x000fe20000000000 */
[-CC-:B------:R-:W-:Y:S01]  /*10340*/  FFMA.FTZ R27, R27, R42.reuse, -R15.reuse ;  /* 0x0000002a1b1b7223 */ /* 0x180fe2000001080f */
[----:B------:R-:W-:-:S01]  /*10350*/  FFMA.FTZ R13, R13, R42, -R15 ;  /* 0x0000002a0d0d7223 */ /* 0x000fc2000001080f */
[----:B------:R-:W0:Y:S01]  /*10360*/  MUFU.EX2 R77, R77 ;  /* 0x0000004d004d7308 */ /* 0x000e220000000800 */
[----:B------:R-:W-:-:S01]  /*10370*/  FFMA.FTZ R28, R28, R42, -R15 ;  /* 0x0000002a1c1c7223 */ /* 0x000fc2000001080f */
[----:B------:R-:W-:Y:S01]  /*10380*/  FADD.FTZ R136, -R136, R20 ;  /* 0x0000001488887221 */ /* 0x000fe20000010100 */
[----:B------:R-:W-:-:S01]  /*10390*/  FFMA.FTZ R26, R26, R42, -R15 ;  /* 0x0000002a1a1a7223 */ /* 0x000fc2000001080f */
[-CC-:B------:R-:W-:Y:S01]  /*103a0*/  FFMA.FTZ R29, R29, R42.reuse, -R15.reuse ;  /* 0x0000002a1d1d7223 */ /* 0x180fe2000001080f */
[----:B------:R-:W-:-:S01]  /*103b0*/  FFMA.FTZ R31, R31, R42, -R15 ;  /* 0x0000002a1f1f7223 */ /* 0x000fc2000001080f */
[-C--:B------:R-:W-:Y:S01]  /*103c0*/  FMUL.FTZ R20, R136, R42.reuse ;  /* 0x0000002a88147220 */ /* 0x080fe20000410000 */
        /* <DEDUP_REMOVED lines=10> */
[----:B0-----:R-:W-:-:S01]  /*10470*/  FFMA.FTZ R3, R77, R3, R8 ;  /* 0x000000034d037223 */ /* 0x001fc20000010008 */
[-CC-:B------:R-:W-:Y:S01]  /*10480*/  FFMA.FTZ R51, R51, R42.reuse, -R15.reuse ;  /* 0x0000002a33337223 */ /* 0x180fe2000001080f */
[----:B------:R-:W-:-:S01]  /*10490*/  FFMA.FTZ R53, R53, R42, -R15 ;  /* 0x0000002a35357223 */ /* 0x000fc2000001080f */
[----:B------:R-:W-:Y:S01]  /*104a0*/  FFMA.FTZ R56, R56, R42, -R15 ;  /* 0x0000002a38387223 */ /* 0x000fe2000001080f */
[----:B------:R-:W-:-:S01]  /*104b0*/  FADD.FTZ R3, R12, R3 ;  /* 0x000000030c037221 */ /* 0x000fc20000010000 */
[-CC-:B------:R-:W-:Y:S01]  /*104c0*/  FFMA.FTZ R62, R62, R42.reuse, -R15.reuse ;  /* 0x0000002a3e3e7223 */ /* 0x180fe2000001080f */
[----:B------:R-:W-:-:S01]  /*104d0*/  FFMA.FTZ R84, R84, R42, -R15 ;  /* 0x0000002a54547223 */ /* 0x000fc2000001080f */
[----:B------:R-:W0:Y:S01]  /*104e0*/  MUFU.EX2 R13, R13 ;  /* 0x0000000d000d7308 */ /* 0x000e220000000800 */
[----:B------:R-:W-:-:S01]  /*104f0*/  FADD.FTZ R3, R24, R3 ;  /* 0x0000000318037221 */ /* 0x000fc20000010000 */
[-CC-:B------:R-:W-:Y:S01]  /*10500*/  FFMA.FTZ R66, R66, R42.reuse, -R15.reuse ;  /* 0x0000002a42427223 */ /* 0x180fe2000001080f */
[----:B------:R-:W-:-:S01]  /*10510*/  FFMA.FTZ R67, R67, R42, -R15 ;  /* 0x0000002a43437223 */ /* 0x000fc2000001080f */
[----:B------:R-:W-:Y:S01]  /*10520*/  FFMA.FTZ R70, R70, R42, -R15 ;  /* 0x0000002a46467223 */ /* 0x000fe2000001080f */
[----:B------:R-:W-:-:S01]  /*10530*/  FADD.FTZ R3, R9, R3 ;  /* 0x0000000309037221 */ /* 0x000fc20000010000 */
[-CC-:B------:R-:W-:Y:S01]  /*10540*/  FFMA.FTZ R71, R71, R42.reuse, -R15.reuse ;  /* 0x0000002a47477223 */ /* 0x180fe2000001080f */
[----:B------:R-:W-:-:S01]  /*10550*/  FFMA.FTZ R74, R74, R42, -R15 ;  /* 0x0000002a4a4a7223 */ /* 0x000fc2000001080f */
[----:B------:R-:W2:Y:S01]  /*10560*/  MUFU.EX2 R28, R28 ;  /* 0x0000001c001c7308 */ /* 0x000ea20000000800 */
[----:B-1----:R-:W-:-:S01]  /*10570*/  FFMA.FTZ R0, R20, R0, R27 ;  /* 0x0000000014007223 */ /* 0x002fc2000001001b */
[----:B------:R-:W-:Y:S01]  /*10580*/  FADD.FTZ R3, R25, R3 ;  /* 0x0000000319037221 */ /* 0x000fe20000010000 */
[----:B------:R-:W-:-:S01]  /*10590*/  FFMA.FTZ R75, R75, R42, -R15 ;  /* 0x0000002a4b4b7223 */ /* 0x000fc2000001080f */
[-CC-:B------:R-:W-:Y:S01]  /*105a0*/  FFMA.FTZ R78, R78, R42.reuse, -R15.reuse ;  /* 0x0000002a4e4e7223 */ /* 0x180fe2000001080f */
[----:B------:R-:W-:-:S01]  /*105b0*/  FFMA.FTZ R79, R79, R42, -R15 ;  /* 0x0000002a4f4f7223 */ /* 0x000fc2000001080f */
[----:B------:R-:W-:Y:S01]  /*105c0*/  FADD.FTZ R3, R30, R3 ;  /* 0x000000031e037221 */ /* 0x000fe20000010000 */
[----:B------:R-:W-:-:S01]  /*105d0*/  FFMA.FTZ R82, R82, R42, -R15 ;  /* 0x0000002a52527223 */ /* 0x000fc2000001080f */
[----:B------:R-:W1:Y:S01]  /*105e0*/  MUFU.EX2 R26, R26 ;  /* 0x0000001a001a7308 */ /* 0x000e620000000800 */
[----:B0-----:R-:W-:-:S01]  /*105f0*/  FADD.FTZ R0, R13, R0 ;  /* 0x000000000d007221 */ /* 0x001fc20000010000 */
[----:B------:R-:W-:Y:S01]  /*10600*/  FADD.FTZ R3, R32, R3 ;  /* 0x0000000320037221 */ /* 0x000fe20000010000 */
[----:B------:R-:W-:-:S01]  /*10610*/  FFMA.FTZ R83, R83, R42, -R15 ;  /* 0x0000002a53537223 */ /* 0x000fc2000001080f */
[-C--:B------:R-:W-:Y:S01]  /*10620*/  FFMA.FTZ R85, R85, R42.reuse, -R15 ;  /* 0x0000002a55557223 */ /* 0x080fe2000001080f */
[----:B------:R-:W-:Y:S01]  /*10630*/  ISETP.NE.AND P0, PT, R140, RZ, PT ;  /* 0x000000ff8c00720c */ /* 0x000fe20003f05270 */
[----:B------:R-:W-:Y:S01]  /*10640*/  FADD.FTZ R3, R34, R3 ;  /* 0x0000000322037221 */ /* 0x000fe20000010000 */
[----:B------:R-:W-:-:S01]  /*10650*/  FFMA.FTZ R15, R86, R42, -R15 ;  /* 0x0000002a560f7223 */ /* 0x000fc2000001080f */
[----:B------:R-:W0:Y:S01]  /*10660*/  MUFU.EX2 R29, R29 ;  /* 0x0000001d001d7308 */ /* 0x000e220000000800 */
[----:B--2---:R-:W-:-:S01]  /*10670*/  FADD.FTZ R0, R28, R0 ;  /* 0x000000001c007221 */ /* 0x004fc20000010000 */
[----:B------:R-:W-:-:S04]  /*10680*/  FADD.FTZ R3, R36, R3 ;  /* 0x0000000324037221 */ /* 0x000fc80000010000 */
[----:B------:R-:W-:Y:S02]  /*10690*/  FADD.FTZ R3, R38, R3 ;  /* 0x0000000326037221 */ /* 0x000fe40000010000 */
[----:B------:R-:W2:Y:S01]  /*106a0*/  MUFU.EX2 R31, R31 ;  /* 0x0000001f001f7308 */ /* 0x000ea20000000800 */
[----:B-1----:R-:W-:-:S01]  /*106b0*/  FADD.FTZ R0, R26, R0 ;  /* 0x000000001a007221 */ /* 0x002fc20000010000 */
[----:B------:R-:W-:Y:S01]  /*106c0*/  FADD.FTZ R3, R40, R3 ;  /* 0x0000000328037221 */ /* 0x000fe20000010000 */
[----:B------:R-:W-:-:S03]  /*106d0*/  @!P0 VIADD R14, R14, 0x19c40 ;  /* 0x00019c400e0e8836 */ /* 0x000fc60000000000 */
[----:B------:R-:W-:Y:S02]  /*106e0*/  FADD.FTZ R3, R64, R3 ;  /* 0x0000000340037221 */ /* 0x000fe40000010000 */
[----:B------:R-:W1:Y:S01]  /*106f0*/  MUFU.EX2 R33, R33 ;  /* 0x0000002100217308 */ /* 0x000e620000000800 */
[----:B0-----:R-:W-:-:S01]  /*10700*/  FADD.FTZ R0, R29, R0 ;  /* 0x000000001d007221 */ /* 0x001fc20000010000 */
[----:B------:R-:W-:Y:S01]  /*10710*/  FADD.FTZ R3, R44, R3 ;  /* 0x000000032c037221 */ /* 0x000fe20000010000 */
[----:B------:R-:W-:-:S03]  /*10720*/  @!P0 PRMT R14, RZ, 0x654, R14 ;  /* 0x00000654ff0e8816 */ /* 0x000fc6000000000e */
[----:B------:R-:W-:Y:S01]  /*10730*/  FADD.FTZ R3, R46, R3 ;  /* 0x000000032e037221 */ /* 0x000fe20000010000 */
[----:B------:R0:W-:Y:S01]  /*10740*/  @!P0 SYNCS.ARRIVE.TRANS64.RED.A1T0 RZ, [R14+URZ], RZ ;  /* 0x000000ff0eff89a7 */ /* 0x0001e2000810043f */
        /* <DEDUP_REMOVED lines=9> */
[----:B---3--:R-:W-:-:S01]  /*107e0*/  FADD.FTZ R0, R35, R0 ;  /* 0x0000000023007221 */ /* 0x008fc20000010000 */
[----:B------:R-:W-:-:S04]  /*107f0*/  FADD.FTZ R3, R55, R3 ;  /* 0x0000000337037221 */ /* 0x000fc80000010000 */
[----:B------:R-:W-:Y:S02]  /*10800*/  FADD.FTZ R3, R57, R3 ;  /* 0x0000000339037221 */ /* 0x000fe40000010000 */
[----:B------:R-:W3:Y:S01]  /*10810*/  MUFU.EX2 R41, R41 ;  /* 0x0000002900297308 */ /* 0x000ee20000000800 */
[----:B--2---:R-:W-:-:S01]  /*10820*/  FADD.FTZ R0, R37, R0 ;  /* 0x0000000025007221 */ /* 0x004fc20000010000 */
[----:B------:R-:W-:-:S04]  /*10830*/  FADD.FTZ R3, R58, R3 ;  /* 0x000000033a037221 */ /* 0x000fc80000010000 */
[----:B------:R-:W-:Y:S02]  /*10840*/  FADD.FTZ R3, R59, R3 ;  /* 0x000000033b037221 */ /* 0x000fe40000010000 */
        /* <DEDUP_REMOVED lines=64> */
[----:B0-----:R-:W-:Y:S06]  /*10c50*/  @!P1 BRA `(.L_x_1960) ;  /* 0x0000000000049947 */ /* 0x001fec0003800000 */
[----:B------:R-:W-:Y:S01]  /*10c60*/  BPT.TRAP 0x1 ;  /* 0x000000040000795c */ /* 0x000fe20000300000 */
.L_x_1960:
[----:B------:R-:W2:Y:S01]  /*10c70*/  LDL R14, [R1+0x10] ;  /* 0x00001000010e7983 */ /* 0x000ea20000100800 */
[----:B------:R-:W-:Y:S01]  /*10c80*/  ISETP.GT.AND P0, PT, R21, R155, PT ;  /* 0x0000009b1500720c */ /* 0x000fe20003f04270 */
[----:B------:R-:W-:Y:S01]  /*10c90*/  VIADD R152, R152, 0x19c60 ;  /* 0x00019c6098987836 */ /* 0x000fe20000000000 */
        /* <DEDUP_REMOVED lines=83> */
[----:B------:R-:W-:Y:S02]  /*111d0*/  IMAD.MOV.U32 R9, RZ, RZ, R22 ;  /* 0x000000ffff097224 */ /* 0x000fe400078e0016 */
[----:B------:R-:W-:Y:S01]  /*111e0*/  IMAD.MOV.U32 R8, RZ, RZ, R18 ;  /* 0x000000ffff087224 */ /* 0x000fe200078e0012 */
[----:B--2---:R-:W-:-:S04]  /*111f0*/  PRMT R152, R14, 0x654, R152 ;  /* 0x000006540e987816 */ /* 0x004fc80000000098 */
[----:B------:R0:W-:Y:S01]  /*11200*/  SYNCS.ARRIVE.TRANS64.RED.A1T0 RZ, [R152+URZ], RZ ;  /* 0x000000ff98ff79a7 */ /* 0x0001e2000810043f */
[----:B------:R-:W-:Y:S05]  /*11210*/  @P0 BRA `(.L_x_1961) ;  /* 0xffffffd000840947 */ /* 0x000fea000383ffff */
[----:B------:R-:W-:Y:S05]  /*11220*/  BSYNC B1 ;  /* 0x0000000000017941 */ /* 0x000fea0003800000 */
.L_x_1949:
[----:B------:R-:W-:Y:S05]  /*11230*/  BSYNC B0 ;  /* 0x0000000000007941 */ /* 0x000fea0003800000 */
.L_x_1948:
[----:B------:R-:W-:Y:S01]  /*11240*/  ISETP.GE.AND P0, PT, R21, RZ, PT ;  /* 0x000000ff1500720c */ /* 0x000fe20003f06270 */
[----:B------:R-:W-:-:S12]  /*11250*/  BSSY B0, `(.L_x_1962) ;  /* 0x0000254000007945 */ /* 0x000fd80003800000 */
[----:B------:R-:W-:Y:S05]  /*11260*/  @!P0 BRA `(.L_x_1963) ;  /* 0x0000002400488947 */ /* 0x000fea0003800000 */
[----:B------:R-:W-:Y:S01]  /*11270*/  IMAD.MOV.U32 R15, RZ, RZ, R43 ;  /* 0x000000ffff0f7224 */ /* 0x000fe200078e002b */
[----:B------:R-:W-:Y:S01]  /*11280*/  MOV R14, R63 ;  /* 0x0000003f000e7202 */ /* 0x000fe20000000f00 */
[----:B------:R-:W-:Y:S02]  /*11290*/  IMAD.MOV.U32 R9, RZ, RZ, R22 ;  /* 0x000000ffff097224 */ /* 0x000fe400078e0016 */
[----:B------:R-:W-:-:S07]  /*112a0*/  IMAD.MOV.U32 R8, RZ, RZ, R18 ;  /* 0x000000ffff087224 */ /* 0x000fce00078e0012 */
.L_x_1975:
[----:B------:R-:W-:-:S05]  /*112b0*/  VIADD R18, R8, 0x1 ;  /* 0x0000000108127836 */ /* 0x000fca0000000000 */
[----:B------:R-:W-:-:S04]  /*112c0*/  ISETP.NE.AND P0, PT, R18, 0x2, PT ;  /* 0x000000021200780c */ /* 0x000fc80003f05270 */
[----:B------:R-:W-:Y:S02]  /*112d0*/  SEL R22, RZ, 0x1, P0 ;  /* 0x00000001ff167807 */ /* 0x000fe40000000000 */
[----:B------:R-:W-:Y:S02]  /*112e0*/  SEL R18, R18, RZ, P0 ;  /* 0x000000ff12127207 */ /* 0x000fe40000000000 */
[----:B------:R-:W-:Y:S01]  /*112f0*/  LOP3.LUT R22, R9, R22, RZ, 0x3c, !PT ;  /* 0x0000001609167212 */ /* 0x000fe200078e3cff */
[----:B-1----:R-:W-:Y:S06]  /*11300*/  @!P1 BRA `(.L_x_1964) ;  /* 0x0000000000049947 */ /* 0x002fec0003800000 */
[----:B------:R-:W-:Y:S01]  /*11310*/  BPT.TRAP 0x1 ;  /* 0x000000040000795c */ /* 0x000fe20000300000 */
.L_x_1964:
[----:B------:R-:W-:Y:S01]  /*11320*/  IMAD R12, R18, 0x8, R16 ;  /* 0x00000008120c7824 */ /* 0x000fe200078e0210 */
[----:B------:R-:W-:-:S04]  /*11330*/  SHF.L.U32 R13, R22, 0x1f, RZ ;  /* 0x0000001f160d7819 */ /* 0x000fc800000006ff */
[----:B------:R1:W2:Y:S01]  /*11340*/  SYNCS.PHASECHK.TRANS64.TRYWAIT P0, [R12+URZ+0x19c30], R13 ;  /* 0x019c300d0c0075a7 */ /* 0x0002a2000800017f */
[----:B------:R-:W-:Y:S05]  /*11350*/  @!P1 BRA `(.L_x_1965) ;  /* 0x0000000000049947 */ /* 0x000fea0003800000 */
[----:B------:R-:W-:Y:S01]  /*11360*/  BPT.TRAP 0x1 ;  /* 0x000000040000795c */ /* 0x000fe20000300000 */
.L_x_1965:
[----:B------:R-:W-:Y:S01]  /*11370*/  BSSY B1, `(.L_x_1966) ;  /* 0x0000006000017945 */ /* 0x000fe20003800000 */
[----:B------:R-:W-:Y:S02]  /*11380*/  IMAD R24, R18, 0x300, R154 ;  /* 0x0000030012187824 */ /* 0x000fe400078e029a */
[----:B------:R-:W-:Y:S01]  /*11390*/  IMAD.MOV.U32 R25, RZ, RZ, -0x3ffffff0 ;  /* 0xc0000010ff197424 */ /* 0x000fe200078e00ff */
[----:B--2---:R-:W-:Y:S06]  /*113a0*/  @P0 BRA `(.L_x_1967) ;  /* 0x0000000000080947 */ /* 0x004fec0003800000 */
[----:B------:R-:W2:Y:S02]  /*113b0*/  SYNCS.PHASECHK.TRANS64.TRYWAIT P0, [R12+URZ+0x19c30], R13 ;  /* 0x019c300d0c0075a7 */ /* 0x000ea4000800017f */
[----:B--2---:R-:W-:Y:S05]  /*113c0*/  @!P0 BRA `(.L_x_1968) ;  /* 0x000000b800508947 */ /* 0x004fea0003800000 */
.L_x_1967:
[----:B------:R-:W-:Y:S05]  /*113d0*/  BSYNC B1 ;  /* 0x0000000000017941 */ /* 0x000fea0003800000 */
.L_x_1966:
[C---:B------:R-:W-:Y:S01]  /*113e0*/  R2UR UR6, R24.reuse ;  /* 0x00000000180672ca */ /* 0x040fe200000e0000 */
[C---:B-12---:R-:W-:Y:S01]  /*113f0*/  VIADD R12, R24.reuse, 0x100 ;  /* 0x00000100180c7836 */ /* 0x046fe20000000000 */
[----:B------:R-:W-:Y:S01]  /*11400*/  R2UR UR7, R25 ;  /* 0x00000000190772ca */ /* 0x000fe200000e0000 */
[----:B------:R-:W-:Y:S01]  /*11410*/  VIADD R24, R24, 0x200 ;  /* 0x0000020018187836 */ /* 0x000fe20000000000 */
[----:B------:R-:W-:Y:S01]  /*11420*/  R2UR UR4, R4 ;  /* 0x00000000040472ca */ /* 0x000fe200000e0000 */
[----:B------:R-:W-:Y:S01]  /*11430*/  IMAD.MOV.U32 R25, RZ, RZ, -0x3ffffff0 ;  /* 0xc0000010ff197424 */ /* 0x000fe200078e00ff */
[----:B------:R-:W-:Y:S01]  /*11440*/  R2UR UR5, R5 ;  /* 0x00000000050572ca */ /* 0x000fe200000e0000 */
[----:B------:R-:W-:Y:S01]  /*11450*/  IMAD.MOV.U32 R13, RZ, RZ, -0x3ffffff0 ;  /* 0xc0000010ff0d7424 */ /* 0x000fe200078e00ff */
        /* <DEDUP_REMOVED lines=19> */
.L_x_1969:
[----:B------:R-:W-:Y:S01]  /*11590*/  SHF.L.U32 R9, R9, 0x1f, RZ ;  /* 0x0000001f09097819 */ /* 0x000fe200000006ff */
[----:B------:R-:W-:-:S04]  /*115a0*/  IMAD R20, R8, 0x8, R16 ;  /* 0x0000000808147824 */ /* 0x000fc800078e0210 */
[----:B------:R1:W2:Y:S01]  /*115b0*/  SYNCS.PHASECHK.TRANS64.TRYWAIT P0, [R20+URZ+0x19c50], R9 ;  /* 0x019c5009140075a7 */ /* 0x0002a2000800017f */
[----:B------:R-:W-:Y:S05]  /*115c0*/  @!P1 BRA `(.L_x_1970) ;  /* 0x0000000000049947 */ /* 0x000fea0003800000 */
[----:B------:R-:W-:Y:S01]  /*115d0*/  BPT.TRAP 0x1 ;  /* 0x000000040000795c */ /* 0x000fe20000300000 */
.L_x_1970:
[----:B------:R-:W-:Y:S04]  /*115e0*/  BSSY B1, `(.L_x_1971) ;  /* 0x0000004000017945 */ /* 0x000fe80003800000 */
[----:B--2---:R-:W-:Y:S05]  /*115f0*/  @P0 BRA `(.L_x_1972) ;  /* 0x0000000000080947 */ /* 0x004fea0003800000 */
[----:B------:R-:W2:Y:S02]  /*11600*/  SYNCS.PHASECHK.TRANS64.TRYWAIT P0, [R20+URZ+0x19c50], R9 ;  /* 0x019c5009140075a7 */ /* 0x000ea4000800017f */
[----:B--2---:R-:W-:Y:S05]  /*11610*/  @!P0 BRA `(.L_x_1973) ;  /* 0x000000b400d08947 */ /* 0x004fea0003800000 */
.L_x_1972:
[----:B------:R-:W-:Y:S05]  /*11620*/  BSYNC B1 ;  /* 0x0000000000017941 */ /* 0x000fea0003800000 */
.L_x_1971:
[----:B-12---:R-:W-:Y:S01]  /*11630*/  VIADD R9, R16, 0x3000 ;  /* 0x0000300010097836 */ /* 0x006fe20000000000 */
[----:B------:R-:W-:Y:S01]  /*11640*/  WARPGROUP.ARRIVE ;  /* 0x00000000000079c5 */ /* 0x000fe20000000000 */
[----:B------:R-:W-:Y:S01]  /*11650*/  MOV R13, 0x40000040 ;  /* 0x40000040000d7802 */ /* 0x000fe20000000f00 */
        /* <DEDUP_REMOVED lines=48> */
[----:B------:R-:W-:Y:S01]  /*11960*/  MUFU.TANH R27, R27 ;  /* 0x0000001b001b7308 */ /* 0x000fe20000002400 */
[----:B------:R-:W-:Y:S01]  /*11970*/  ULDC UR4, c[0x0][0x988] ;  /* 0x0002620000047ab9 */ /* 0x000fe20000000800 */
[----:B0-----:R-:W0:Y:S06]  /*11980*/  S2R R152, SR_TID.X ;  /* 0x0000000000987919 */ /* 0x001e2c0000002100 */
[----:B------:R-:W-:Y:S08]  /*11990*/  MUFU.TANH R30, R30 ;  /* 0x0000001e001e7308 */ /* 0x000ff00000002400 */
[----:B------:R-:W-:Y:S08]  /*119a0*/  MUFU.TANH R33, R33 ;  /* 0x0000002100217308 */ /* 0x000ff00000002400 */
[----:B------:R-:W-:Y:S08]  /*119b0*/  MUFU.TANH R36, R36 ;  /* 0x0000002400247308 */ /* 0x000ff00000002400 */
[----:B------:R-:W-:Y:S01]  /*119c0*/  MUFU.TANH R39, R39 ;  /* 0x0000002700277308 */ /* 0x000fe20000002400 */
[----:B0-----:R-:W-:-:S04]  /*119d0*/  LOP3.LUT R152, R152, 0x7f, RZ, 0xc0, !PT ;  /* 0x0000007f98987812 */ /* 0x001fc800078ec0ff */
[----:B------:R-:W-:-:S03]  /*119e0*/  ISETP.NE.AND P0, PT, R152, RZ, PT ;  /* 0x000000ff9800720c */ /* 0x000fc60003f05270 */
        /* <DEDUP_REMOVED lines=13> */
[----:B------:R-:W-:Y:S01]  /*11ac0*/  FMUL.FTZ R13, R2, R26 ;  /* 0x0000001a020d7220 */ /* 0x000fe20000410000 */
        /* <DEDUP_REMOVED lines=22> */
[----:B0-----:R-:W-:Y:S01]  /*11c30*/  FMNMX.FTZ R42, R13, R15, !PT ;  /* 0x0000000f0d2a7209 */ /* 0x001fe20007810000 */
[C---:B------:R-:W-:Y:S01]  /*11c40*/  FMUL.FTZ R48, R2.reuse, R49 ;  /* 0x0000003102307220 */ /* 0x040fe20000410000 */
[C---:B------:R-:W-:Y:S01]  /*11c50*/  FMUL.FTZ R49, R2.reuse, R50 ;  /* 0x0000003202317220 */ /* 0x040fe20000410000 */
[----:B------:R-:W-:Y:S01]  /*11c60*/  FMUL.FTZ R50, R2, R51 ;  /* 0x0000003302327220 */ /* 0x000fe20000410000 */
[----:B------:R-:W-:Y:S01]  /*11c70*/  FMNMX.FTZ R42, R24, R42, !PT ;  /* 0x0000002a182a7209 */ /* 0x000fe20007810000 */
[C---:B------:R-:W-:Y:S01]  /*11c80*/  FMUL.FTZ R51, R2.reuse, R52 ;  /* 0x0000003402337220 */ /* 0x040fe20000410000 */
[----:B------:R-:W-:Y:S01]  /*11c90*/  FMUL.FTZ R52, R2, R53 ;  /* 0x0000003502347220 */ /* 0x000fe20000410000 */
[----:B------:R-:W0:Y:S01]  /*11ca0*/  MUFU.TANH R28, R28 ;  /* 0x0000001c001c7308 */ /* 0x000e220000002400 */
[----:B--2---:R-:W-:Y:S01]  /*11cb0*/  FMNMX.FTZ R43, R12, R43, !PT ;  /* 0x0000002b0c2b7209 */ /* 0x004fe20007810000 */
[C---:B------:R-:W-:Y:S01]  /*11cc0*/  FMUL.FTZ R53, R2.reuse, R54 ;  /* 0x0000003602357220 */ /* 0x040fe20000410000 */
[----:B------:R-:W-:Y:S01]  /*11cd0*/  FMNMX.FTZ R42, R27, R42, !PT ;  /* 0x0000002a1b2a7209 */ /* 0x000fe20007810000 */
        /* <DEDUP_REMOVED lines=10> */
[----:B------:R-:W-:-:S02]  /*11d80*/  FMUL.FTZ R62, R2, R63 ;  /* 0x0000003f023e7220 */ /* 0x000fc40000410000 */
        /* <DEDUP_REMOVED lines=8> */
[----:B------:R-:W-:-:S03]  /*11e10*/  FMNMX.FTZ R43, R30, R43, !PT ;  /* 0x0000002b1e2b7209 */ /* 0x000fc60007810000 */
[----:B------:R-:W0:Y:S01]  /*11e20*/  MUFU.TANH R34, R34 ;  /* 0x0000002200227308 */ /* 0x000e220000002400 */
[----:B--2---:R-:W-:Y:S02]  /*11e30*/  FMNMX.FTZ R42, R32, R42, !PT ;  /* 0x0000002a202a7209 */ /* 0x004fe40007810000 */
[----:B------:R-:W-:-:S05]  /*11e40*/  FMNMX.FTZ R43, R33, R43, !PT ;  /* 0x0000002b212b7209 */ /* 0x000fca0007810000 */
[----:B------:R-:W2:Y:S01]  /*11e50*/  MUFU.TANH R37, R37 ;  /* 0x0000002500257308 */ /* 0x000ea20000002400 */
[----:B-1----:R-:W-:-:S04]  /*11e60*/  FMNMX.FTZ R42, R35, R42, !PT ;  /* 0x0000002a232a7209 */ /* 0x002fc80007810000 */
[----:B------:R-:W-:-:S03]  /*11e70*/  FMNMX.FTZ R42, R36, R42, !PT ;  /* 0x0000002a242a7209 */ /* 0x000fc60007810000 */
[----:B------:R-:W1:Y:S01]  /*11e80*/  MUFU.TANH R40, R40 ;  /* 0x0000002800287308 */ /* 0x000e620000002400 */
[----:B0-----:R-:W-:Y:S02]  /*11e90*/  FMNMX.FTZ R43, R34, R43, !PT ;  /* 0x0000002b222b7209 */ /* 0x001fe40007810000 */
[----:B------:R-:W-:-:S05]  /*11ea0*/  FMNMX.FTZ R42, R39, R42, !PT ;  /* 0x0000002a272a7209 */ /* 0x000fca0007810000 */
[----:B------:R-:W0:Y:S01]  /*11eb0*/  MUFU.TANH R38, R38 ;  /* 0x0000002600267308 */ /* 0x000e220000002400 */
[----:B--2---:R-:W-:Y:S01]  /*11ec0*/  FMNMX.FTZ R43, R37, R43, !PT ;  /* 0x0000002b252b7209 */ /* 0x004fe20007810000 */
[----:B------:R-:W-:-:S06]  /*11ed0*/  WARPGROUP.DEPBAR.LE gsb0, 0x0 ;  /* 0x00008000000079c5 */ /* 0x000fcc0000010000 */
[----:B------:R-:W2:Y:S01]  /*11ee0*/  MUFU.TANH R45, R45 ;  /* 0x0000002d002d7308 */ /* 0x000ea20000002400 */
[----:B------:R-:W-:Y:S01]  /*11ef0*/  WARPGROUP.ARRIVE ;  /* 0x00000000000079c5 */ /* 0x000fe20000000000 */
[----:B-1----:R-:W-:-:S05]  /*11f00*/  FMNMX.FTZ R42, R40, R42, !PT ;  /* 0x0000002a282a7209 */ /* 0x002fca0007810000 */
[----:B------:R-:W-:Y:S01]  /*11f10*/  QGMMA.64x96x32.F32.E4M3.E4M3 R88, R140, gdesc[UR4], R88, gsb0 ;  /* 0x016000048c587df3 */ /* 0x000fe20008000858 */
        /* <DEDUP_REMOVED lines=40> */
[----:B------:R-:W-:Y:S01]  /*121a0*/  MUFU.TANH R73, R73 ;  /* 0x0000004900497308 */ /* 0x000fe20000002400 */
[----:B--2---:R-:W-:-:S04]  /*121b0*/  FMNMX.FTZ R42, R62, R42, !PT ;  /* 0x0000002a3e2a7209 */ /* 0x004fc80007810000 */
[----:B------:R-:W-:-:S03]  /*121c0*/  FMNMX.FTZ R42, R66, R42, !PT ;  /* 0x0000002a422a7209 */ /* 0x000fc60007810000 */
[----:B------:R-:W0:Y:S01]  /*121d0*/  MUFU.TANH R78, R78 ;  /* 0x0000004e004e7308 */ /* 0x000e220000002400 */
[----:B-1----:R-:W-:Y:S02]  /*121e0*/  FMNMX.FTZ R43, R60, R43, !PT ;  /* 0x0000002b3c2b7209 */ /* 0x002fe40007810000 */
[----:B------:R-:W-:Y:S02]  /*121f0*/  FMNMX.FTZ R42, R67, R42, !PT ;  /* 0x0000002a432a7209 */ /* 0x000fe40007810000 */
[----:B------:R-:W-:Y:S02]  /*12200*/  FMNMX.FTZ R43, R64, R43, !PT ;  /* 0x0000002b402b7209 */ /* 0x000fe40007810000 */
[----:B------:R-:W-:Y:S01]  /*12210*/  FMNMX.FTZ R42, R70, R42, !PT ;  /* 0x0000002a462a7209 */ /* 0x000fe20007810000 */
[----:B------:R-:W1:Y:S01]  /*12220*/  MUFU.TANH R76, R76 ;  /* 0x0000004c004c7308 */ /* 0x000e620000002400 */
[----:B------:R-:W-:Y:S02]  /*12230*/  FMNMX.FTZ R43, R65, R43, !PT ;  /* 0x0000002b412b7209 */ /* 0x000fe40007810000 */
[----:B------:R-:W-:-:S02]  /*12240*/  FMNMX.FTZ R42, R71, R42, !PT ;  /* 0x0000002a472a7209 */ /* 0x000fc40007810000 */
[----:B------:R-:W-:Y:S02]  /*12250*/  FMNMX.FTZ R43, R68, R43, !PT ;  /* 0x0000002b442b7209 */ /* 0x000fe40007810000 */
[----:B------:R-:W-:Y:S01]  /*12260*/  FMNMX.FTZ R42, R74, R42, !PT ;  /* 0x0000002a4a2a7209 */ /* 0x000fe20007810000 */
[----:B------:R-:W2:Y:S01]  /*12270*/  MUFU.TANH R79, R79 ;  /* 0x0000004f004f7308 */ /* 0x000ea20000002400 */
[----:B------:R-:W-:Y:S02]  /*12280*/  FMNMX.FTZ R43, R69, R43, !PT ;  /* 0x0000002b452b7209 */ /* 0x000fe40007810000 */
[----:B------:R-:W-:Y:S02]  /*12290*/  FMNMX.FTZ R42, R75, R42, !PT ;  /* 0x0000002a4b2a7209 */ /* 0x000fe40007810000 */
[----:B------:R-:W-:Y:S02]  /*122a0*/  FMNMX.FTZ R43, R72, R43, !PT ;  /* 0x0000002b482b7209 */ /* 0x000fe40007810000 */
[----:B0-----:R-:W-:Y:S01]  /*122b0*/  FMNMX.FTZ R42, R78, R42, !PT ;  /* 0x0000002a4e2a7209 */ /* 0x001fe20007810000 */
[----:B------:R-:W0:Y:S01]  /*122c0*/  MUFU.TANH R77, R77 ;  /* 0x0000004d004d7308 */ /* 0x000e220000002400 */
[----:B------:R-:W-:-:S04]  /*122d0*/  FMNMX.FTZ R43, R73, R43, !PT ;  /* 0x0000002b492b7209 */ /* 0x000fc80007810000 */
[----:B-1----:R-:W-:-:S03]  /*122e0*/  FMNMX.FTZ R43, R76, R43, !PT ;  /* 0x0000002b4c2b7209 */ /* 0x002fc60007810000 */
        /* <DEDUP_REMOVED lines=15> */
[----:B0-----:R-:W-:Y:S02]  /*123e0*/  FMNMX.FTZ R43, R84, R43, !PT ;  /* 0x0000002b542b7209 */ /* 0x001fe40007810000 */
[----:B-1----:R-:W-:-:S05]  /*123f0*/  FMNMX.FTZ R140, R87, R42, !PT ;  /* 0x0000002a578c7209 */ /* 0x002fca0007810000 */
[----:B------:R-:W0:Y:S01]  /*12400*/  SHFL.BFLY PT, R42, R140, 0x2, 0x1f ;  /* 0x0c401f008c2a7f89 */ /* 0x000e2200000e0000 */
[----:B--2---:R-:W-:-:S05]  /*12410*/  FMNMX.FTZ R63, R85, R43, !PT ;  /* 0x0000002b553f7209 */ /* 0x004fca0007810000 */
[----:B------:R-:W1:Y:S01]  /*12420*/  SHFL.BFLY PT, R43, R63, 0x2, 0x1f ;  /* 0x0c401f003f2b7f89 */ /* 0x000e6200000e0000 */
[----:B0-----:R-:W-:Y:S01]  /*12430*/  FMNMX.FTZ R140, R140, R42, !PT ;  /* 0x0000002a8c8c7209 */ /* 0x001fe20007810000 */
[----:B------:R-:W-:-:S04]  /*12440*/  VIADD R42, R8, 0x6 ;  /* 0x00000006082a7836 */ /* 0x000fc80000000000 */
[----:B------:R-:W0:Y:S01]  /*12450*/  SHFL.BFLY PT, R8, R140, 0x1, 0x1f ;  /* 0x0c201f008c087f89 */ /* 0x000e2200000e0000 */
[----:B------:R-:W-:Y:S01]  /*12460*/  R2UR UR6, R42 ;  /* 0x000000002a0672ca */ /* 0x000fe200000e0000 */
[----:B------:R-:W-:Y:S01]  /*12470*/  IMAD.U32 R42, RZ, RZ, UR4 ;  /* 0x00000004ff2a7e24 */ /* 0x000fe2000f8e00ff */
[----:B-1----:R-:W-:Y:S01]  /*12480*/  FMNMX.FTZ R63, R63, R43, !PT ;  /* 0x0000002b3f3f7209 */ /* 0x002fe20007810000 */
[----:B------:R-:W-:-:S04]  /*12490*/  IMAD.MOV.U32 R43, RZ, RZ, 0x40000040 ;  /* 0x40000040ff2b7424 */ /* 0x000fc800078e00ff */
[----:B------:R-:W1:Y:S01]  /*124a0*/  SHFL.BFLY PT, R141, R63, 0x1, 0x1f ;  /* 0x0c201f003f8d7f89 */ /* 0x000e6200000e0000 */
[----:B------:R-:W-:-:S13]  /*124b0*/  R2UR UR7, R43 ;  /* 0x000000002b0772ca */ /* 0x000fda00000e0000 */
[----:B------:R-:W-:Y:S01]  /*124c0*/  QGMMA.64x96x32.F32.E4M3.E4M3 R88, R136, gdesc[UR4], R88, gsb0 ;  /* 0x0160000488587df3 */ /* 0x000fe20008000858 */
[----:B0-----:R-:W-:-:S05]  /*124d0*/  FMNMX.FTZ R43, R140, R8, !PT ;  /* 0x000000088c2b7209 */ /* 0x001fca0007810000 */
[----:B------:R-:W-:Y:S01]  /*124e0*/  FADD.FTZ R8, -R43, R15 ;  /* 0x0000000f2b087221 */ /* 0x000fe20000010100 */
[----:B-1----:R-:W-:-:S03]  /*124f0*/  FMNMX.FTZ R63, R63, R141, !PT ;  /* 0x0000008d3f3f7209 */ /* 0x002fc60007810000 */
[-C--:B------:R-:W-:Y:S02]  /*12500*/  FMUL.FTZ R8, R8, R42.reuse ;  /* 0x0000002a08087220 */ /* 0x080fe40000410000 */
[----:B------:R-:W-:-:S01]  /*12510*/  FFMA.FTZ R15, R63, R42, -8 ;  /* 0xc10000003f0f7423 */ /* 0x000fc2000001002a */
[----:B------:R-:W-:-:S03]  /*12520*/  FADD.FTZ R14, -R63, R14 ;  /* 0x0000000e3f0e7221 */ /* 0x000fc60000010100 */
        /* <DEDUP_REMOVED lines=33> */
[----:B------:R-:W-:-:S01]  /*12740*/  FFMA.FTZ R85, R43, R42, -8 ;  /* 0xc10000002b557423 */ /* 0x000fc2000001002a */
[-C--:B------:R-:W-:Y:S01]  /*12750*/  FMUL.FTZ R14, R14, R42.reuse ;  /* 0x0000002a0e0e7220 */ /* 0x080fe20000410000 */
[----:B------:R-:W-:Y:S02]  /*12760*/  MUFU.EX2 R9, R9 ;  /* 0x0000000900097308 */ /* 0x000fe40000000800 */
[----:B------:R-:W-:-:S01]  /*12770*/  FFMA.FTZ R13, R13, R42, -R85 ;  /* 0x0000002a0d0d7223 */ /* 0x000fc20000010855 */
        /* <DEDUP_REMOVED lines=38> */
[----:B--2---:R-:W-:-:S07]  /*129e0*/  FADD.FTZ R3, R12, R3 ;  /* 0x000000030c037221 */ /* 0x004fce0000010000 */
[----:B------:R-:W2:Y:S01]  /*129f0*/  MUFU.EX2 R27, R27 ;  /* 0x0000001b001b7308 */ /* 0x000ea20000000800 */
[----:B0-----:R-:W-:-:S07]  /*12a00*/  FADD.FTZ R0, R24, R0 ;  /* 0x0000000018007221 */ /* 0x001fce0000010000 */
[----:B------:R-:W0:Y:S01]  /*12a10*/  MUFU.EX2 R26, R26 ;  /* 0x0000001a001a7308 */ /* 0x000e220000000800 */
[----:B-1----:R-:W-:-:S01]  /*12a20*/  FADD.FTZ R3, R25, R3 ;  /* 0x0000000319037221 */ /* 0x002fc20000010000 */
[----:B------:R-:W-:Y:S02]  /*12a30*/  WARPGROUP.DEPBAR.LE gsb0, 0x0 ;  /* 0x00008000000079c5 */ /* 0x000fe40000010000 */
[----:B------:R-:W-:-:S04]  /*12a40*/  @!P0 IMAD R136, R18, 0x8, R16 ;  /* 0x0000000812888824 */ /* 0x000fc800078e0210 */
[----:B------:R-:W1:Y:S01]  /*12a50*/  MUFU.EX2 R28, R28 ;  /* 0x0000001c001c7308 */ /* 0x000e620000000800 */
[----:B--2---:R-:W-:-:S01]  /*12a60*/  FADD.FTZ R0, R27, R0 ;  /* 0x000000001b007221 */ /* 0x004fc20000010000 */
[----:B------:R-:W-:-:S05]  /*12a70*/  @!P0 VIADD R136, R136, 0x19c40 ;  /* 0x00019c4088888836 */ /* 0x000fca0000000000 */
[----:B------:R-:W-:Y:S01]  /*12a80*/  @!P0 PRMT R136, RZ, 0x654, R136 ;  /* 0x00000654ff888816 */ /* 0x000fe20000000088 */
[----:B------:R-:W2:Y:S01]  /*12a90*/  MUFU.EX2 R29, R29 ;  /* 0x0000001d001d7308 */ /* 0x000ea20000000800 */
[----:B0-----:R-:W-:-:S02]  /*12aa0*/  FADD.FTZ R3, R26, R3 ;  /* 0x000000031a037221 */ /* 0x001fc40000010000 */
[----:B------:R0:W-:Y:S05]  /*12ab0*/  @!P0 SYNCS.ARRIVE.TRANS64.RED.A1T0 RZ, [R136+URZ], RZ ;  /* 0x000000ff88ff89a7 */ /* 0x0001ea000810043f */
        /* <DEDUP_REMOVED lines=112> */
[----:B0-----:R-:W-:Y:S06]  /*131c0*/  @!P1 BRA `(.L_x_1974) ;  /* 0x0000000000049947 */ /* 0x001fec0003800000 */
[----:B------:R-:W-:Y:S01]  /*131d0*/  BPT.TRAP 0x1 ;  /* 0x000000040000795c */ /* 0x000fe20000300000 */
.L_x_1974:
        /* <DEDUP_REMOVED lines=88> */
[----:B--2---:R-:W-:-:S04]  /*13760*/  PRMT R20, R87, 0x654, R20 ;  /* 0x0000065457147816 */ /* 0x004fc80000000014 */
[----:B------:R1:W-:Y:S01]  /*13770*/  SYNCS.ARRIVE.TRANS64.RED.A1T0 RZ, [R20+URZ], RZ ;  /* 0x000000ff14ff79a7 */ /* 0x0003e2000810043f */
[----:B------:R-:W-:Y:S05]  /*13780*/  @P0 BRA `(.L_x_1975) ;  /* 0xffffffd800c80947 */ /* 0x000fea000383ffff */
.L_x_1963:
[----:B------:R-:W-:Y:S05]  /*13790*/  BSYNC B0 ;  /* 0x0000000000007941 */ /* 0x000fea0003800000 */
.L_x_1962:
[----:B------:R-:W-:Y:S06]  /*137a0*/  BAR.ARV 0x8, 0x1a0 ;  /* 0x0206800000007b1d */ /* 0x000fec0000002000 */
[----:B------:R-:W-:Y:S05]  /*137b0*/  @!P1 BRA `(.L_x_1976) ;  /* 0x0000000000049947 */ /* 0x000fea0003800000 */
[----:B------:R-:W-:Y:S01]  /*137c0*/  BPT.TRAP 0x1 ;  /* 0x000000040000795c */ /* 0x000fe20000300000 */
.L_x_1976:
[----:B------:R-:W-:Y:S02]  /*137d0*/  LEA R10, R18, R16, 0x3 ;  /* 0x00000010120a7211 */ /* 0x000fe400078e18ff */
[----:B------:R-:W-:-:S04]  /*137e0*/  SHF.L.U32 R5, R22, 0x1f, RZ ;  /* 0x0000001f16057819 */ /* 0x000fc800000006ff */
[----:B------:R2:W3:Y:S01]  /*137f0*/  SYNCS.PHASECHK.TRANS64.TRYWAIT P0, [R10+URZ+0x19c50], R5 ;  /* 0x019c50050a0075a7 */ /* 0x0004e2000800017f */
[----:B------:R-:W-:Y:S05]  /*13800*/  @!P1 BRA `(.L_x_1977) ;  /* 0x0000000000049947 */ /* 0x000fea0003800000 */
[----:B------:R-:W-:Y:S01]  /*13810*/  BPT.TRAP 0x1 ;  /* 0x000000040000795c */ /* 0x000fe20000300000 */
.L_x_1977:
[----:B------:R-:W-:Y:S04]  /*13820*/  BSSY B0, `(.L_x_1978) ;  /* 0x0000004000007945 */ /* 0x000fe80003800000 */
[----:B---3--:R-:W-:Y:S05]  /*13830*/  @P0 BRA `(.L_x_1979) ;  /* 0x0000000000080947 */ /* 0x008fea0003800000 */
[----:B------:R-:W3:Y:S02]  /*13840*/  SYNCS.PHASECHK.TRANS64.TRYWAIT P0, [R10+URZ+0x19c50], R5 ;  /* 0x019c50050a0075a7 */ /* 0x000ee4000800017f */
[----:B---3--:R-:W-:Y:S05]  /*13850*/  @!P0 BRA `(.L_x_1980) ;  /* 0x0000009400548947 */ /* 0x008fea0003800000 */
.L_x_1979:
[----:B------:R-:W-:Y:S05]  /*13860*/  BSYNC B0 ;  /* 0x0000000000007941 */ /* 0x000fea0003800000 */
.L_x_1978:
[----:B------:R-:W4:Y:S04]  /*13870*/  LDL R2, [R1+0x50] ;  /* 0x0000500001027983 */ /* 0x000f280000100800 */
[----:B------:R-:W5:Y:S01]  /*13880*/  LDL R13, [R1+0x2c] ;  /* 0x00002c00010d7983 */ /* 0x000f620000100800 */
        /* <DEDUP_REMOVED lines=8> */
[----:B--23--:R-:W-:-:S05]  /*13910*/  LOP3.LUT R5, R16, 0x10000, RZ, 0xfc, !PT ;  /* 0x0001000010057812 */ /* 0x00cfca00078efcff */
[----:B------:R-:W-:Y:S02]  /*13920*/  IMAD R4, R18, 0x300, R5 ;  /* 0x0000030012047824 */ /* 0x000fe400078e0205 */
[----:B------:R-:W-:Y:S01]  /*13930*/  IMAD.MOV.U32 R5, RZ, RZ, 0x40000040 ;  /* 0x40000040ff057424 */ /* 0x000fe200078e00ff */
[----:B------:R-:W4:Y:S02]  /*13940*/  @P0 LDC.64 R8, c[0x0][0x9c8] ;  /* 0x00027200ff080b82 */ /* 0x000f240000000a00 */
[----:B------:R-:W-:Y:S02]  /*13950*/  R2UR UR6, R4 ;  /* 0x00000000040672ca */ /* 0x000fe400000e0000 */
[----:B------:R-:W-:-:S04]  /*13960*/  R2UR UR7, R5 ;  /* 0x00000000050772ca */ /* 0x000fc800000e0000 */
[----:B------:R-:W2:Y:S09]  /*13970*/  @P0 LDC.64 R6, c[0x0][0x9d0] ;  /* 0x00027400ff060b82 */ /* 0x000eb20000000a00 */
[----:B------:R-:W-:Y:S03]  /*13980*/  QGMMA.64x96x32.F32.E4M3.E4M3 R88, R148, gdesc[UR4], R88, gsb0 ;  /* 0x0160000494587df3 */ /* 0x000fe60008000858 */
[----:B------:R-:W-:-:S02]  /*13990*/  WARPGROUP.DEPBAR.LE gsb0, 0x0 ;  /* 0x00008000000079c5 */ /* 0x000fc40000010000 */
[----:B------:R-:W-:Y:S01]  /*139a0*/  WARPGROUP.ARRIVE ;  /* 0x00000000000079c5 */ /* 0x000fe20000000000 */
[----:B----4-:R-:W-:-:S04]  /*139b0*/  @P0 IMAD R2, R2, R8, RZ ;  /* 0x0000000802020224 */ /* 0x010fc800078e02ff */
[C---:B-----5:R-:W-:Y:S02]  /*139c0*/  @P0 IMAD R5, R13.reuse, R9, R2 ;  /* 0x000000090d050224 */ /* 0x060fe400078e0202 */
[----:B------:R-:W-:Y:S01]  /*139d0*/  @P0 IMAD.WIDE.U32 R8, R13, R8, RZ ;  /* 0x000000080d080225 */ /* 0x000fe200078e00ff */
[----:B------:R-:W-:-:S03]  /*139e0*/  @P0 SHF.R.S32.HI R11, RZ, 0x1f, R12 ;  /* 0x0000001fff0b0819 */ /* 0x000fc6000001140c */
[----:B------:R-:W-:Y:S02]  /*139f0*/  @P0 IMAD.IADD R9, R9, 0x1, R5 ;  /* 0x0000000109090824 */ /* 0x000fe400078e0205 */
[-C--:B--2---:R-:W-:Y:S02]  /*13a00*/  @P0 IMAD R2, R11, R6.reuse, RZ ;  /* 0x000000060b020224 */ /* 0x084fe400078e02ff */
[----:B------:R-:W-:Y:S02]  /*13a10*/  IMAD.MOV.U32 R11, RZ, RZ, 0x3f800000 ;  /* 0x3f800000ff0b7424 */ /* 0x000fe400078e00ff */
[C---:B------:R-:W-:Y:S02]  /*13a20*/  @P0 IMAD R5, R12.reuse, R7, R2 ;  /* 0x000000070c050224 */ /* 0x040fe400078e0202 */
[----:B------:R-:W-:-:S04]  /*13a30*/  @P0 IMAD.WIDE.U32 R6, R12, R6, R8 ;  /* 0x000000060c060225 */ /* 0x000fc800078e0008 */
[----:B------:R-:W-:Y:S01]  /*13a40*/  @P0 IMAD.IADD R5, R7, 0x1, R5 ;  /* 0x0000000107050824 */ /* 0x000fe200078e0205 */
[----:B------:R-:W-:-:S04]  /*13a50*/  @P0 LEA R8, P2, R6, UR4, 0x2 ;  /* 0x0000000406080c11 */ /* 0x000fc8000f8410ff */
[----:B------:R-:W-:-:S05]  /*13a60*/  @P0 LEA.HI.X R9, R6, UR5, R5, 0x2, P2 ;  /* 0x0000000506090c11 */ /* 0x000fca00090f1405 */
[----:B------:R2:W3:Y:S01]  /*13a70*/  @P0 LDG.E R11, desc[UR40][R8.64] ;  /* 0x00000028080b0981 */ /* 0x0004e2000c1e1900 */
[----:B------:R-:W-:Y:S02]  /*13a80*/  VIADD R6, R4, 0x2 ;  /* 0x0000000204067836 */ /* 0x000fe40000000000 */
[----:B------:R-:W-:Y:S01]  /*13a90*/  IMAD.MOV.U32 R7, RZ, RZ, 0x40000040 ;  /* 0x40000040ff077424 */ /* 0x000fe200078e00ff */
[----:B------:R-:W4:Y:S01]  /*13aa0*/  SHFL.BFLY PT, R2, R3, 0x2, 0x1f ;  /* 0x0c401f0003027f89 */ /* 0x000f2200000e0000 */
[----:B------:R-:W-:Y:S01]  /*13ab0*/  IMAD.MOV.U32 R5, RZ, RZ, 0x40000040 ;  /* 0x40000040ff057424 */ /* 0x000fe200078e00ff */
[----:B------:R-:W-:Y:S01]  /*13ac0*/  R2UR UR6, R6 ;  /* 0x00000000060672ca */ /* 0x000fe200000e0000 */
[C---:B------:R-:W-:Y:S01]  /*13ad0*/  VIADD R6, R4.reuse, 0x4 ;  /* 0x0000000404067836 */ /* 0x040fe20000000000 */
[----:B------:R-:W-:Y:S01]  /*13ae0*/  R2UR UR7, R7 ;  /* 0x00000000070772ca */ /* 0x000fe200000e0000 */
[----:B------:R-:W-:Y:S02]  /*13af0*/  IMAD.MOV.U32 R7, RZ, RZ, 0x40000040 ;  /* 0x40000040ff077424 */ /* 0x000fe400078e00ff */
[----:B------:R-:W-:-:S02]  /*13b00*/  VIADD R4, R4, 0x6 ;  /* 0x0000000604047836 */ /* 0x000fc40000000000 */
[----:B--2---:R-:W-:-:S08]  /*13b10*/  IMAD.MOV.U32 R8, RZ, RZ, RZ ;  /* 0x000000ffff087224 */ /* 0x004fd000078e00ff */
[----:B------:R-:W-:Y:S01]  /*13b20*/  QGMMA.64x96x32.F32.E4M3.E4M3 R88, R144, gdesc[UR4], R88, gsb0 ;  /* 0x0160000490587df3 */ /* 0x000fe20008000858 */
[----:B------:R-:W-:Y:S02]  /*13b30*/  R2UR UR6, R6 ;  /* 0x00000000060672ca */ /* 0x000fe400000e0000 */
[----:B------:R-:W-:Y:S02]  /*13b40*/  R2UR UR7, R7 ;  /* 0x00000000070772ca */ /* 0x000fe400000e0000 */
[----:B------:R-:W2:Y:S01]  /*13b50*/  SHFL.BFLY PT, R7, R0, 0x2, 0x1f ;  /* 0x0c401f0000077f89 */ /* 0x000ea200000e0000 */
[----:B----4-:R-:W-:-:S01]  /*13b60*/  FADD.FTZ R2, R2, R3 ;  /* 0x0000000302027221 */ /* 0x010fc20000010000 */
[----:B--2---:R-:W-:Y:S01]  /*13b70*/  FADD.FTZ R7, R7, R0 ;  /* 0x0000000007077221 */ /* 0x004fe20000010000 */
[----:B------:R-:W-:Y:S01]  /*13b80*/  MOV R0, 0xff800000 ;  /* 0xff80000000007802 */ /* 0x000fe20000000f00 */
[----:B------:R-:W-:Y:S02]  /*13b90*/  WARPGROUP.DEPBAR.LE gsb0, 0x0 ;  /* 0x00008000000079c5 */ /* 0x000fe40000010000 */
[----:B------:R-:W-:-:S06]  /*13ba0*/  WARPGROUP.ARRIVE ;  /* 0x00000000000079c5 */ /* 0x000fcc0000000000 */
[----:B------:R-:W-:Y:S01]  /*13bb0*/  QGMMA.64x96x32.F32.E4M3.E4M3 R88, R140, gdesc[UR4], R88, gsb0 ;  /* 0x016000048c587df3 */ /* 0x000fe20008000858 */
[----:B------:R-:W-:Y:S02]  /*13bc0*/  R2UR UR6, R4 ;  /* 0x00000000040672ca */ /* 0x000fe400000e0000 */
[----:B------:R-:W-:Y:S01]  /*13bd0*/  R2UR UR7, R5 ;  /* 0x00000000050772ca */ /* 0x000fe200000e0000 */
[----:B------:R-:W2:Y:S04]  /*13be0*/  SHFL.BFLY PT, R4, R7, 0x1, 0x1f ;  /* 0x0c201f0007047f89 */ /* 0x000ea800000e0000 */
[----:B------:R-:W4:Y:S01]  /*13bf0*/  SHFL.BFLY PT, R5, R2, 0x1, 0x1f ;  /* 0x0c201f0002057f89 */ /* 0x000f2200000e0000 */
[----:B--2---:R-:W-:-:S01]  /*13c00*/  FADD.FTZ R13, R7, R4 ;  /* 0x00000004070d7221 */ /* 0x004fc20000010000 */
[----:B------:R-:W-:-:S02]  /*13c10*/  IMAD.MOV.U32 R4, RZ, RZ, RZ ;  /* 0x000000ffff047224 */ /* 0x000fc400078e00ff */
[----:B----4-:R-:W-:-:S01]  /*13c20*/  FADD.FTZ R9, R2, R5 ;  /* 0x0000000502097221 */ /* 0x010fc20000010000 */
[----:B------:R-:W-:Y:S01]  /*13c30*/  FMUL.FTZ R5, R13, 0.00390625 ;  /* 0x3b8000000d057820 */ /* 0x000fe20000410000 */
[----:B------:R-:W-:Y:S02]  /*13c40*/  IMAD.MOV.U32 R2, RZ, RZ, -0x800000 ;  /* 0xff800000ff027424 */ /* 0x000fe400078e00ff */
[C---:B------:R-:W-:Y:S01]  /*13c50*/  FMUL.FTZ R14, R9.reuse, 0.00390625 ;  /* 0x3b800000090e7820 */ /* 0x040fe20000410000 */
[----:B------:R-:W-:Y:S02]  /*13c60*/  FSETP.NE.FTZ.AND P0, PT, R9, RZ, PT ;  /* 0x000000ff0900720b */ /* 0x000fe40003f15000 */
[----:B------:R-:W-:Y:S02]  /*13c70*/  FSETP.NE.FTZ.AND P3, PT, R5, RZ, PT ;  /* 0x000000ff0500720b */ /* 0x000fe40003f75000 */
[----:B------:R-:W-:-:S09]  /*13c80*/  FSETP.NE.FTZ.AND P2, PT, R14, RZ, PT ;  /* 0x000000ff0e00720b */ /* 0x000fd20003f55000 */
[----:B------:R-:W-:Y:S01]  /*13c90*/  @P0 MUFU.RCP R4, R9 ;  /* 0x0000000900040308 */ /* 0x000fe20000001000 */
[----:B------:R-:W-:Y:S01]  /*13ca0*/  FSETP.NE.FTZ.AND P0, PT, R13, RZ, PT ;  /* 0x000000ff0d00720b */ /* 0x000fe20003f15000 */
[C---:B------:R-:W-:Y:S02]  /*13cb0*/  @P3 FMUL.FTZ R7, R42.reuse, 0.69314718246459960938 ;  /* 0x3f3172182a073820 */ /* 0x040fe40000410000 */
[----:B------:R-:W-:-:S04]  /*13cc0*/  @P2 FMUL.FTZ R6, R42, 0.69314718246459960938 ;  /* 0x3f3172182a062820 */ /* 0x000fc80000410000 */
[----:B------:R-:W2:Y:S08]  /*13cd0*/  @P2 MUFU.LG2 R3, R14 ;  /* 0x0000000e00032308 */ /* 0x000eb00000000c00 */
[----:B------:R-:W4:Y:S08]  /*13ce0*/  @P3 MUFU.LG2 R5, R5 ;  /* 0x0000000500053308 */ /* 0x000f300000000c00 */
[----:B------:R-:W5:Y:S01]  /*13cf0*/  @P0 MUFU.RCP R8, R13 ;  /* 0x0000000d00080308 */ /* 0x000f620000001000 */
[----:B--2---:R-:W-:-:S04]  /*13d00*/  @P2 FMUL.FTZ R3, R3, 0.69314718246459960938 ;  /* 0x3f31721803032820 */ /* 0x004fc80000410000 */
[----:B------:R-:W-:Y:S01]  /*13d10*/  @P2 FFMA.FTZ R0, R6, R63, R3 ;  /* 0x0000003f06002223 */ /* 0x000fe20000010003 */
[----:B----4-:R-:W-:-:S04]  /*13d20*/  @P3 FMUL.FTZ R12, R5, 0.69314718246459960938 ;  /* 0x3f317218050c3820 */ /* 0x010fc80000410000 */
[----:B------:R-:W-:Y:S01]  /*13d30*/  @P3 FFMA.FTZ R2, R7, R43, R12 ;  /* 0x0000002b07023223 */ /* 0x000fe2000001000c */
[----:B------:R-:W-:Y:S02]  /*13d40*/  WARPGROUP.DEPBAR.LE gsb0, 0x0 ;  /* 0x00008000000079c5 */ /* 0x000fe40000010000 */
[----:B------:R-:W-:-:S06]  /*13d50*/  WARPGROUP.ARRIVE ;  /* 0x00000000000079c5 */ /* 0x000fcc0000000000 */
[----:B------:R-:W-:Y:S01]  /*13d60*/  QGMMA.64x96x32.F32.E4M3.E4M3 R88, R136, gdesc[UR4], R88, gsb0 ;  /* 0x0160000488587df3 */ /* 0x000fe20008000858 */
[-C--:B---3--:R-:W-:Y:S01]  /*13d70*/  FMUL.FTZ R5, R4, R11.reuse ;  /* 0x0000000b04057220 */ /* 0x088fe20000410000 */
[----:B-----5:R-:W-:Y:S01]  /*13d80*/  FMUL.FTZ R16, R8, R11 ;  /* 0x0000000b08107220 */ /* 0x020fe20000410000 */
[----:B------:R-:W-:Y:S02]  /*13d90*/  WARPGROUP.DEPBAR.LE gsb0, 0x0 ;  /* 0x00008000000079c5 */ /* 0x000fe40000010000 */
[----:B------:R-:W-:Y:S05]  /*13da0*/  @!P1 BRA `(.L_x_1981) ;  /* 0x0000000000049947 */ /* 0x000fea0003800000 */
[----:B------:R-:W-:Y:S01]  /*13db0*/  BPT.TRAP 0x1 ;  /* 0x000000040000795c */ /* 0x000fe20000300000 */
.L_x_1981:
[----:B------:R-:W2:Y:S01]  /*13dc0*/  LDL.LU R3, [R1+0x10] ;  /* 0x0000100001037983 */ /* 0x000ea20000300800 */
[----:B------:R-:W-:Y:S02]  /*13dd0*/  VIADD R10, R10, 0x19c60 ;  /* 0x00019c600a0a7836 */ /* 0x000fe40000000000 */
[-C--:B------:R-:W-:Y:S01]  /*13de0*/  FMUL.FTZ R60, R88, R5.reuse ;  /* 0x00000005583c7220 */ /* 0x080fe20000410000 */
[-C--:B------:R-:W-:Y:S01]  /*13df0*/  FMUL.FTZ R56, R89, R5.reuse ;  /* 0x0000000559387220 */ /* 0x080fe20000410000 */
[----:B------:R-:W3:Y:S01]  /*13e00*/  LDL.LU R24, [R1+0x4c] ;  /* 0x00004c0001187983 */ /* 0x000ee20000300800 */
[----:B------:R-:W-:Y:S02]  /*13e10*/  VIADD R18, R18, 0x1 ;  /* 0x0000000112127836 */ /* 0x000fe40000000000 */
[-C--:B------:R-:W-:Y:S01]  /*13e20*/  FMUL.FTZ R55, R92, R5.reuse ;  /* 0x000000055c377220 */ /* 0x080fe20000410000 */
[-C--:B------:R-:W-:Y:S02]  /*13e30*/  FMUL.FTZ R51, R93, R5.reuse ;  /* 0x000000055d337220 */ /* 0x080fe40000410000 */
        /* <DEDUP_REMOVED lines=36> */
[-C--:B-1----:R-:W-:Y:S01]  /*14080*/  FMUL.FTZ R20, R123, R16.reuse ;  /* 0x000000107b147220 */ /* 0x082fe20000410000 */
        /* <DEDUP_REMOVED lines=13> */
[----:B------:R-:W-:Y:S01]  /*14160*/  FMUL.FTZ R10, R133, R5 ;  /* 0x00000005850a7220 */ /* 0x000fe20000410000 */
[----:B------:R-:W-:-:S04]  /*14170*/  SEL R5, RZ, 0x1, P1 ;  /* 0x00000001ff057807 */ /* 0x000fc80000800000 */
[----:B------:R-:W-:-:S07]  /*14180*/  LOP3.LUT R22, R22, R5, RZ, 0x3c, !PT ;  /* 0x0000000516167212 */ /* 0x000fce00078e3cff */
.L_x_1909:
[----:B------:R-:W1:Y:S08]  /*14190*/  S2UR UR4, SR_CgaCtaId ;  /* 0x00000000000479c3 */ /* 0x000e700000008800 */
[----:B------:R-:W-:Y:S01]  /*141a0*/  BAR.SYNC.DEFER_BLOCKING 0x5, 0x200 ;  /* 0x0148000000007b1d */ /* 0x000fe20000010000 */
[----:B------:R-:W-:-:S05]  /*141b0*/  MOV R16, 0x400 ;  /* 0x0000040000107802 */ /* 0x000fca0000000f00 */
[----:B------:R-:W-:Y:S01]  /*141c0*/  BSSY B0, `(.L_x_1982) ;  /* 0x00001d6000007945 */ /* 0x000fe20003800000 */
[----:B-1----:R-:W-:-:S05]  /*141d0*/  IMAD.U32 R4, RZ, RZ, UR4 ;  /* 0x00000004ff047e24 */ /* 0x002fca000f8e00ff */
[----:B------:R1:W-:Y:S01]  /*141e0*/  STL [R1+0x10], R4 ;  /* 0x0000100401007387 */ /* 0x0003e20000100800 */
[----:B------:R-:W-:-:S05]  /*141f0*/  LEA R16, R4, R16, 0x18 ;  /* 0x0000001004107211 */ /* 0x000fca00078ec0ff */
[----:B0-----:R1:W0:Y:S01]  /*14200*/  LDS.128 R152, [R16+0x19cd0] ;  /* 0x019cd00010987984 */ /* 0x0012220000000c00 */
[----:B------:R-:W-:Y:S06]  /*14210*/  BAR.ARV 0x4, 0x200 ;  /* 0x0108000000007b1d */ /* 0x000fec0000002000 */
[----:B------:R-:W-:Y:S05]  /*14220*/  @P0 BRA `(.L_x_1983) ;  /* 0x0000001400380947 */ /* 0x000fea0003800000 */
[----:B------:R-:W2:Y:S01]  /*14230*/  LDL R57, [R1+0x60] ;  /* 0x0000600001397983 */ /* 0x000ea20000100800 */
[----:B------:R-:W-:Y:S01]  /*14240*/  ULDC.64 UR4, c[0x4][0x38] ;  /* 0x01000e0000047ab9 */ /* 0x000fe20000000a00 */
[----:B-----5:R-:W1:Y:S01]  /*14250*/  S2R R24, SR_TID.X ;  /* 0x0000000000187919 */ /* 0x020e620000002100 */
[----:B------:R-:W-:Y:S02]  /*14260*/  F2FP.BF16.F32.PACK_AB R40, R35, R40 ;  /* 0x000000282328723e */ /* 0x000fe400000010ff */
[----:B------:R-:W3:Y:S01]  /*14270*/  S2R R35, SR_SWINHI ;  /* 0x0000000000237919 */ /* 0x000ee20000002f00 */
[----:B------:R-:W-:Y:S02]  /*14280*/  F2FP.BF16.F32.PACK_AB R21, R21, R28 ;  /* 0x0000001c1515723e */ /* 0x000fe400000010ff */
[----:B------:R-:W-:Y:S01]  /*14290*/  F2FP.BF16.F32.PACK_AB R6, R13, R6 ;  /* 0x000000060d06723e */ /* 0x000fe200000010ff */
[----:B------:R-:W4:Y:S01]  /*142a0*/  LDL.LU R59, [R1+0x44] ;  /* 0x00004400013b7983 */ /* 0x000f220000300800 */
[----:B------:R-:W-:-:S02]  /*142b0*/  F2FP.BF16.F32.PACK_AB R39, R39, R44 ;  /* 0x0000002c2727723e */ /* 0x000fc400000010ff */
[----:B------:R-:W-:Y:S01]  /*142c0*/  F2FP.BF16.F32.PACK_AB R37, R37, R42 ;  /* 0x0000002a2525723e */ /* 0x000fe200000010ff */
[----:B------:R-:W4:Y:S01]  /*142d0*/  LDL.64 R76, [R1+0x38] ;  /* 0x00003800014c7983 */ /* 0x000f220000100a00 */
[----:B-1----:R-:W-:-:S05]  /*142e0*/  IMAD.SHL.U32 R4, R24, 0x4, RZ ;  /* 0x0000000418047824 */ /* 0x002fca00078e00ff */
[----:B------:R-:W-:-:S04]  /*142f0*/  LOP3.LUT R4, R4, 0xc, RZ, 0xc0, !PT ;  /* 0x0000000c04047812 */ /* 0x000fc800078ec0ff */
[----:B------:R-:W-:-:S05]  /*14300*/  IADD3 R4, P0, R4, UR4, RZ ;  /* 0x0000000404047c10 */ /* 0x000fca000ff1e0ff */
[----:B------:R-:W-:Y:S01]  /*14310*/  IMAD.X R5, RZ, RZ, UR5, P0 ;  /* 0x00000005ff057e24 */ /* 0x000fe200080e06ff */
[----:B------:R-:W-:Y:S01]  /*14320*/  LOP3.LUT P1, R24, R24, 0x3, RZ, 0xc0, !PT ;  /* 0x0000000318187812 */ /* 0x000fe2000782c0ff */
[----:B------:R-:W-:-:S04]  /*14330*/  ULDC.64 UR4, c[0x0][0xbd8] ;  /* 0x0002f60000047ab9 */ /* 0x000fc80000000a00 */
[----:B------:R1:W4:Y:S01]  /*14340*/  LDG.E.CONSTANT R5, desc[UR40][R4.64] ;  /* 0x0000002804057981 */ /* 0x000322000c1e9900 */
[----:B------:R-:W-:Y:S02]  /*14350*/  ISETP.EQ.OR P1, PT, R24, 0x3, !P1 ;  /* 0x000000031800780c */ /* 0x000fe40004f22670 */
[----:B------:R-:W-:Y:S02]  /*14360*/  F2FP.BF16.F32.PACK_AB R9, R9, R14 ;  /* 0x0000000e0909723e */ /* 0x000fe400000010ff */
[----:B------:R-:W-:Y:S02]  /*14370*/  SEL R42, R21, R6, P1 ;  /* 0x00000006152a7207 */ /* 0x000fe40000800000 */
[----:B------:R-:W-:Y:S02]  /*14380*/  SEL R44, R6, R21, P1 ;  /* 0x00000015062c7207 */ /* 0x000fe40000800000 */
[----:B------:R-:W-:Y:S02]  /*14390*/  F2FP.BF16.F32.PACK_AB R10, R10, R3 ;  /* 0x000000030a0a723e */ /* 0x000fe400000010ff */
[----:B-1----:R-:W-:-:S02]  /*143a0*/  F2FP.BF16.F32.PACK_AB R4, R11, R20 ;  /* 0x000000140b04723e */ /* 0x002fc400000010ff */
[----:B------:R-:W-:Y:S02]  /*143b0*/  MOV R20, R16 ;  /* 0x0000001000147202 */ /* 0x000fe40000000f00 */
[----:B---3--:R-:W-:Y:S02]  /*143c0*/  MOV R21, R35 ;  /* 0x0000002300157202 */ /* 0x008fe40000000f00 */
[----:B------:R-:W-:Y:S02]  /*143d0*/  F2FP.BF16.F32.PACK_AB R47, R47, R52 ;  /* 0x000000342f2f723e */ /* 0x000fe400000010ff */
[----:B------:R-:W-:Y:S02]  /*143e0*/  F2FP.BF16.F32.PACK_AB R45, R45, R50 ;  /* 0x000000322d2d723e */ /* 0x000fe400000010ff */
[----:B------:R-:W-:Y:S02]  /*143f0*/  F2FP.BF16.F32.PACK_AB R7, R7, R12 ;  /* 0x0000000c0707723e */ /* 0x000fe400000010ff */
[----:B------:R-:W-:-:S02]  /*14400*/  F2FP.BF16.F32.PACK_AB R12, R135, R8 ;  /* 0x00000008870c723e */ /* 0x000fc400000010ff */
[----:B------:R-:W-:Y:S02]  /*14410*/  SEL R50, R9, R10, P1 ;  /* 0x0000000a09327207 */ /* 0x000fe40000800000 */
[----:B------:R-:W-:Y:S02]  /*14420*/  SEL R52, R10, R9, P1 ;  /* 0x000000090a347207 */ /* 0x000fe40000800000 */
        /* <DEDUP_REMOVED lines=8> */
[----:B------:R-:W-:Y:S01]  /*144b0*/  F2FP.BF16.F32.PACK_AB R54, R49, R54 ;  /* 0x000000363136723e */ /* 0x000fe200000010ff */
[----:B--2---:R-:W-:Y:S02]  /*144c0*/  IMAD.WIDE R8, R57, 0x2, R20 ;  /* 0x0000000239087825 */ /* 0x004fe400078e0214 */
[----:B------:R-:W2:Y:S01]  /*144d0*/  LDL.LU R57, [R1+0x48] ;  /* 0x0000480001397983 */ /* 0x000ea20000300800 */
[----:B------:R-:W-:-:S03]  /*144e0*/  LOP3.LUT R3, R8, 0x180, RZ, 0xc0, !PT ;  /* 0x0000018008037812 */ /* 0x000fc600078ec0ff */
[----:B------:R1:W3:Y:S01]  /*144f0*/  LDL.64 R74, [R1+0x38] ;  /* 0x00003800014a7983 */ /* 0x0002e20000100a00 */
[----:B------:R-:W-:Y:S02]  /*14500*/  IADD3 R6, P5, R8, 0x20, RZ ;  /* 0x0000002008067810 */ /* 0x000fe40007fbe0ff */
[----:B------:R-:W-:Y:S02]  /*14510*/  SEL R66, R15, R4, P1 ;  /* 0x000000040f427207 */ /* 0x000fe40000800000 */
[----:B------:R-:W-:Y:S02]  /*14520*/  SEL R68, R4, R15, P1 ;  /* 0x0000000f04447207 */ /* 0x000fe40000800000 */
[----:B------:R-:W-:Y:S02]  /*14530*/  SHF.R.U64 R3, R3, 0x3, RZ ;  /* 0x0000000303037819 */ /* 0x000fe400000012ff */
[----:B------:R-:W-:Y:S02]  /*14540*/  SEL R36, R31, R32, P1 ;  /* 0x000000201f247207 */ /* 0x000fe40000800000 */
[----:B------:R-:W-:-:S02]  /*14550*/  SEL R64, R29, R30, P1 ;  /* 0x0000001e1d407207 */ /* 0x000fc40000800000 */
[----:B------:R-:W-:Y:S02]  /*14560*/  LOP3.LUT R4, R6, 0x180, RZ, 0xc0, !PT ;  /* 0x0000018006047812 */ /* 0x000fe400078ec0ff */
[----:B------:R-:W-:Y:S02]  /*14570*/  SEL R32, R32, R31, P1 ;  /* 0x0000001f20207207 */ /* 0x000fe40000800000 */
[----:B------:R-:W-:Y:S02]  /*14580*/  SEL R30, R30, R29, P1 ;  /* 0x0000001d1e1e7207 */ /* 0x000fe40000800000 */
[C---:B------:R-:W-:Y:S02]  /*14590*/  IADD3 R10, P4, R8.reuse, 0x3000, RZ ;  /* 0x00003000080a7810 */ /* 0x040fe40007f9e0ff */
[C---:B------:R-:W-:Y:S02]  /*145a0*/  IADD3 R27, P3, R8.reuse, 0x3020, RZ ;  /* 0x00003020081b7810 */ /* 0x040fe40007f7e0ff */
[----:B------:R-:W-:-:S02]  /*145b0*/  IADD3 R29, P2, R8, 0x6000, RZ ;  /* 0x00006000081d7810 */ /* 0x000fc40007f5e0ff */
[----:B------:R-:W-:Y:S02]  /*145c0*/  IADD3 R31, P0, R8, 0x6020, RZ ;  /* 0x00006020081f7810 */ /* 0x000fe40007f1e0ff */
[----:B------:R-:W-:Y:S02]  /*145d0*/  LOP3.LUT R8, R3, R8, RZ, 0x3c, !PT ;  /* 0x0000000803087212 */ /* 0x000fe400078e3cff */
[----:B------:R-:W-:Y:S02]  /*145e0*/  SHF.R.U64 R3, R4, 0x3, RZ ;  /* 0x0000000304037819 */ /* 0x000fe400000012ff */
[----:B------:R-:W-:Y:S02]  /*145f0*/  LOP3.LUT R4, R27, 0x180, RZ, 0xc0, !PT ;  /* 0x000001801b047812 */ /* 0x000fe400078ec0ff */
[----:B------:R-:W-:Y:S02]  /*14600*/  LOP3.LUT R14, R3, R6, RZ, 0x3c, !PT ;  /* 0x00000006030e7212 */ /* 0x000fe400078e3cff */
[----:B------:R-:W-:-:S02]  /*14610*/  LOP3.LUT R3, R10, 0x180, RZ, 0xc0, !PT ;  /* 0x000001800a037812 */ /* 0x000fc400078ec0ff */
[----:B------:R-:W-:Y:S02]  /*14620*/  F2FP.BF16.F32.PACK_AB R48, R43, R48 ;  /* 0x000000302b30723e */ /* 0x000fe400000010ff */
[----:B------:R-:W-:Y:S02]  /*14630*/  SHF.R.U64 R3, R3, 0x3, RZ ;  /* 0x0000000303037819 */ /* 0x000fe400000012ff */
[----:B------:R-:W-:Y:S02]  /*14640*/  F2FP.BF16.F32.PACK_AB R46, R41, R46 ;  /* 0x0000002e292e723e */ /* 0x000fe400000010ff */
[----:B------:R-:W-:Y:S02]  /*14650*/  SHF.R.U64 R4, R4, 0x3, RZ ;  /* 0x0000000304047819 */ /* 0x000fe400000012ff */
[----:B------:R-:W-:Y:S01]  /*14660*/  F2FP.BF16.F32.PACK_AB R38, R33, R38 ;  /* 0x000000262126723e */ /* 0x000fe200000010ff */
[--C-:B------:R-:W-:Y:S01]  /*14670*/  IMAD.X R15, RZ, RZ, R9.reuse, P5 ;  /* 0x000000ffff0f7224 */ /* 0x100fe200028e0609 */
[----:B------:R-:W-:Y:S01]  /*14680*/  SEL R70, R7, R12, P1 ;  /* 0x0000000c07467207 */ /* 0x000fe20000800000 */
[--C-:B------:R-:W-:Y:S01]  /*14690*/  IMAD.X R11, RZ, RZ, R9.reuse, P3 ;  /* 0x000000ffff0b7224 */ /* 0x100fe200018e0609 */
[----:B------:R-:W-:Y:S01]  /*146a0*/  SEL R72, R12, R7, P1 ;  /* 0x000000070c487207 */ /* 0x000fe20000800000 */
[----:B------:R-:W-:Y:S01]  /*146b0*/  IMAD.X R13, RZ, RZ, R9, P4 ;  /* 0x000000ffff0d7224 */ /* 0x000fe200020e0609 */
[----:B------:R-:W-:-:S02]  /*146c0*/  SEL R26, R55, R56, P1 ;  /* 0x00000038371a7207 */ /* 0x000fc40000800000 */
[----:B------:R-:W-:Y:S02]  /*146d0*/  SEL R28, R47, R48, P1 ;  /* 0x000000302f1c7207 */ /* 0x000fe40000800000 */
[----:B------:R-:W-:Y:S02]  /*146e0*/  SEL R58, R53, R54, P1 ;  /* 0x00000036353a7207 */ /* 0x000fe40000800000 */
[----:B------:R-:W-:Y:S02]  /*146f0*/  LOP3.LUT R12, R3, R10, RZ, 0x3c, !PT ;  /* 0x0000000a030c7212 */ /* 0x000fe400078e3cff */
[----:B------:R-:W-:Y:S02]  /*14700*/  SEL R56, R56, R55, P1 ;  /* 0x0000003738387207 */ /* 0x000fe40000800000 */
[----:B------:R-:W-:Y:S02]  /*14710*/  SEL R48, R48, R47, P1 ;  /* 0x0000002f30307207 */ /* 0x000fe40000800000 */
[----:B------:R-:W-:-:S02]  /*14720*/  SEL R34, R39, R40, P1 ;  /* 0x0000002827227207 */ /* 0x000fc40000800000 */
[----:B------:R-:W-:Y:S02]  /*14730*/  SEL R54, R54, R53, P1 ;  /* 0x0000003536367207 */ /* 0x000fe40000800000 */
[----:B------:R-:W-:Y:S02]  /*14740*/  SEL R60, R45, R46, P1 ;  /* 0x0000002e2d3c7207 */ /* 0x000fe40000800000 */
[----:B------:R-:W-:Y:S01]  /*14750*/  SEL R62, R37, R38, P1 ;  /* 0x00000026253e7207 */ /* 0x000fe20000800000 */
[--C-:B------:R-:W-:Y:S01]  /*14760*/  IMAD.X R7, RZ, RZ, R9.reuse, P2 ;  /* 0x000000ffff077224 */ /* 0x100fe200010e0609 */
[----:B------:R-:W-:Y:S01]  /*14770*/  LOP3.LUT R10, R4, R27, RZ, 0x3c, !PT ;  /* 0x0000001b040a7212 */ /* 0x000fe200078e3cff */
[----:B------:R-:W-:Y:S01]  /*14780*/  IMAD.X R25, RZ, RZ, R9, P0 ;  /* 0x000000ffff197224 */ /* 0x000fe200000e0609 */
[----:B----4-:R-:W-:Y:S02]  /*14790*/  LOP3.LUT R3, R5, 0x2, RZ, 0x3c, !PT ;  /* 0x0000000205037812 */ /* 0x010fe400078e3cff */
[----:B------:R-:W-:Y:S01]  /*147a0*/  LOP3.LUT R6, R29, 0x180, RZ, 0xc0, !PT ;  /* 0x000001801d067812 */ /* 0x000fe200078ec0ff */
[----:B------:R-:W-:Y:S01]  /*147b0*/  SHFL.IDX PT, R26, R26, R5, 0x1c1f ;  /* 0x001c1f051a1a7589 */ /* 0x000fe200000e0000 */
[----:B------:R-:W-:-:S02]  /*147c0*/  SEL R40, R40, R39, P1 ;  /* 0x0000002728287207 */ /* 0x000fc40000800000 */
[----:B------:R-:W-:Y:S01]  /*147d0*/  SEL R46, R46, R45, P1 ;  /* 0x0000002d2e2e7207 */ /* 0x000fe20000800000 */
[----:B------:R-:W-:Y:S01]  /*147e0*/  SHFL.IDX PT, R28, R28, R5, 0x1c1f ;  /* 0x001c1f051c1c7589 */ /* 0x000fe200000e0000 */
[----:B------:R-:W-:Y:S02]  /*147f0*/  SEL R38, R38, R37, P1 ;  /* 0x0000002526267207 */ /* 0x000fe40000800000 */
[----:B------:R-:W-:Y:S01]  /*14800*/  LOP3.LUT R24, R31, 0x180, RZ, 0xc0, !PT ;  /* 0x000001801f187812 */ /* 0x000fe200078ec0ff */
[----:B------:R-:W-:Y:S01]  /*14810*/  SHFL.IDX PT, R58, R58, R5, 0x1c1f ;  /* 0x001c1f053a3a7589 */ /* 0x000fe200000e0000 */
[----:B------:R-:W-:Y:S02]  /*14820*/  MOV R51, R8 ;  /* 0x0000000800337202 */ /* 0x000fe40000000f00 */
[----:B------:R-:W-:Y:S01]  /*14830*/  MOV R49, R14 ;  /* 0x0000000e00317202 */ /* 0x000fe20000000f00 */
[----:B------:R-:W4:Y:S01]  /*14840*/  SHFL.IDX PT, R9, R56, R3, 0x1c1f ;  /* 0x001c1f0338097589 */ /* 0x000f2200000e0000 */
[----:B------:R-:W-:-:S02]  /*14850*/  MOV R45, R10 ;  /* 0x0000000a002d7202 */ /* 0x000fc40000000f00 */
[----:B------:R-:W-:Y:S01]  /*14860*/  MOV R47, R12 ;  /* 0x0000000c002f7202 */ /* 0x000fe20000000f00 */
[----:B------:R-:W0:Y:S01]  /*14870*/  SHFL.IDX PT, R11, R48, R3, 0x1c1f ;  /* 0x001c1f03300b7589 */ /* 0x000e2200000e0000 */
[----:B------:R-:W-:-:S03]  /*14880*/  SHF.R.U64 R6, R6, 0x3, RZ ;  /* 0x0000000306067819 */ /* 0x000fc600000012ff */
[----:B------:R-:W1:Y:S01]  /*14890*/  SHFL.IDX PT, R15, R54, R3, 0x1c1f ;  /* 0x001c1f03360f7589 */ /* 0x000e6200000e0000 */
[----:B------:R-:W-:-:S03]  /*148a0*/  SHF.R.U64 R24, R24, 0x3, RZ ;  /* 0x0000000318187819 */ /* 0x000fc600000012ff */
[----:B------:R-:W-:Y:S04]  /*148b0*/  SHFL.IDX PT, R34, R34, R5, 0x1c1f ;  /* 0x001c1f0522227589 */ /* 0x000fe800000e0000 */
[----:B------:R-:W1:Y:S04]  /*148c0*/  SHFL.IDX PT, R13, R40, R3, 0x1c1f ;  /* 0x001c1f03280d7589 */ /* 0x000e6800000e0000 */
[----:B------:R-:W-:Y:S04]  /*148d0*/  SHFL.IDX PT, R60, R60, R5, 0x1c1f ;  /* 0x001c1f053c3c7589 */ /* 0x000fe800000e0000 */
[----:B------:R-:W1:Y:S04]  /*148e0*/  SHFL.IDX PT, R33, R46, R3, 0x1c1f ;  /* 0x001c1f032e217589 */ /* 0x000e6800000e0000 */
[----:B------:R-:W-:Y:S04]  /*148f0*/  SHFL.IDX PT, R62, R62, R5, 0x1c1f ;  /* 0x001c1f053e3e7589 */ /* 0x000fe800000e0000 */
[----:B------:R-:W1:Y:S01]  /*14900*/  SHFL.IDX PT, R35, R38, R3, 0x1c1f ;  /* 0x001c1f0326237589 */ /* 0x000e6200000e0000 */
[----:B------:R-:W-:-:S02]  /*14910*/  LOP3.LUT R6, R6, R29, RZ, 0x3c, !PT ;  /* 0x0000001d06067212 */ /* 0x000fc400078e3cff */
[----:B------:R-:W-:Y:S01]  /*14920*/  LOP3.LUT R24, R24, R31, RZ, 0x3c, !PT ;  /* 0x0000001f18187212 */ /* 0x000fe200078e3cff */
[----:B------:R-:W-:Y:S04]  /*14930*/  SHFL.IDX PT, R36, R36, R5, 0x1c1f ;  /* 0x001c1f0524247589 */ /* 0x000fe800000e0000 */
[----:B------:R-:W-:Y:S04]  /*14940*/  SHFL.IDX PT, R64, R64, R5, 0x1c1f ;  /* 0x001c1f0540407589 */ /* 0x000fe800000e0000 */
[----:B------:R-:W1:Y:S04]  /*14950*/  SHFL.IDX PT, R27, R32, R3, 0x1c1f ;  /* 0x001c1f03201b7589 */ /* 0x000e6800000e0000 */
[----:B------:R-:W1:Y:S04]  /*14960*/  SHFL.IDX PT, R37, R30, R3, 0x1c1f ;  /* 0x001c1f031e257589 */ /* 0x000e6800000e0000 */
[----:B------:R-:W-:Y:S04]  /*14970*/  SHFL.IDX PT, R42, R42, R5, 0x1c1f ;  /* 0x001c1f052a2a7589 */ /* 0x000fe800000e0000 */
[----:B------:R-:W-:Y:S04]  /*14980*/  SHFL.IDX PT, R66, R66, R5, 0x1c1f ;  /* 0x001c1f0542427589 */ /* 0x000fe800000e0000 */
[----:B------:R-:W1:Y:S04]  /*14990*/  SHFL.IDX PT, R29, R44, R3, 0x1c1f ;  /* 0x001c1f032c1d7589 */ /* 0x000e6800000e0000 */
[----:B------:R-:W1:Y:S04]  /*149a0*/  SHFL.IDX PT, R39, R68, R3, 0x1c1f ;  /* 0x001c1f0344277589 */ /* 0x000e6800000e0000 */
[----:B------:R-:W-:Y:S04]  /*149b0*/  SHFL.IDX PT, R50, R50, R5, 0x1c1f ;  /* 0x001c1f0532327589 */ /* 0x000fe800000e0000 */
[----:B------:R1:W-:Y:S04]  /*149c0*/  SHFL.IDX PT, R70, R70, R5, 0x1c1f ;  /* 0x001c1f0546467589 */ /* 0x0003e800000e0000 */
[----:B------:R-:W1:Y:S04]  /*149d0*/  SHFL.IDX PT, R31, R52, R3, 0x1c1f ;  /* 0x001c1f03341f7589 */ /* 0x000e6800000e0000 */
[----:B------:R-:W1:Y:S01]  /*149e0*/  SHFL.IDX PT, R41, R72, R3, 0x1c1f ;  /* 0x001c1f0348297589 */ /* 0x000e6200000e0000 */
[----:B------:R-:W-:-:S02]  /*149f0*/  MOV R43, R6 ;  /* 0x00000006002b7202 */ /* 0x000fc40000000f00 */
[----:B----4-:R-:W-:Y:S01]  /*14a00*/  SEL R4, R26, R9, P1 ;  /* 0x000000091a047207 */ /* 0x010fe20000800000 */
[----:B------:R-:W4:Y:S01]  /*14a10*/  LDL R53, [R1+0x1c] ;  /* 0x00001c0001357983 */ /* 0x000f220000100800 */
[----:B------:R-:W-:Y:S02]  /*14a20*/  SEL R6, R9, R26, P1 ;  /* 0x0000001a09067207 */ /* 0x000fe40000800000 */
[----:B0-----:R-:W-:Y:S01]  /*14a30*/  SEL R8, R28, R11, P1 ;  /* 0x0000000b1c087207 */ /* 0x001fe20000800000 */
[----:B------:R-:W4:Y:S01]  /*14a40*/  LDL R55, [R1+0x40] ;  /* 0x0000400001377983 */ /* 0x000f220000100800 */
[----:B------:R-:W-:Y:S02]  /*14a50*/  SEL R10, R11, R28, P1 ;  /* 0x0000001c0b0a7207 */ /* 0x000fe40000800000 */
[----:B-1----:R-:W-:Y:S02]  /*14a60*/  SEL R5, R58, R15, P1 ;  /* 0x0000000f3a057207 */ /* 0x002fe40000800000 */
[----:B------:R-:W-:Y:S01]  /*14a70*/  SEL R7, R15, R58, P1 ;  /* 0x0000003a0f077207 */ /* 0x000fe20000800000 */
[----:B------:R-:W-:Y:S01]  /*14a80*/  BAR.SYNC.DEFER_BLOCKING 0x1, 0x180 ;  /* 0x0046000000007b1d */ /* 0x000fe20000010000 */
[----:B------:R-:W-:-:S02]  /*14a90*/  SEL R12, R34, R13, P1 ;  /* 0x0000000d220c7207 */ /* 0x000fc40000800000 */
[----:B------:R-:W-:Y:S02]  /*14aa0*/  SEL R14, R13, R34, P1 ;  /* 0x000000220d0e7207 */ /* 0x000fe40000800000 */
[----:B------:R-:W-:Y:S02]  /*14ab0*/  SEL R9, R60, R33, P1 ;  /* 0x000000213c097207 */ /* 0x000fe40000800000 */
        /* <DEDUP_REMOVED lines=18> */
[----:B------:R-:W-:Y:S02]  /*14be0*/  SEL R12, R50, R31, P1 ;  /* 0x0000001f320c7207 */ /* 0x000fe40000800000 */
[----:B------:R-:W-:Y:S02]  /*14bf0*/  SEL R14, R31, R50, P1 ;  /* 0x000000321f0e7207 */ /* 0x000fe40000800000 */
[----:B------:R-:W-:Y:S02]  /*14c00*/  SEL R13, R70, R41, P1 ;  /* 0x00000029460d7207 */ /* 0x000fe40000800000 */
[----:B------:R-:W-:Y:S01]  /*14c10*/  SEL R15, R41, R70, P1 ;  /* 0x00000046290f7207 */ /* 0x000fe20000800000 */
[----:B------:R0:W-:Y:S04]  /*14c20*/  STSM.16.M88.4 [R45], R4 ;  /* 0x000000042d007844 */ /* 0x0001e80000000200 */
[----:B------:R1:W-:Y:S04]  /*14c30*/  STSM.16.M88.4 [R43], R8 ;  /* 0x000000082b007844 */ /* 0x0003e80000000200 */
[----:B------:R1:W-:Y:S01]  /*14c40*/  STSM.16.M88.4 [R28], R12 ;  /* 0x0000000c1c007844 */ /* 0x0003e20000000200 */
[----:B------:R-:W-:Y:S01]  /*14c50*/  IMAD.MOV.U32 R41, RZ, RZ, RZ ;  /* 0x000000ffff297224 */ /* 0x000fe200078e00ff */
[----:B--2---:R-:W-:Y:S01]  /*14c60*/  IADD3.X R27, R57, UR5, RZ, P2, !PT ;  /* 0x00000005391b7c10 */ /* 0x004fe200097fe4ff */
[----:B------:R-:W-:Y:S01]  /*14c70*/  ULDC.64 UR4, c[0x0][0xbe0] ;  /* 0x0002f80000047ab9 */ /* 0x000fe20000000a00 */
[----:B------:R-:W-:Y:S01]  /*14c80*/  BAR.SYNC.DEFER_BLOCKING 0x1, 0x180 ;  /* 0x0046000000007b1d */ /* 0x000fe20000010000 */
[----:B------:R-:W-:-:S04]  /*14c90*/  ISETP.NE.U32.AND P1, PT, RZ, UR4, PT ;  /* 0x00000004ff007c0c */ /* 0x000fc8000bf25070 */
[----:B------:R-:W-:-:S13]  /*14ca0*/  ISETP.NE.AND.EX P1, PT, RZ, UR5, PT, P1 ;  /* 0x00000005ff007c0c */ /* 0x000fda000bf25310 */
[----:B------:R-:W-:Y:S01]  /*14cb0*/  @P1 IADD3 R24, P2, R59, UR4, RZ ;  /* 0x000000043b181c10 */ /* 0x000fe2000ff5e0ff */
[----:B------:R-:W-:Y:S02]  /*14cc0*/  ULDC UR4, c[0x0][0xa88] ;  /* 0x0002a20000047ab9 */ /* 0x000fe40000000800 */
[----:B------:R-:W-:Y:S01]  /*14cd0*/  IMAD.U32 R40, RZ, RZ, UR4 ;  /* 0x00000004ff287e24 */ /* 0x000fe2000f8e00ff */
[----:B------:R-:W-:Y:S01]  /*14ce0*/  @P1 IADD3.X R25, R57, UR5, RZ, P2, !PT ;  /* 0x0000000539191c10 */ /* 0x000fe200097fe4ff */
[----:B------:R1:W5:Y:S04]  /*14cf0*/  @P0 LDG.E R41, desc[UR40][R26.64] ;  /* 0x000000281a290981 */ /* 0x000368000c1e1900 */
[----:B------:R1:W5:Y:S01]  /*14d00*/  @P1 LDG.E R40, desc[UR40][R24.64] ;  /* 0x0000002818281981 */ /* 0x000362000c1e1900 */
[----:B---3--:R-:W-:-:S05]  /*14d10*/  MOV R74, R76 ;  /* 0x0000004c004a7202 */ /* 0x008fca0000000f00 */
[----:B----4-:R-:W-:-:S04]  /*14d20*/  IMAD R3, R74, 0x20, R53 ;  /* 0x000000204a037824 */ /* 0x010fc800078e0235 */
[----:B0-----:R-:W-:Y:S01]  /*14d30*/  IMAD.WIDE R4, R3, 0x2, R20 ;  /* 0x0000000203047825 */ /* 0x001fe200078e0214 */
[----:B------:R-:W-:Y:S01]  /*14d40*/  SHF.R.S32.HI R42, RZ, 0x1f, R55 ;  /* 0x0000001fff2a7819 */ /* 0x000fe20000011437 */
[----:B-1----:R-:W-:Y:S06]  /*14d50*/  @P1 BRA `(.L_x_1984) ;  /* 0x0000000000101947 */ /* 0x002fec0003800000 */
[----:B------:R-:W-:Y:S05]  /*14d60*/  @!P0 BRA `(.L_x_1984) ;  /* 0x00000000000c8947 */ /* 0x000fea0003800000 */
[----:B------:R-:W2:Y:S04]  /*14d70*/  LDG.E R3, desc[UR40][R26.64] ;  /* 0x000000281a037981 */ /* 0x000ea8000c1e1900 */
[----:B-----5:R-:W2:Y:S02]  /*14d80*/  LDG.E R40, desc[UR40][R26.64+0x4] ;  /* 0x000004281a287981 */ /* 0x020ea4000c1e1900 */
[----:B--2---:R-:W-:-:S07]  /*14d90*/  IMAD.IADD R40, R40, 0x1, -R3 ;  /* 0x0000000128287824 */ /* 0x004fce00078e0a03 */
.L_x_1984:
        /* <DEDUP_REMOVED lines=23> */
[----:B------:R-:W-:Y:S01]  /*14f10*/  IMAD.X R25, RZ, RZ, R5, P3 ;  /* 0x000000ffff197224 */ /* 0x000fe200018e0605 */
[----:B------:R-:W-:-:S02]  /*14f20*/  LOP3.LUT R28, R28, R29, RZ, 0x3c, !PT ;  /* 0x0000001d1c1c7212 */ /* 0x000fc400078e3cff */
[----:B------:R-:W-:Y:S01]  /*14f30*/  IADD3.X R29, RZ, R5, RZ, P2, !PT ;  /* 0x00000005ff1d7210 */ /* 0x000fe200017fe4ff */
[--C-:B------:R-:W-:Y:S01]  /*14f40*/  IMAD.MOV.U32 R36, RZ, RZ, R53.reuse ;  /* 0x000000ffff247224 */ /* 0x100fe200078e0035 */
[----:B------:R-:W-:Y:S02]  /*14f50*/  SHF.R.S32.HI R37, RZ, 0x1f, R53 ;  /* 0x0000001fff257819 */ /* 0x000fe40000011435 */
        /* <DEDUP_REMOVED lines=98> */
.L_x_1986:
[----:B------:R-:W-:Y:S05]  /*15580*/  BSYNC B1 ;  /* 0x0000000000017941 */ /* 0x000fea0003800000 */
.L_x_1985:
[----:B------:R-:W-:Y:S05]  /*15590*/  @P3 BRA `(.L_x_1987) ;  /* 0x0000000800603947 */ /* 0x000fea0003800000 */
[----:B0----5:R-:W-:Y:S01]  /*155a0*/  IADD3 R5, P0, R20, 0x60, RZ ;  /* 0x0000006014057810 */ /* 0x021fe20007f1e0ff */
[----:B------:R-:W-:Y:S01]  /*155b0*/  ULDC.64 UR4, c[0x0][0xad8] ;  /* 0x0002b60000047ab9 */ /* 0x000fe20000000a00 */
[----:B------:R-:W-:Y:S01]  /*155c0*/  MOV R2, R36 ;  /* 0x0000002400027202 */ /* 0x000fe20000000f00 */
[----:B------:R-:W-:Y:S01]  /*155d0*/  IMAD.MOV.U32 R3, RZ, RZ, R41 ;  /* 0x000000ffff037224 */ /* 0x000fe200078e0029 */
[----:B------:R-:W-:Y:S01]  /*155e0*/  ULDC.64 UR6, c[0x0][0xa80] ;  /* 0x0002a00000067ab9 */ /* 0x000fe20000000a00 */
[----:B------:R-:W-:Y:S02]  /*155f0*/  IMAD.X R20, RZ, RZ, R21, P0 ;  /* 0x000000ffff147224 */ /* 0x000fe400000e0615 */
[----:B------:R-:W-:Y:S02]  /*15600*/  VIADD R0, R53, 0x20 ;  /* 0x0000002035007836 */ /* 0x000fe40000000000 */
[----:B------:R-:W-:Y:S02]  /*15610*/  IMAD R20, R20, UR4, RZ ;  /* 0x0000000414147c24 */ /* 0x000fe4000f8e02ff */
[----:B------:R-:W-:Y:S01]  /*15620*/  IMAD.WIDE.U32 R2, R5, UR4, R2 ;  /* 0x0000000405027c25 */ /* 0x000fe2000f8e0002 */
[----:B------:R-:W-:-:S02]  /*15630*/  ULDC UR4, c[0x0][0xa8c] ;  /* 0x0002a30000047ab9 */ /* 0x000fc40000000800 */
        /* <DEDUP_REMOVED lines=13> */
.L_x_1983:
        /* <DEDUP_REMOVED lines=25> */
.L_x_1988:
        /* <DEDUP_REMOVED lines=34> */
.L_x_1990:
[----:B------:R-:W-:Y:S05]  /*15ac0*/  BSYNC B1 ;  /* 0x0000000000017941 */ /* 0x000fea0003800000 */
.L_x_1989:
[----:B------:R-:W2:Y:S01]  /*15ad0*/  LDL.64 R14, [R1+0x38] ;  /* 0x00003800010e7983 */ /* 0x000ea20000100a00 */
[----:B------:R-:W-:Y:S01]  /*15ae0*/  ULDC.64 UR4, c[0x0][0xaa0] ;  /* 0x0002a80000047ab9 */ /* 0x000fe20000000a00 */
[----:B-1----:R-:W-:Y:S01]  /*15af0*/  MOV R3, R10 ;  /* 0x0000000a00037202 */ /* 0x002fe20000000f00 */
[----:B------:R-:W-:Y:S01]  /*15b00*/  IMAD.MOV.U32 R2, RZ, RZ, R12 ;  /* 0x000000ffff027224 */ /* 0x000fe200078e000c */
[----:B------:R-:W-:Y:S01]  /*15b10*/  BSSY B1, `(.L_x_1991) ;  /* 0x000002a000017945 */ /* 0x000fe20003800000 */
        /* <DEDUP_REMOVED lines=41> */
.L_x_1992:
[----:B------:R-:W-:Y:S05]  /*15db0*/  BSYNC B1 ;  /* 0x0000000000017941 */ /* 0x000fea0003800000 */
.L_x_1991:
[----:B------:R-:W-:Y:S05]  /*15dc0*/  @P1 BRA `(.L_x_1987) ;  /* 0x0000000000541947 */ /* 0x000fea0003800000 */
[----:B------:R-:W-:Y:S01]  /*15dd0*/  IADD3 R5, P0, R6, 0x60, RZ ;  /* 0x0000006006057810 */ /* 0x000fe20007f1e0ff */
[----:B------:R-:W-:Y:S01]  /*15de0*/  ULDC UR4, c[0x0][0xa8c] ;  /* 0x0002a30000047ab9 */ /* 0x000fe20000000800 */
[C---:B------:R-:W-:Y:S01]  /*15df0*/  IADD3 R0, R12.reuse, 0x20, RZ ;  /* 0x000000200c007810 */ /* 0x040fe20007ffe0ff */
        /* <DEDUP_REMOVED lines=18> */
.L_x_1987:
[----:B------:R-:W-:Y:S05]  /*15f20*/  BSYNC B0 ;  /* 0x0000000000007941 */ /* 0x000fea0003800000 */
.L_x_1982:
[----:B------:R-:W-:Y:S02]  /*15f30*/  ULDC UR4, c[0x0][0xc14] ;  /* 0x0003050000047ab9 */ /* 0x000fe40000000800 */
[----:B0-----:R-:W-:-:S13]  /*15f40*/  ISETP.GE.AND P0, PT, R155, UR4, PT ;  /* 0x000000049b007c0c */ /* 0x001fda000bf06270 */
[----:B------:R-:W-:Y:S05]  /*15f50*/  @!P0 BRA `(.L_x_1993) ;  /* 0xfffffeb000488947 */ /* 0x000fea000383ffff */
[----:B------:R-:W-:Y:S05]  /*15f60*/  BRA `(.L_x_1858) ;  /* 0x0000006400747947 */ /* 0x000fea0003800000 */
.L_x_1856:
[----:B------:R-:W-:-:S08]  /*15f70*/  NOP ;  /* 0x0000000000007918 */ /* 0x000fd00000000000 */
[----:B--2---:R-:W0:-:S00]  /*15f80*/  USETMAXREG.DEALLOC.CTAPOOL 0x20 ;  /* 0x00000020000079c8 */ /* 0x004e0000080e0500 */
        /* <DEDUP_REMOVED lines=14> */
.L_x_1994:
[----:B0-----:R-:W0:Y:S01]  /*16070*/  S2R R2, SR_TID.X ;  /* 0x0000000000027919 */ /* 0x001e220000002100 */
        /* <DEDUP_REMOVED lines=41> */
.L_x_2000:
[----:B------:R-:W-:Y:S01]  /*16310*/  UIADD3 UR4, UR4, 0x1f, URZ ;  /* 0x0000001f04047890 */ /* 0x000fe2000fffe03f */
[----:B------:R-:W-:-:S05]  /*16320*/  IMAD.U32 R19, RZ, RZ, UR7 ;  /* 0x00000007ff137e24 */ /* 0x000fca000f8e00ff */
[----:B0-----:R-:W-:-:S13]  /*16330*/  ISETP.LE.AND P6, PT, R7, UR4, PT ;  /* 0x0000000407007c0c */ /* 0x001fda000bfc3270 */
[----:B------:R-:W-:Y:S05]  /*16340*/  @P6 BRA `(.L_x_1997) ;  /* 0x0000000400a86947 */ /* 0x000fea0003800000 */
[----:B------:R-:W-:Y:S01]  /*16350*/  VIADD R8, R5, UR4 ;  /* 0x0000000405087c36 */ /* 0x000fe20008000000 */
[----:B------:R-:W-:Y:S01]  /*16360*/  BSSY B0, `(.L_x_1998) ;  /* 0x0000007000007945 */ /* 0x000fe20003800000 */
[----:B------:R-:W-:-:S03]  /*16370*/  MOV R4, RZ ;  /* 0x000000ff00047202 */ /* 0x000fc60000000f00 */
[----:B------:R-:W-:-:S13]  /*16380*/  ISETP.GE.OR P6, PT, R8, R7, !P0 ;  /* 0x000000070800720c */ /* 0x000fda00047c6670 */
[----:B------:R-:W-:Y:S05]  /*16390*/  @P6 BRA `(.L_x_1999) ;  /* 0x00000000000c6947 */ /* 0x000fea0003800000 */
[----:B------:R-:W0:Y:S02]  /*163a0*/  LDC.64 R2, c[0x0][0xc58] ;  /* 0x00031600ff027b82 */ /* 0x000e240000000a00 */
[----:B0-----:R-:W-:-:S05]  /*163b0*/  IMAD.WIDE R2, R8, 0x4, R2 ;  /* 0x0000000408027825 */ /* 0x001fca00078e0202 */
[----:B------:R0:W5:Y:S02]  /*163c0*/  LDG.E R4, desc[UR40][R2.64] ;  /* 0x0000002802047981 */ /* 0x000164000c1e1900 */
.L_x_1999:
[----:B------:R-:W-:Y:S05]  /*163d0*/  BSYNC B0 ;  /* 0x0000000000007941 */ /* 0x000fea0003800000 */
.L_x_1998:
        /* <DEDUP_REMOVED lines=21> */
.L_x_1996:
        /* <DEDUP_REMOVED lines=21> */
.L_x_2001:
[----:B-1----:R-:W-:Y:S01]  /*16680*/  IMAD R16, R16, UR5, R10 ;  /* 0x0000000510107c24 */ /* 0x002fe2000f8e020a */
[----:B------:R-:W-:Y:S01]  /*16690*/  IABS R10, R6 ;  /* 0x00000006000a7213 */ /* 0x000fe20000000000 */
[----:B------:R-:W-:Y:S02]  /*166a0*/  IMAD R11, R11, R8, RZ ;  /* 0x000000080b0b7224 */ /* 0x000fe400078e02ff */
[----:B------:R-:W-:Y:S01]  /*166b0*/  IMAD.MOV.U32 R2, RZ, RZ, RZ ;  /* 0x000000ffff027224 */ /* 0x000fe200078e00ff */
[----:B0-----:R-:W-:Y:S02]  /*166c0*/  IADD3 R7, -R16, UR6, RZ ;  /* 0x0000000610077c10 */ /* 0x001fe4000fffe1ff */
[----:B------:R-:W-:Y:S01]  /*166d0*/  IADD3 R10, RZ, -R10, RZ ;  /* 0x8000000aff0a7210 */ /* 0x000fe20007ffe0ff */
        /* <DEDUP_REMOVED lines=42> */
[----:B------:R-:W-:Y:S02]  /*16980*/  @!P2 IADD3 R2, -R2, RZ, RZ ;  /* 0x000000ff0202a210 */ /* 0x000fe40007ffe1ff */
[----:B------:R-:W-:Y:S01]  /*16990*/  @!P1 LOP3.LUT R2, RZ, R9, RZ, 0x33, !PT ;  /* 0x00000009ff029212 */ /* 0x000fe200078e33ff */
[----:B------:R-:W-:-:S03]  /*169a0*/  IMAD.MOV R9, RZ, RZ, -R9 ;  /* 0x000000ffff097224 */ /* 0x000fc600078e0a09 */
[----:B------:R-:W-:Y:S01]  /*169b0*/  LOP3.LUT R17, RZ, R2, RZ, 0x33, !PT ;  /* 0x00000002ff117212 */ /* 0x000fe200078e33ff */
[----:B------:R-:W-:-:S04]  /*169c0*/  IMAD R18, R2, R9, R3 ;  /* 0x0000000902127224 */ /* 0x000fc800078e0203 */
[----:B------:R-:W-:Y:S01]  /*169d0*/  IMAD.IADD R17, R4, 0x1, R17 ;  /* 0x0000000104117824 */ /* 0x000fe200078e0211 */
[----:B------:R-:W-:Y:S06]  /*169e0*/  BRA `(.L_x_2002) ;  /* 0x00000000000c7947 */ /* 0x000fec0003800000 */
.L_x_1997:
[----:B------:R-:W-:Y:S02]  /*169f0*/  IMAD.MOV.U32 R17, RZ, RZ, RZ ;  /* 0x000000ffff117224 */ /* 0x000fe400078e00ff */
[----:B------:R-:W-:Y:S02]  /*16a00*/  IMAD.U32 R16, RZ, RZ, UR6 ;  /* 0x00000006ff107e24 */ /* 0x000fe4000f8e00ff */
[----:B------:R-:W-:-:S07]  /*16a10*/  IMAD.MOV.U32 R18, RZ, RZ, RZ ;  /* 0x000000ffff127224 */ /* 0x000fce00078e00ff */
.L_x_2002:
[----:B------:R-:W-:-:S13]  /*16a20*/  ISETP.NE.AND P0, PT, R5, RZ, PT ;  /* 0x000000ff0500720c */ /* 0x000fda0003f05270 */
[----:B------:R-:W0:Y:S01]  /*16a30*/  @!P0 S2R R3, SR_CgaCtaId ;  /* 0x0000000000038919 */ /* 0x000e220000008800 */
[----:B------:R-:W-:-:S04]  /*16a40*/  @!P0 MOV R2, 0x400 ;  /* 0x0000040000028802 */ /* 0x000fc80000000f00 */
[----:B0-----:R-:W-:-:S05]  /*16a50*/  @!P0 LEA R2, R3, R2, 0x18 ;  /* 0x0000000203028211 */ /* 0x001fca00078ec0ff */
[----:B------:R0:W-:Y:S01]  /*16a60*/  @!P0 STS.128 [R2+0x19cd0], R16 ;  /* 0x019cd01002008388 */ /* 0x0001e20000000c00 */
[----:B------:R-:W-:Y:S06]  /*16a70*/  BAR.ARV 0x5, 0x200 ;  /* 0x0148000000007b1d */ /* 0x000fec0000002000 */
.L_x_1995:
[----:B------:R2:W-:Y:S01]  /*16a80*/  STL [R1+0x1c], RZ ;  /* 0x00001cff01007387 */ /* 0x0005e20000100800 */
[----:B------:R-:W-:Y:S01]  /*16a90*/  ULDC UR4, c[0x0][0xc14] ;  /* 0x0003050000047ab9 */ /* 0x000fe20000000800 */
[----:B------:R-:W-:Y:S01]  /*16aa0*/  IMAD.MOV.U32 R24, RZ, RZ, 0x1 ;  /* 0x00000001ff187424 */ /* 0x000fe200078e00ff */
[----:B-1----:R-:W-:Y:S01]  /*16ab0*/  ISETP.GE.AND P0, PT, R19, UR4, PT ;  /* 0x0000000413007c0c */ /* 0x002fe2000bf06270 */
[----:B------:R-:W-:-:S12]  /*16ac0*/  IMAD.MOV.U32 R22, RZ, RZ, RZ ;  /* 0x000000ffff167224 */ /* 0x000fd800078e00ff */
[----:B--2---:R-:W-:Y:S05]  /*16ad0*/  @P0 BRA `(.L_x_2003) ;  /* 0x0000005400a00947 */ /* 0x004fea0003800000 */
[----:B------:R-:W2:Y:S01]  /*16ae0*/  LDL R8, [R1+0x18] ;  /* 0x0000180001087983 */ /* 0x000ea20000100800 */
[----:B------:R-:W1:Y:S01]  /*16af0*/  S2R R10, SR_TID.X ;  /* 0x00000000000a7919 */ /* 0x000e620000002100 */
[----:B------:R-:W3:Y:S01]  /*16b00*/  S2R R6, SR_TID.X ;  /* 0x0000000000067919 */ /* 0x000ee20000002100 */
[----:B------:R-:W-:Y:S01]  /*16b10*/  IMAD.SHL.U32 R9, R0, 0x800, RZ ;  /* 0x0000080000097824 */ /* 0x000fe200078e00ff */
[----:B-1----:R-:W-:Y:S01]  /*16b20*/  SHF.R.U32.HI R4, RZ, 0x1, R10 ;  /* 0x00000001ff047819 */ /* 0x002fe2000001160a */
[----:B0-----:R-:W-:-:S03]  /*16b30*/  IMAD.SHL.U32 R2, R10, 0x20, RZ ;  /* 0x000000200a027824 */ /* 0x001fc600078e00ff */
        /* <DEDUP_REMOVED lines=8> */
[----:B------:R-:W-:-:S02]  /*16bc0*/  LOP3.LUT R2, R2, 0x360, RZ, 0xc0, !PT ;  /* 0x0000036002027812 */ /* 0x000fc400078ec0ff */
[----:B------:R-:W-:Y:S02]  /*16bd0*/  LOP3.LUT R7, R7, 0x380, R0, 0xf8, !PT ;  /* 0x0000038007077812 */ /* 0x000fe400078ef800 */
[----:B------:R-:W-:Y:S02]  /*16be0*/  LOP3.LUT R0, R0, 0x400, RZ, 0xc0, !PT ;  /* 0x0000040000007812 */ /* 0x000fe400078ec0ff */
[----:B------:R-:W-:Y:S02]  /*16bf0*/  SHF.L.U32 R4, R10, 0x4, RZ ;  /* 0x000000040a047819 */ /* 0x000fe400000006ff */
[----:B------:R-:W-:Y:S02]  /*16c00*/  LOP3.LUT R2, R2, 0x400, R5, 0xf8, !PT ;  /* 0x0000040002027812 */ /* 0x000fe400078ef805 */
[----:B------:R-:W-:Y:S02]  /*16c10*/  LOP3.LUT R3, R3, 0x10, R6, 0x78, !PT ;  /* 0x0000001003037812 */ /* 0x000fe400078e7806 */
[----:B------:R-:W-:-:S02]  /*16c20*/  LOP3.LUT R0, R0, 0x800, R9, 0xf8, !PT ;  /* 0x0000080000007812 */ /* 0x000fc400078ef809 */
[----:B------:R-:W-:Y:S02]  /*16c30*/  LOP3.LUT R7, R7, 0x70, R4, 0x78, !PT ;  /* 0x0000007007077812 */ /* 0x000fe400078e7804 */
[----:B------:R-:W-:Y:S02]  /*16c40*/  LOP3.LUT R29, R2, R3, RZ, 0xfc, !PT ;  /* 0x00000003021d7212 */ /* 0x000fe400078efcff */
        /* <DEDUP_REMOVED lines=10> */
[----:B--2---:R-:W-:-:S02]  /*16cf0*/  LOP3.LUT R2, R8, 0x1, RZ, 0xfc, !PT ;  /* 0x0000000108027812 */ /* 0x004fc400078efcff */
[----:B------:R-:W-:-:S03]  /*16d00*/  LOP3.LUT R0, R8, 0x2, RZ, 0xfc, !PT ;  /* 0x0000000208007812 */ /* 0x000fc600078efcff */
[----:B------:R0:W-:Y:S04]  /*16d10*/  STL [R1+0x24], R2 ;  /* 0x0000240201007387 */ /* 0x0001e80000100800 */
[----:B------:R0:W-:Y:S04]  /*16d20*/  STL [R1+0x10], R0 ;  /* 0x0000100001007387 */ /* 0x0001e80000100800 */
[----:B------:R0:W-:Y:S02]  /*16d30*/  STL [R1+0x1c], RZ ;  /* 0x00001cff01007387 */ /* 0x0001e40000100800 */
.L_x_2114:
[----:B0-----:R-:W0:Y:S02]  /*16d40*/  LDC.64 R2, c[0x0][0xc60] ;  /* 0x00031800ff027b82 */ /* 0x001e240000000a00 */
[----:B0-----:R-:W-:-:S05]  /*16d50*/  IMAD.WIDE R2, R19, 0x4, R2 ;  /* 0x0000000413027825 */ /* 0x001fca00078e0202 */
[----:B--2---:R-:W2:Y:S01]  /*16d60*/  LDG.E R12, desc[UR40][R2.64] ;  /* 0x00000028020c7981 */ /* 0x004ea2000c1e1900 */
[----:B------:R-:W-:Y:S05]  /*16d70*/  YIELD ;  /* 0x0000000000007946 */ /* 0x000fea0003800000 */
[----:B------:R-:W-:Y:S01]  /*16d80*/  ULDC.64 UR4, c[0x0][0xa28] ;  /* 0x00028a0000047ab9 */ /* 0x000fe20000000a00 */
[----:B------:R-:W-:Y:S01]  /*16d90*/  ULDC.64 UR6, c[0x0][0xa00] ;  /* 0x0002800000067ab9 */ /* 0x000fe20000000a00 */
[----:B------:R-:W-:Y:S02]  /*16da0*/  ISETP.NE.U32.AND P0, PT, RZ, UR4, PT ;  /* 0x00000004ff007c0c */ /* 0x000fe4000bf05070 */
[----:B------:R-:W-:Y:S01]  /*16db0*/  CS2R R8, SRZ ;  /* 0x0000000000087805 */ /* 0x000fe2000001ff00 */
[----:B------:R-:W-:Y:S01]  /*16dc0*/  IMAD.MOV.U32 R26, RZ, RZ, RZ ;  /* 0x000000ffff1a7224 */ /* 0x000fe200078e00ff */
[----:B------:R-:W-:Y:S01]  /*16dd0*/  ULDC.64 UR8, c[0x0][0xa18] ;  /* 0x0002860000087ab9 */ /* 0x000fe20000000a00 */
[----:B------:R-:W-:-:S02]  /*16de0*/  ISETP.NE.AND.EX P1, PT, RZ, UR5, PT, P0 ;  /* 0x00000005ff007c0c */ /* 0x000fc4000bf25300 */
[----:B------:R-:W-:-:S04]  /*16df0*/  ISETP.NE.U32.AND P0, PT, RZ, UR6, PT ;  /* 0x00000006ff007c0c */ /* 0x000fc8000bf05070 */
[----:B------:R-:W-:Y:S02]  /*16e00*/  ISETP.NE.AND.EX P0, PT, RZ, UR7, PT, P0 ;  /* 0x00000007ff007c0c */ /* 0x000fe4000bf05300 */
[----:B--2---:R-:W-:Y:S01]  /*16e10*/  SHF.R.S32.HI R0, RZ, 0x1f, R12 ;  /* 0x0000001fff007819 */ /* 0x004fe2000001140c */
[----:B------:R-:W-:-:S04]  /*16e20*/  IMAD.SHL.U32 R14, R12, 0x4, RZ ;  /* 0x000000040c0e7824 */ /* 0x000fc800078e00ff */
[C---:B------:R-:W-:Y:S01]  /*16e30*/  @P1 LEA R4, P2, R12.reuse, UR4, 0x2 ;  /* 0x000000040c041c11 */ /* 0x040fe2000f8410ff */
[----:B------:R-:W-:Y:S01]  /*16e40*/  STL [R1], R12 ;  /* 0x0000000c01007387 */ /* 0x000fe20000100800 */
[C-C-:B------:R-:W-:Y:S02]  /*16e50*/  SHF.L.U64.HI R13, R12.reuse, 0x2, R0.reuse ;  /* 0x000000020c0d7819 */ /* 0x140fe40000010200 */
[----:B------:R-:W-:Y:S01]  /*16e60*/  @P1 LEA.HI.X R5, R12, UR5, R0, 0x2, P2 ;  /* 0x000000050c051c11 */ /* 0x000fe200090f1400 */
[----:B------:R-:W-:Y:S01]  /*16e70*/  ULDC.64 UR4, c[0x0][0xa08] ;  /* 0x0002820000047ab9 */ /* 0x000fe20000000a00 */
[----:B------:R-:W-:Y:S01]  /*16e80*/  IADD3 R2, P2, R14, UR6, RZ ;  /* 0x000000060e027c10 */ /* 0x000fe2000ff5e0ff */
[----:B------:R-:W-:Y:S03]  /*16e90*/  STL [R1+0x4], R14 ;  /* 0x0000040e01007387 */ /* 0x000fe60000100800 */
[----:B------:R-:W-:Y:S01]  /*16ea0*/  IADD3.X R3, R13, UR7, RZ, P2, !PT ;  /* 0x000000070d037c10 */ /* 0x000fe200097fe4ff */
[----:B------:R-:W-:Y:S01]  /*16eb0*/  ULDC.64 UR6, c[0x0][0xa10] ;  /* 0x0002840000067ab9 */ /* 0x000fe20000000a00 */
[----:B------:R0:W5:Y:S04]  /*16ec0*/  @P1 LDG.E R8, desc[UR40][R4.64] ;  /* 0x0000002804081981 */ /* 0x000168000c1e1900 */
[----:B------:R-:W2:Y:S01]  /*16ed0*/  @P0 LDG.E R9, desc[UR40][R2.64] ;  /* 0x0000002802090981 */ /* 0x000ea2000c1e1900 */
[----:B------:R-:W-:-:S02]  /*16ee0*/  ISETP.NE.U32.AND P1, PT, RZ, UR4, PT ;  /* 0x00000004ff007c0c */ /* 0x000fc4000bf25070 */
[----:B------:R-:W-:Y:S01]  /*16ef0*/  ISETP.NE.U32.AND P2, PT, RZ, UR6, PT ;  /* 0x00000006ff007c0c */ /* 0x000fe2000bf45070 */
[----:B------:R-:W-:Y:S01]  /*16f00*/  IMAD.MOV.U32 R0, RZ, RZ, RZ ;  /* 0x000000ffff007224 */ /* 0x000fe200078e00ff */
[C---:B------:R-:W-:Y:S01]  /*16f10*/  IADD3 R6, P4, R14.reuse, UR4, RZ ;  /* 0x000000040e067c10 */ /* 0x040fe2000ff9e0ff */
[----:B------:R-:W-:Y:S01]  /*16f20*/  STL [R1+0x8], R13 ;  /* 0x0000080d01007387 */ /* 0x000fe20000100800 */
[----:B------:R-:W-:Y:S02]  /*16f30*/  ISETP.NE.AND.EX P1, PT, RZ, UR5, PT, P1 ;  /* 0x00000005ff007c0c */ /* 0x000fe4000bf25310 */
[----:B------:R-:W-:Y:S02]  /*16f40*/  ISETP.NE.AND.EX P2, PT, RZ, UR7, PT, P2 ;  /* 0x00000007ff007c0c */ /* 0x000fe4000bf45320 */
[----:B------:R-:W-:Y:S02]  /*16f50*/  IADD3.X R7, R13, UR5, RZ, P4, !PT ;  /* 0x000000050d077c10 */ /* 0x000fe4000a7fe4ff */
[----:B0-----:R-:W-:-:S04]  /*16f60*/  IADD3 R4, P4, R14, UR6, RZ ;  /* 0x000000060e047c10 */ /* 0x001fc8000ff9e0ff */
[----:B------:R-:W-:-:S03]  /*16f70*/  IADD3.X R5, R13, UR7, RZ, P4, !PT ;  /* 0x000000070d057c10 */ /* 0x000fc6000a7fe4ff */
[----:B------:R-:W5:Y:S04]  /*16f80*/  @P1 LDG.E R26, desc[UR40][R6.64] ;  /* 0x00000028061a1981 */ /* 0x000f68000c1e1900 */
[----:B------:R-:W5:Y:S01]  /*16f90*/  @P2 LDG.E R0, desc[UR40][R4.64] ;  /* 0x0000002804002981 */ /* 0x000f62000c1e1900 */
[----:B------:R-:W-:Y:S01]  /*16fa0*/  ISETP.NE.U32.AND P3, PT, RZ, UR8, PT ;  /* 0x00000008ff007c0c */ /* 0x000fe2000bf65070 */
[----:B------:R-:W-:-:S03]  /*16fb0*/  ULDC UR4, c[0x0][0x288] ;  /* 0x0000a20000047ab9 */ /* 0x000fc60000000800 */
[----:B------:R-:W-:-:S13]  /*16fc0*/  ISETP.NE.AND.EX P3, PT, RZ, UR9, PT, P3 ;  /* 0x00000009ff007c0c */ /* 0x000fda000bf65330 */
[----:B------:R-:W-:-:S04]  /*16fd0*/  @P3 IADD3 R10, P4, R14, UR8, RZ ;  /* 0x000000080e0a3c10 */ /* 0x000fc8000ff9e0ff */
[----:B------:R-:W-:Y:S01]  /*16fe0*/  @P3 IADD3.X R11, R13, UR9, RZ, P4, !PT ;  /* 0x000000090d0b3c10 */ /* 0x000fe2000a7fe4ff */
[----:B--2---:R0:W-:Y:S02]  /*16ff0*/  STL [R1+0x20], R9 ;  /* 0x0000200901007387 */ /* 0x0041e40000100800 */
[----:B0-----:R-:W-:Y:S01]  /*17000*/  IMAD.U32 R9, RZ, RZ, UR4 ;  /* 0x00000004ff097e24 */ /* 0x001fe2000f8e00ff */
[----:B------:R-:W-:Y:S02]  /*17010*/  ULDC.64 UR4, c[0x0][0x3f8] ;  /* 0x0000fe0000047ab9 */ /* 0x000fe40000000a00 */
[----:B------:R-:W-:-:S03]  /*17020*/  UISETP.NE.U32.AND UP0, UPT, UR4, URZ, UPT ;  /* 0x0000003f0400728c */ /* 0x000fc6000bf05070 */
[----:B------:R-:W-:Y:S01]  /*17030*/  ULDC UR4, c[0x0][0x404] ;  /* 0x0001010000047ab9 */ /* 0x000fe20000000800 */
[----:B------:R-:W-:Y:S01]  /*17040*/  UISETP.NE.AND.EX UP0, UPT, UR5, URZ, UPT, UP0 ;  /* 0x0000003f0500728c */ /* 0x000fe2000bf05300 */
[----:B------:R0:W5:Y:S02]  /*17050*/  @P3 LDG.E R9, desc[UR40][R10.64] ;  /* 0x000000280a093981 */ /* 0x000164000c1e1900 */
[----:B------:R-:W-:Y:S01]  /*17060*/  ULDC UR5, c[0x0][0x2e0] ;  /* 0x0000b80000057ab9 */ /* 0x000fe20000000800 */
[----:B------:R-:W-:-:S04]  /*17070*/  USEL UR4, UR4, 0x1, UP0 ;  /* 0x0000000104047887 */ /* 0x000fc80008000000 */
[----:B------:R-:W-:-:S03]  /*17080*/  UIMAD UR4, UR4, UR5, URZ ;  /* 0x00000005040472a4 */ /* 0x000fc6000f8e023f */
[----:B------:R-:W-:Y:S02]  /*17090*/  ULDC UR5, c[0x0][0x338] ;  /* 0x0000ce0000057ab9 */ /* 0x000fe40000000800 */
[----:B0-----:R-:W-:Y:S02]  /*170a0*/  IMAD.U32 R10, RZ, RZ, UR5 ;  /* 0x00000005ff0a7e24 */ /* 0x001fe4000f8e00ff */
[----:B------:R-:W-:Y:S01]  /*170b0*/  IMAD.U32 R11, RZ, RZ, UR4 ;  /* 0x00000004ff0b7e24 */ /* 0x000fe2000f8e00ff */
[----:B------:R-:W-:Y:S06]  /*170c0*/  @P3 BRA `(.L_x_2004) ;  /* 0x0000000000103947 */ /* 0x000fec0003800000 */
[----:B------:R-:W-:Y:S05]  /*170d0*/  @!P0 BRA `(.L_x_2004) ;  /* 0x00000000000c8947 */ /* 0x000fea0003800000 */
[----:B-----5:R-:W2:Y:S04]  /*170e0*/  LDG.E R9, desc[UR40][R2.64] ;  /* 0x0000002802097981 */ /* 0x020ea8000c1e1900 */
[----:B------:R-:W2:Y:S02]  /*170f0*/  LDG.E R2, desc[UR40][R2.64+0x4] ;  /* 0x0000042802027981 */ /* 0x000ea4000c1e1900 */
[----:B--2---:R-:W-:-:S07]  /*17100*/  IMAD.IADD R9, R2, 0x1, -R9 ;  /* 0x0000000102097824 */ /* 0x004fce00078e0a09 */
.L_x_2004:
[----:B------:R-:W-:Y:S01]  /*17110*/  ULDC.64 UR4, c[0x0][0xa20] ;  /* 0x0002880000047ab9 */ /* 0x000fe20000000a00 */
[----:B-----5:R-:W-:Y:S01]  /*17120*/  IMAD.IADD R26, R26, 0x1, R8 ;  /* 0x000000011a1a7824 */ /* 0x020fe200078e0208 */
[----:B------:R-:W-:-:S04]  /*17130*/  ISETP.NE.U32.AND P0, PT, RZ, UR4, PT ;  /* 0x00000004ff007c0c */ /* 0x000fc8000bf05070 */
[----:B------:R-:W-:-:S13]  /*17140*/  ISETP.NE.AND.EX P0, PT, RZ, UR5, PT, P0 ;  /* 0x00000005ff007c0c */ /* 0x000fda000bf05300 */
[----:B------:R-:W-:Y:S05]  /*17150*/  @!P0 BRA `(.L_x_2005) ;  /* 0x0000000000108947 */ /* 0x000fea0003800000 */
[----:B------:R-:W-:-:S04]  /*17160*/  IADD3 R2, P0, R14, UR4, RZ ;  /* 0x000000040e027c10 */ /* 0x000fc8000ff1e0ff */
[----:B------:R-:W-:-:S05]  /*17170*/  IADD3.X R3, R13, UR5, RZ, P0, !PT ;  /* 0x000000050d037c10 */ /* 0x000fca00087fe4ff */
[----:B------:R0:W5:Y:S01]  /*17180*/  LDG.E R11, desc[UR40][R2.64] ;  /* 0x00000028020b7981 */ /* 0x000162000c1e1900 */
[----:B------:R-:W-:Y:S05]  /*17190*/  BRA `(.L_x_2006) ;  /* 0x0000000000107947 */ /* 0x000fea0003800000 */
.L_x_2005:
[----:B------:R-:W-:Y:S05]  /*171a0*/  @!P1 BRA `(.L_x_2006) ;  /* 0x00000000000c9947 */ /* 0x000fea0003800000 */
[----:B------:R-:W2:Y:S04]  /*171b0*/  LDG.E R11, desc[UR40][R6.64] ;  /* 0x00000028060b7981 */ /* 0x000ea8000c1e1900 */
[----:B------:R-:W2:Y:S02]  /*171c0*/  LDG.E R6, desc[UR40][R6.64+0x4] ;  /* 0x0000042806067981 */ /* 0x000ea4000c1e1900 */
[----:B--2---:R-:W-:-:S07]  /*171d0*/  IMAD.IADD R11, R6, 0x1, -R11 ;  /* 0x00000001060b7824 */ /* 0x004fce00078e0a0b */
.L_x_2006:
[----:B0-----:R-:W2:Y:S01]  /*171e0*/  @P2 LDG.E R2, desc[UR40][R4.64] ;  /* 0x0000002804022981 */ /* 0x001ea2000c1e1900 */
[----:B-----5:R-:W-:-:S03]  /*171f0*/  IMAD.IADD R11, R11, 0x1, -R8 ;  /* 0x000000010b0b7824 */ /* 0x020fc600078e0a08 */
[----:B------:R-:W2:Y:S01]  /*17200*/  @P2 LDG.E R4, desc[UR40][R4.64+0x4] ;  /* 0x0000042804042981 */ /* 0x000ea2000c1e1900 */
[----:B------:R-:W-:Y:S01]  /*17210*/  BSSY B0, `(.L_x_2007) ;  /* 0x0000167000007945 */ /* 0x000fe20003800000 */
[----:B--2---:R-:W-:Y:S01]  /*17220*/  @P2 IADD3 R10, -R2, R4, RZ ;  /* 0x00000004020a2210 */ /* 0x004fe20007ffe1ff */
[----:B------:R-:W-:-:S04]  /*17230*/  IMAD R2, R17, 0xc0, RZ ;  /* 0x000000c011027824 */ /* 0x000fc800078e02ff */
[----:B------:R-:W-:Y:S01]  /*17240*/  IMAD.IADD R3, R11, 0x1, R10 ;  /* 0x000000010b037824 */ /* 0x000fe200078e020a */
[----:B------:R-:W-:-:S03]  /*17250*/  IADD3 R9, -R9, 0x13f, R2 ;  /* 0x0000013f09097810 */ /* 0x000fc60007ffe102 */
[C---:B------:R-:W-:Y:S02]  /*17260*/  VIADD R2, R3.reuse, 0x7f ;  /* 0x0000007f03027836 */ /* 0x040fe40000000000 */
[----:B------:R-:W-:-:S03]  /*17270*/  IMAD.IADD R9, R3, 0x1, R9 ;  /* 0x0000000103097824 */ /* 0x000fc600078e0209 */
[----:B------:R-:W-:-:S04]  /*17280*/  SHF.R.S32.HI R3, RZ, 0x1f, R2 ;  /* 0x0000001fff037819 */ /* 0x000fc80000011402 */
[----:B------:R-:W-:Y:S02]  /*17290*/  LEA.HI R3, R3, R2, RZ, 0x7 ;  /* 0x0000000203037211 */ /* 0x000fe400078f38ff */
[----:B------:R-:W-:-:S04]  /*172a0*/  SHF.R.S32.HI R2, RZ, 0x1f, R9 ;  /* 0x0000001fff027819 */ /* 0x000fc80000011409 */
[----:B------:R-:W-:Y:S02]  /*172b0*/  LEA.HI R2, R2, R9, RZ, 0x7 ;  /* 0x0000000902027211 */ /* 0x000fe400078f38ff */
[----:B------:R-:W-:Y:S02]  /*172c0*/  SHF.R.S32.HI R3, RZ, 0x7, R3 ;  /* 0x00000007ff037819 */ /* 0x000fe40000011403 */
[----:B------:R-:W-:-:S04]  /*172d0*/  SHF.R.S32.HI R2, RZ, 0x7, R2 ;  /* 0x00000007ff027819 */ /* 0x000fc80000011402 */
[----:B------:R-:W-:-:S05]  /*172e0*/  VIMNMX R6, R3, R2, PT ;  /* 0x0000000203067248 */ /* 0x000fca0003fe0100 */
[--C-:B------:R-:W-:Y:S02]  /*172f0*/  IMAD R3, R6, 0x80, -R11.reuse ;  /* 0x0000008006037824 */ /* 0x100fe400078e0a0b */
[----:B------:R-:W-:-:S03]  /*17300*/  IMAD.MOV R11, RZ, RZ, -R11 ;  /* 0x000000ffff0b7224 */ /* 0x000fc600078e0a0b */
[----:B------:R-:W-:Y:S02]  /*17310*/  VIMNMX R2, R3, R10, PT ;  /* 0x0000000a03027248 */ /* 0x000fe40003fe0100 */
[----:B------:R-:W-:-:S04]  /*17320*/  VIMNMX R11, RZ, R11, !PT ;  /* 0x0000000bff0b7248 */ /* 0x000fc80007fe0100 */
[----:B------:R-:W-:Y:S02]  /*17330*/  ISETP.GT.AND P0, PT, R2, R11, PT ;  /* 0x0000000b0200720c */ /* 0x000fe40003f04270 */
[----:B------:R-:W-:-:S11]  /*17340*/  SHF.R.U32.HI R5, RZ, 0x7, R11 ;  /* 0x00000007ff057819 */ /* 0x000fd6000001160b */
[----:B------:R-:W-:-:S05]  /*17350*/  @P0 VIADD R2, R2, 0x7f ;  /* 0x0000007f02020836 */ /* 0x000fca0000000000 */
[----:B------:R-:W-:Y:S01]  /*17360*/  @P0 SHF.R.S32.HI R3, RZ, 0x1f, R2 ;  /* 0x0000001fff030819 */ /* 0x000fe20000011402 */
[----:B------:R0:W-:Y:S03]  /*17370*/  STL [R1+0xc], R6 ;  /* 0x00000c0601007387 */ /* 0x0001e60000100800 */
[----:B------:R-:W-:Y:S01]  /*17380*/  @P0 LEA.HI R3, R3, R2, RZ, 0x7 ;  /* 0x0000000203030211 */ /* 0x000fe200078f38ff */
[----:B------:R-:W-:-:S03]  /*17390*/  IMAD.MOV.U32 R4, RZ, RZ, R5 ;  /* 0x000000ffff047224 */ /* 0x000fc600078e0005 */
[----:B------:R-:W-:-:S04]  /*173a0*/  @P0 SHF.R.S32.HI R4, RZ, 0x7, R3 ;  /* 0x00000007ff040819 */ /* 0x000fc80000011403 */
[----:B------:R-:W-:Y:S02]  /*173b0*/  ISETP.GT.AND P1, PT, R4, R5, PT ;  /* 0x000000050400720c */ /* 0x000fe40003f24270 */
[----:B------:R-:W-:-:S11]  /*173c0*/  PLOP3.LUT P0, PT, PT, PT, PT, 0x80, 0x0 ;  /* 0x000000000000781c */ /* 0x000fd60003f0f070 */
        /* <DEDUP_REMOVED lines=15> */
.L_x_2161:
[----:B-1----:R-:W-:Y:S02]  /*174c0*/  ISETP.NE.AND P0, PT, R14, RZ, PT ;  /* 0x000000ff0e00720c */ /* 0x002fe40003f05270 */
[----:B------:R-:W-:-:S11]  /*174d0*/  PLOP3.LUT P6, PT, PT, PT, PT, 0x8, 0x0 ;  /* 0x000000000000781c */ /* 0x000fd60003fce170 */
[----:B------:R-:W-:Y:S05]  /*174e0*/  @P0 BRA `(.L_x_2010) ;  /* 0x00000000000c0947 */ /* 0x000fea0003800000 */
[----:B------:R-:W-:-:S03]  /*174f0*/  UMOV UR4, 0xffffffff ;  /* 0xffffffff00047882 */ /* 0x000fc60000000000 */
[----:B------:R-:W-:Y:S05]  /*17500*/  BRA.DIV UR4, `(.L_x_2011) ;  /* 0x0000005a04707947 */ /* 0x000fea000b800000 */
[----:B------:R-:W-:-:S13]  /*17510*/  ELECT P6, URZ, PT ;  /* 0x00000000003f782f */ /* 0x000fda00038c0000 */
.L_x_2010:
        /* <DEDUP_REMOVED lines=12> */
.L_x_2164:
[----:B------:R-:W-:Y:S05]  /*175e0*/  BSYNC B1 ;  /* 0x0000000000017941 */ /* 0x000fea0003800000 */
.L_x_2012:
        /* <DEDUP_REMOVED lines=10> */
.L_x_2165:
[----:B------:R-:W-:Y:S05]  /*17690*/  BSYNC B2 ;  /* 0x0000000000027941 */ /* 0x000fea0003800000 */
.L_x_2016:
        /* <DEDUP_REMOVED lines=9> */
.L_x_2019:
[----:B------:R-:W-:Y:S05]  /*17730*/  BSYNC B2 ;  /* 0x0000000000027941 */ /* 0x000fea0003800000 */
.L_x_2018:
[----:B------:R-:W-:Y:S01]  /*17740*/  IMAD.MOV.U32 R20, RZ, RZ, RZ ;  /* 0x000000ffff147224 */ /* 0x000fe200078e00ff */
[----:B------:R-:W-:Y:S01]  /*17750*/  LEA R7, R4, R0, 0x7 ;  /* 0x0000000004077211 */ /* 0x000fe200078e38ff */
[----:B------:R-:W-:Y:S01]  /*17760*/  IMAD R8, R23, 0x3000, R11 ;  /* 0x0000300017087824 */ /* 0x000fe200078e020b */
[----:B------:R-:W-:Y:S01]  /*17770*/  UIADD3 UR4, UP0, UR38, 0x570, URZ ;  /* 0x0000057026047890 */ /* 0x000fe2000ff1e03f */
[----:B------:R-:W-:Y:S01]  /*17780*/  PLOP3.LUT P0, PT, PT, PT, PT, 0x80, 0x0 ;  /* 0x000000000000781c */ /* 0x000fe20003f0f070 */
[----:B0-----:R-:W-:Y:S01]  /*17790*/  VIADD R6, R10, 0x19c90 ;  /* 0x00019c900a067836 */ /* 0x001fe20000000000 */
[----:B------:R-:W-:Y:S01]  /*177a0*/  R2UR UR10, R20 ;  /* 0x00000000140a72ca */ /* 0x000fe200000e0000 */
[----:B------:R-:W-:Y:S01]  /*177b0*/  VIADD R7, R7, 0xffffff80 ;  /* 0xffffff8007077836 */ /* 0x000fe20000000000 */
[----:B------:R-:W-:Y:S01]  /*177c0*/  UIADD3.X UR5, URZ, UR39, URZ, UP0, !UPT ;  /* 0x000000273f057290 */ /* 0x000fe200087fe43f */
[----:B------:R-:W-:Y:S01]  /*177d0*/  VIADD R12, R8, 0x13800 ;  /* 0x00013800080c7836 */ /* 0x000fe20000000000 */
[----:B------:R-:W-:Y:S01]  /*177e0*/  UMOV UR6, 0x0 ;  /* 0x0000000000067882 */ /* 0x000fe20000000000 */
[----:B------:R-:W-:-:S10]  /*177f0*/  UMOV UR7, 0x12f00000 ;  /* 0x12f0000000077882 */ /* 0x000fd40000000000 */
.L_x_2020:
        /* <DEDUP_REMOVED lines=16> */
.L_x_2021:
        /* <DEDUP_REMOVED lines=16> */
.L_x_2022:
        /* <DEDUP_REMOVED lines=13> */
.L_x_2166:
[----:B------:R-:W-:Y:S05]  /*17ad0*/  BSYNC B2 ;  /* 0x0000000000027941 */ /* 0x000fea0003800000 */
.L_x_2023:
        /* <DEDUP_REMOVED lines=11> */
.L_x_2026:
[----:B------:R-:W-:Y:S05]  /*17b90*/  BSYNC B2 ;  /* 0x0000000000027941 */ /* 0x000fea0003800000 */
.L_x_2025:
        /* <DEDUP_REMOVED lines=8> */
.L_x_2027:
        /* <DEDUP_REMOVED lines=15> */
.L_x_2028:
        /* <DEDUP_REMOVED lines=15> */
.L_x_2029:
        /* <DEDUP_REMOVED lines=10> */
.L_x_2015:
[----:B------:R-:W-:Y:S05]  /*17ea0*/  BSYNC B1 ;  /* 0x0000000000017941 */ /* 0x000fea0003800000 */
.L_x_2014:
        /* <DEDUP_REMOVED lines=9> */
.L_x_2046:
        /* <DEDUP_REMOVED lines=11> */
.L_x_2167:
[----:B------:R-:W-:Y:S05]  /*17ff0*/  BSYNC B2 ;  /* 0x0000000000027941 */ /* 0x000fea0003800000 */
.L_x_2032:
        /* <DEDUP_REMOVED lines=9> */
.L_x_2035:
[----:B------:R-:W-:Y:S05]  /*18090*/  BSYNC B2 ;  /* 0x0000000000027941 */ /* 0x000fea0003800000 */
.L_x_2034:
        /* <DEDUP_REMOVED lines=11> */
.L_x_2036:
        /* <DEDUP_REMOVED lines=16> */
.L_x_2037:
        /* <DEDUP_REMOVED lines=16> */
.L_x_2038:
        /* <DEDUP_REMOVED lines=13> */
.L_x_2168:
[----:B------:R-:W-:Y:S05]  /*18420*/  BSYNC B2 ;  /* 0x0000000000027941 */ /* 0x000fea0003800000 */
.L_x_2039:
[----:B------:R-:W-:Y:S01]  /*18430*/  BSSY B2, `(.L_x_2041) ;  /* 0x000000b000027945 */ /* 0x000fe20003800000 */
[----:B------:R-:W-:Y:S01]  /*18440*/  IMAD.MOV.U32 R12, RZ, RZ, 0x0 ;  /* 0x00000000ff0c7424 */ /* 0x000fe200078e00ff */
[----:B------:R-:W-:Y:S02]  /*18450*/  MOV R13, 0x12f00000 ;  /* 0x12f00000000d7802 */ /* 0x000fe40000000f00 */
        /* <DEDUP_REMOVED lines=8> */
.L_x_2042:
[----:B------:R-:W-:Y:S05]  /*184e0*/  BSYNC B2 ;  /* 0x0000000000027941 */ /* 0x000fea0003800000 */
.L_x_2041:
        /* <DEDUP_REMOVED lines=8> */
.L_x_2043:
        /* <DEDUP_REMOVED lines=15> */
.L_x_2044:
        /* <DEDUP_REMOVED lines=15> */
.L_x_2045:
        /* <DEDUP_REMOVED lines=10> */
.L_x_2031:
[----:B------:R-:W-:Y:S05]  /*187f0*/  BSYNC B1 ;  /* 0x0000000000017941 */ /* 0x000fea0003800000 */
.L_x_2030:
[C---:B------:R-:W-:Y:S01]  /*18800*/  ISETP.GT.AND P2, PT, R10.reuse, R5, PT ;  /* 0x000000050a00720c */ /* 0x040fe20003f44270 */
[----:B------:R-:W-:Y:S02]  /*18810*/  VIADD R23, R23, 0x1 ;  /* 0x0000000117177836 */ /* 0x000fe40000000000 */
[----:B------:R-:W-:-:S03]  /*18820*/  VIADD R10, R10, 0xffffffff ;  /* 0xffffffff0a0a7836 */ /* 0x000fc60000000000 */
[----:B------:R-:W-:-:S04]  /*18830*/  ISETP.NE.AND P1, PT, R23, 0x2, PT ;  /* 0x000000021700780c */ /* 0x000fc80003f25270 */
[----:B------:R-:W-:Y:S02]  /*18840*/  SEL R4, RZ, 0x1, P1 ;  /* 0x00000001ff047807 */ /* 0x000fe40000800000 */
[----:B------:R-:W-:Y:S02]  /*18850*/  SEL R23, R23, RZ, P1 ;  /* 0x000000ff17177207 */ /* 0x000fe40000800000 */
[----:B------:R-:W-:Y:S01]  /*18860*/  LOP3.LUT R25, R25, R4, RZ, 0x3c, !PT ;  /* 0x0000000419197212 */ /* 0x000fe200078e3cff */
[----:B------:R-:W-:Y:S06]  /*18870*/  @P2 BRA `(.L_x_2046) ;  /* 0xfffffff400b02947 */ /* 0x000fec000383ffff */
.L_x_2008:
[----:B------:R-:W-:Y:S05]  /*18880*/  BSYNC B0 ;  /* 0x0000000000007941 */ /* 0x000fea0003800000 */
.L_x_2007:
        /* <DEDUP_REMOVED lines=19> */
[----:B------:R-:W1:Y:S01]  /*189c0*/  POPC R7, R4 ;  /* 0x0000000400077309 */ /* 0x000e620000000000 */
[----:B--2---:R-:W1:Y:S02]  /*189d0*/  SHFL.IDX PT, R0, R3, R0, 0x1f ;  /* 0x00001f0003007589 */ /* 0x004e6400000e0000 */
[----:B-1----:R-:W-:Y:S01]  /*189e0*/  IADD3 R16, R0, UR36, R7 ;  /* 0x0000002400107c10 */ /* 0x002fe2000fffe007 */
[----:B------:R-:W-:Y:S06]  /*189f0*/  BRA `(.L_x_2049) ;  /* 0x0000002800cc7947 */ /* 0x000fec0003800000 */
.L_x_2048:
        /* <DEDUP_REMOVED lines=11> */
[----:B0-----:R-:W-:Y:S01]  /*18ab0*/  MOV R11, UR5 ;  /* 0x00000005000b7c02 */ /* 0x001fe20008000f00 */
[----:B------:R-:W0:Y:S01]  /*18ac0*/  LDC.64 R2, c[0x4][R2] ;  /* 0x0100000002027b82 */ /* 0x000e220000000a00 */
[----:B------:R-:W-:Y:S02]  /*18ad0*/  IMAD.U32 R5, RZ, RZ, UR7 ;  /* 0x00000007ff057e24 */ /* 0x000fe4000f8e00ff */
[----:B------:R-:W-:Y:S02]  /*18ae0*/  IMAD.U32 R6, RZ, RZ, UR8 ;  /* 0x00000008ff067e24 */ /* 0x000fe4000f8e00ff */
[----:B------:R-:W-:-:S02]  /*18af0*/  IMAD.U32 R7, RZ, RZ, UR9 ;  /* 0x00000009ff077e24 */ /* 0x000fc4000f8e00ff */
[----:B------:R-:W-:Y:S02]  /*18b00*/  IMAD.U32 R10, RZ, RZ, UR4 ;  /* 0x00000004ff0a7e24 */ /* 0x000fe4000f8e00ff */
[----:B------:R-:W-:Y:S02]  /*18b10*/  IMAD.MOV.U32 R8, RZ, RZ, 0x70 ;  /* 0x00000070ff087424 */ /* 0x000fe400078e00ff */
[----:B------:R-:W-:Y:S02]  /*18b20*/  IMAD.MOV.U32 R12, RZ, RZ, 0x1 ;  /* 0x00000001ff0c7424 */ /* 0x000fe400078e00ff */
[----:B------:R-:W-:-:S07]  /*18b30*/  IMAD.MOV.U32 R13, RZ, RZ, RZ ;  /* 0x000000ffff0d7224 */ /* 0x000fce00078e00ff */
[----:B------:R-:W-:-:S07]  /*18b40*/  LEPC R20, `(.L_x_2050) ;  /* 0x000000001014794e */ /* 0x000fce0000000000 */
[----:B0-----:R-:W-:Y:S05]  /*18b50*/  CALL.ABS.NOINC R2 ;  /* 0x0000000002007343 */ /* 0x001fea0003c00000 */
.L_x_2050:
        /* <DEDUP_REMOVED lines=22> */
.L_x_2051:
[----:B------:R-:W1:Y:S01]  /*18cc0*/  S2R R20, SR_CgaCtaId ;  /* 0x0000000000147919 */ /* 0x000e620000008800 */
[----:B------:R-:W-:-:S04]  /*18cd0*/  MOV R2, 0x400 ;  /* 0x0000040000027802 */ /* 0x000fc80000000f00 */
[----:B-1----:R-:W-:-:S04]  /*18ce0*/  LEA R2, R20, R2, 0x18 ;  /* 0x0000000214027211 */ /* 0x002fc800078ec0ff */
[----:B------:R-:W-:-:S04]  /*18cf0*/  IADD3 R0, R2, 0x3000, RZ ;  /* 0x0000300002007810 */ /* 0x000fc80007ffe0ff */
        /* <DEDUP_REMOVED lines=18> */
.L_x_2052:
        /* <DEDUP_REMOVED lines=11> */
[----:B------:R-:W-:Y:S01]  /*18ed0*/  MOV R7, UR7 ;  /* 0x0000000700077c02 */ /* 0x000fe20008000f00 */
[----:B------:R-:W1:Y:S01]  /*18ee0*/  LDC.64 R2, c[0x4][R2] ;  /* 0x0100000002027b82 */ /* 0x000e620000000a00 */
[----:B------:R-:W-:Y:S02]  /*18ef0*/  IMAD.U32 R5, RZ, RZ, UR5 ;  /* 0x00000005ff057e24 */ /* 0x000fe4000f8e00ff */
[----:B0-----:R-:W-:Y:S02]  /*18f00*/  IMAD.U32 R6, RZ, RZ, UR6 ;  /* 0x00000006ff067e24 */ /* 0x001fe4000f8e00ff */
[----:B------:R-:W-:-:S02]  /*18f10*/  IMAD.U32 R10, RZ, RZ, UR8 ;  /* 0x00000008ff0a7e24 */ /* 0x000fc4000f8e00ff */
[----:B------:R-:W-:Y:S02]  /*18f20*/  IMAD.U32 R11, RZ, RZ, UR9 ;  /* 0x00000009ff0b7e24 */ /* 0x000fe4000f8e00ff */
[----:B------:R-:W-:Y:S02]  /*18f30*/  IMAD.MOV.U32 R8, RZ, RZ, 0x70 ;  /* 0x00000070ff087424 */ /* 0x000fe400078e00ff */
[----:B------:R-:W-:Y:S02]  /*18f40*/  IMAD.MOV.U32 R12, RZ, RZ, 0x1 ;  /* 0x00000001ff0c7424 */ /* 0x000fe400078e00ff */
[----:B------:R-:W-:-:S07]  /*18f50*/  IMAD.MOV.U32 R13, RZ, RZ, RZ ;  /* 0x000000ffff0d7224 */ /* 0x000fce00078e00ff */
[----:B------:R-:W-:-:S07]  /*18f60*/  LEPC R20, `(.L_x_2053) ;  /* 0x000000001014794e */ /* 0x000fce0000000000 */
[----:B-1----:R-:W-:Y:S05]  /*18f70*/  CALL.ABS.NOINC R2 ;  /* 0x0000000002007343 */ /* 0x002fea0003c00000 */
.L_x_2053:
[----:B------:R-:W2:Y:S01]  /*18f80*/  LDL.LU R2, [R1+0x4] ;  /* 0x0000040001027983 */ /* 0x000ea20000300800 */
[----:B------:R-:W-:Y:S01]  /*18f90*/  ULDC.64 UR4, c[0x0][0x9f8] ;  /* 0x00027e0000047ab9 */ /* 0x000fe20000000a00 */
[----:B------:R-:W1:Y:S02]  /*18fa0*/  LDC R0, c[0x0][0x428] ;  /* 0x00010a00ff007b82 */ /* 0x000e640000000800 */
[----:B------:R-:W3:Y:S04]  /*18fb0*/  LDL.LU R20, [R1+0x8] ;  /* 0x0000080001147983 */ /* 0x000ee80000300800 */
[----:B0-----:R-:W4:Y:S04]  /*18fc0*/  LDL.LU R6, [R1+0x20] ;  /* 0x0000200001067983 */ /* 0x001f280000300800 */
[----:B------:R-:W4:Y:S01]  /*18fd0*/  LDL.LU R21, [R1] ;  /* 0x0000000001157983 */ /* 0x000f220000300800 */
[----:B------:R-:W-:Y:S01]  /*18fe0*/  ISETP.NE.U32.AND P0, PT, RZ, UR4, PT ;  /* 0x00000004ff007c0c */ /* 0x000fe2000bf05070 */
[----:B------:R-:W0:Y:S03]  /*18ff0*/  S2R R4, SR_TID.X ;  /* 0x0000000000047919 */ /* 0x000e260000002100 */
[----:B------:R-:W-:-:S02]  /*19000*/  ISETP.NE.AND.EX P0, PT, RZ, UR5, PT, P0 ;  /* 0x00000005ff007c0c */ /* 0x000fc4000bf05300 */
[----:B0-----:R-:W-:-:S11]  /*19010*/  LOP3.LUT R7, R4, 0x7f, RZ, 0xc0, !PT ;  /* 0x0000007f04077812 */ /* 0x001fd600078ec0ff */
[----:B--2---:R-:W-:-:S04]  /*19020*/  @P0 IADD3 R2, P1, R2, UR4, RZ ;  /* 0x0000000402020c10 */ /* 0x004fc8000ff3e0ff */
[----:B---3--:R-:W-:Y:S01]  /*19030*/  @P0 IADD3.X R3, R20, UR5, RZ, P1, !PT ;  /* 0x0000000514030c10 */ /* 0x008fe20008ffe4ff */
[----:B------:R-:W-:Y:S01]  /*19040*/  ULDC.64 UR4, c[0x0][0xa00] ;  /* 0x0002800000047ab9 */ /* 0x000fe20000000a00 */
[----:B----4-:R-:W-:-:S06]  /*19050*/  IMAD.MOV.U32 R20, RZ, RZ, R21 ;  /* 0x000000ffff147224 */ /* 0x010fcc00078e0015 */
[----:B------:R0:W5:Y:S01]  /*19060*/  @P0 LDG.E R20, desc[UR40][R2.64] ;  /* 0x0000002802140981 */ /* 0x000162000c1e1900 */
[----:B-1----:R-:W-:Y:S01]  /*19070*/  ISETP.NE.AND P0, PT, R0, 0x1, PT ;  /* 0x000000010000780c */ /* 0x002fe20003f05270 */
[----:B------:R-:W-:Y:S01]  /*19080*/  IMAD.MOV.U32 R0, RZ, RZ, R18 ;  /* 0x000000ffff007224 */ /* 0x000fe200078e0012 */
[----:B------:R-:W-:Y:S01]  /*19090*/  ISETP.NE.AND P1, PT, R7, RZ, PT ;  /* 0x000000ff0700720c */ /* 0x000fe20003f25270 */
[----:B------:R-:W-:-:S03]  /*190a0*/  IMAD R6, R17, 0xc0, R6 ;  /* 0x000000c011067824 */ /* 0x000fc600078e0206 */
[----:B------:R-:W-:-:S07]  /*190b0*/  PLOP3.LUT P3, PT, P1, PT, PT, 0x8, 0x0 ;  /* 0x000000000000781c */ /* 0x000fce0000f6e170 */
[----:B------:R-:W1:Y:S02]  /*190c0*/  @P0 LDC R5, c[0x0][0x42c] ;  /* 0x00010b00ff050b82 */ /* 0x000e640000000800 */
[----:B------:R-:W-:-:S05]  /*190d0*/  VOTEU.ALL UP1, P1 ;  /* 0x00000000003f7886 */ /* 0x000fca0000820000 */
[----:B------:R-:W-:Y:S01]  /*190e0*/  @!UP1 UIADD3 UR8, UP0, UR38, 0x270, URZ ;  /* 0x0000027026089890 */ /* 0x000fe2000ff1e03f */
[----:B------:R-:W2:Y:S03]  /*190f0*/  @P0 LDC R4, c[0x0][0x430] ;  /* 0x00010c00ff040b82 */ /* 0x000ea60000000800 */
[----:B------:R-:W-:-:S03]  /*19100*/  @!UP1 UIADD3.X UR9, URZ, UR39, URZ, UP0, !UPT ;  /* 0x000000273f099290 */ /* 0x000fc600087fe43f */
[----:B------:R-:W-:Y:S01]  /*19110*/  VOTEU.ALL UP0, P1 ;  /* 0x00000000003f7886 */ /* 0x000fe20000800000 */
[----:B-1----:R-:W-:-:S05]  /*19120*/  @P0 IMAD.HI.U32 R5, R18, R5, RZ ;  /* 0x0000000512050227 */ /* 0x002fca00078e00ff */
[----:B--2---:R-:W-:Y:S02]  /*19130*/  @P0 SHF.R.U32.HI R0, RZ, R4, R5 ;  /* 0x00000004ff000219 */ /* 0x004fe40000011605 */
[----:B------:R-:W-:-:S04]  /*19140*/  ISETP.NE.U32.AND P0, PT, RZ, UR4, PT ;  /* 0x00000004ff007c0c */ /* 0x000fc8000bf05070 */
[----:B------:R-:W-:-:S04]  /*19150*/  ISETP.NE.AND.EX P2, PT, RZ, UR5, PT, P0 ;  /* 0x00000005ff007c0c */ /* 0x000fc8000bf45300 */
[----:B0-----:R-:W-:-:S09]  /*19160*/  SEL R7, R21, RZ, !P2 ;  /* 0x000000ff15077207 */ /* 0x001fd20005000000 */
.L_x_2054:
        /* <DEDUP_REMOVED lines=13> */
.L_x_2055:
        /* <DEDUP_REMOVED lines=12> */
.L_x_2056:
        /* <DEDUP_REMOVED lines=21> */
.L_x_2171:
[----:B-1----:R-:W-:Y:S02]  /*19450*/  ISETP.NE.AND P0, PT, R14, RZ, PT ;  /* 0x000000ff0e00720c */ /* 0x002fe40003f05270 */
[----:B------:R-:W-:-:S11]  /*19460*/  PLOP3.LUT P6, PT, PT, PT, PT, 0x8, 0x0 ;  /* 0x000000000000781c */ /* 0x000fd60003fce170 */
[----:B------:R-:W-:Y:S05]  /*19470*/  @P0 BRA `(.L_x_2058) ;  /* 0x0000000800400947 */ /* 0x000fea0003800000 */
[----:B------:R-:W-:-:S03]  /*19480*/  UMOV UR4, 0xffffffff ;  /* 0xffffffff00047882 */ /* 0x000fc60000000000 */
[----:B------:R-:W-:Y:S05]  /*19490*/  BRA.DIV UR4, `(.L_x_2059) ;  /* 0x0000003e04447947 */ /* 0x000fea000b800000 */
[----:B------:R-:W-:-:S13]  /*194a0*/  ELECT P6, URZ, PT ;  /* 0x00000000003f782f */ /* 0x000fda00038c0000 */
.L_x_2174:
        /* <DEDUP_REMOVED lines=23> */
.L_x_2061:
        /* <DEDUP_REMOVED lines=10> */
.L_x_2175:
        /* <DEDUP_REMOVED lines=8> */
.L_x_2063:
[----:B------:R-:W1:Y:S01]  /*19740*/  S2R R9, SR_CgaCtaId ;  /* 0x0000000000097919 */ /* 0x000e620000008800 */
[----:B------:R-:W-:Y:S01]  /*19750*/  MOV R3, 0x400 ;  /* 0x0000040000037802 */ /* 0x000fe20000000f00 */
[----:B------:R-:W-:Y:S01]  /*19760*/  UIADD3 UR4, UP0, UR38, 0x470, URZ ;  /* 0x0000047026047890 */ /* 0x000fe2000ff1e03f */
[----:B------:R-:W-:Y:S01]  /*19770*/  R2UR UR9, R5 ;  /* 0x00000000050972ca */ /* 0x000fe200000e0000 */
[----:B------:R-:W-:Y:S01]  /*19780*/  UMOV UR10, URZ ;  /* 0x0000003f000a7c82 */ /* 0x000fe20008000000 */
[----:B------:R-:W-:Y:S01]  /*19790*/  LEA R8, R8, R26, 0x7 ;  /* 0x0000001a08087211 */ /* 0x000fe200078e38ff */
[----:B------:R-:W-:Y:S01]  /*197a0*/  UIADD3.X UR5, URZ, UR39, URZ, UP0, !UPT ;  /* 0x000000273f057290 */ /* 0x000fe200087fe43f */
[----:B------:R-:W-:Y:S01]  /*197b0*/  R2UR UR12, R0 ;  /* 0x00000000000c72ca */ /* 0x000fe200000e0000 */
[----:B------:R-:W-:Y:S01]  /*197c0*/  UMOV UR6, 0x0 ;  /* 0x0000000000067882 */ /* 0x000fe20000000000 */
[----:B-----5:R-:W-:Y:S01]  /*197d0*/  R2UR UR13, R2 ;  /* 0x00000000020d72ca */ /* 0x020fe200000e0000 */
[----:B------:R-:W-:Y:S01]  /*197e0*/  UMOV UR7, 0x14f00000 ;  /* 0x14f0000000077882 */ /* 0x000fe20000000000 */
[----:B------:R-:W-:Y:S01]  /*197f0*/  R2UR UR11, R8 ;  /* 0x00000000080b72ca */ /* 0x000fe200000e0000 */
        /* <DEDUP_REMOVED lines=18> */
.L_x_2176:
        /* <DEDUP_REMOVED lines=8> */
.L_x_2065:
        /* <DEDUP_REMOVED lines=24> */
.L_x_2060:
        /* <DEDUP_REMOVED lines=38> */
.L_x_2058:
[----:B------:R-:W2:Y:S04]  /*19d80*/  LDL.LU R7, [R1+0x1c] ;  /* 0x00001c0001077983 */ /* 0x000ea80000300800 */
[----:B------:R-:W3:Y:S01]  /*19d90*/  LDL R4, [R1+0xc] ;  /* 0x00000c0001047983 */ /* 0x000ee20000100800 */
        /* <DEDUP_REMOVED lines=13> */
.L_x_2177:
[----:B------:R-:W-:Y:S05]  /*19e70*/  BSYNC B0 ;  /* 0x0000000000007941 */ /* 0x000fea0003800000 */
.L_x_2066:
[----:B------:R-:W-:Y:S05]  /*19e80*/  @!P2 BRA `(.L_x_2068) ;  /* 0x000000100018a947 */ /* 0x000fea0003800000 */
[----:B0-----:R-:W2:Y:S01]  /*19e90*/  LDL.LU R4, [R1+0xc] ;  /* 0x00000c0001047983 */ /* 0x001ea20000300800 */
[----:B------:R-:W-:Y:S02]  /*19ea0*/  IMAD.MOV.U32 R6, RZ, RZ, R22 ;  /* 0x000000ffff067224 */ /* 0x000fe400078e0016 */
[----:B------:R-:W-:Y:S02]  /*19eb0*/  IMAD.MOV.U32 R7, RZ, RZ, R24 ;  /* 0x000000ffff077224 */ /* 0x000fe400078e0018 */
[----:B--2---:R-:W-:-:S07]  /*19ec0*/  VIADD R12, R4, 0xfffffffe ;  /* 0xfffffffe040c7836 */ /* 0x004fce0000000000 */
.L_x_2092:
        /* <DEDUP_REMOVED lines=30> */
.L_x_2071:
        /* <DEDUP_REMOVED lines=11> */
.L_x_2178:
[----:B------:R-:W-:Y:S05]  /*1a160*/  BSYNC B1 ;  /* 0x0000000000017941 */ /* 0x000fea0003800000 */
.L_x_2072:
        /* <DEDUP_REMOVED lines=9> */
.L_x_2075:
[----:B------:R-:W-:Y:S05]  /*1a200*/  BSYNC B1 ;  /* 0x0000000000017941 */ /* 0x000fea0003800000 */
.L_x_2074:
        /* <DEDUP_REMOVED lines=14> */
.L_x_2076:
        /* <DEDUP_REMOVED lines=16> */
.L_x_2077:
        /* <DEDUP_REMOVED lines=16> */
.L_x_2078:
        /* <DEDUP_REMOVED lines=13> */
.L_x_2179:
[----:B------:R-:W-:Y:S05]  /*1a5c0*/  BSYNC B1 ;  /* 0x0000000000017941 */ /* 0x000fea0003800000 */
.L_x_2079:
        /* <DEDUP_REMOVED lines=11> */
.L_x_2082:
[----:B------:R-:W-:Y:S05]  /*1a680*/  BSYNC B1 ;  /* 0x0000000000017941 */ /* 0x000fea0003800000 */
.L_x_2081:
[----:B------:R-:W-:Y:S01]  /*1a690*/  R2UR UR10, R14 ;  /* 0x000000000e0a72ca */ /* 0x000fe200000e0000 */
[----:B------:R-:W-:Y:S01]  /*1a6a0*/  UIADD3 UR4, UP0, UR38, 0x370, URZ ;  /* 0x0000037026047890 */ /* 0x000fe2000ff1e03f */
[----:B------:R-:W-:Y:S01]  /*1a6b0*/  R2UR UR6, R4 ;  /* 0x00000000040672ca */ /* 0x000fe200000e0000 */
[----:B------:R-:W-:Y:S01]  /*1a6c0*/  VIADD R10, R9, 0x13800 ;  /* 0x00013800090a7836 */ /* 0x000fe20000000000 */
[----:B------:R-:W-:Y:S01]  /*1a6d0*/  R2UR UR7, R5 ;  /* 0x00000000050772ca */ /* 0x000fe200000e0000 */
[----:B------:R-:W-:Y:S01]  /*1a6e0*/  UIADD3.X UR5, URZ, UR39, URZ, UP0, !UPT ;  /* 0x000000273f057290 */ /* 0x000fe200087fe43f */
[----:B------:R-:W-:Y:S02]  /*1a6f0*/  PLOP3.LUT P0, PT, PT, PT, PT, 0x80, 0x0 ;  /* 0x000000000000781c */ /* 0x000fe40003f0f070 */
[----:B------:R-:W-:-:S11]  /*1a700*/  IADD3 R3, R3, 0x19c30, RZ ;  /* 0x00019c3003037810 */ /* 0x000fd60007ffe0ff */
.L_x_2083:
        /* <DEDUP_REMOVED lines=15> */
.L_x_2084:
        /* <DEDUP_REMOVED lines=15> */
.L_x_2085:
        /* <DEDUP_REMOVED lines=10> */
.L_x_2070:
[----:B------:R-:W-:Y:S05]  /*1a990*/  BSYNC B0 ;  /* 0x0000000000007941 */ /* 0x000fea0003800000 */
.L_x_2069:
[----:B------:R-:W2:Y:S02]  /*1a9a0*/  LDL R4, [R1+0x24] ;  /* 0x0000240001047983 */ /* 0x000ea40000100800 */
[----:B--2---:R-:W-:-:S13]  /*1a9b0*/  ISETP.NE.AND P0, PT, R4, 0x3, PT ;  /* 0x000000030400780c */ /* 0x004fda0003f05270 */
[----:B------:R-:W-:Y:S05]  /*1a9c0*/  @!P0 BRA `(.L_x_2086) ;  /* 0x0000000000048947 */ /* 0x000fea0003800000 */
[----:B------:R-:W-:Y:S01]  /*1a9d0*/  BPT.TRAP 0x1 ;  /* 0x000000040000795c */ /* 0x000fe20000300000 */
.L_x_2086:
        /* <DEDUP_REMOVED lines=11> */
.L_x_2180:
[----:B------:R-:W-:Y:S05]  /*1aa90*/  BSYNC B0 ;  /* 0x0000000000007941 */ /* 0x000fea0003800000 */
.L_x_2087:
[----:B------:R-:W-:Y:S05]  /*1aaa0*/  @!P0 BRA `(.L_x_2089) ;  /* 0x0000000000048947 */ /* 0x000fea0003800000 */
[----:B------:R-:W-:Y:S01]  /*1aab0*/  BPT.TRAP 0x1 ;  /* 0x000000040000795c */ /* 0x000fe20000300000 */
.L_x_2089:
[----:B0-----:R-:W-:Y:S01]  /*1aac0*/  SHF.L.U32 R4, R7, 0x1f, RZ ;  /* 0x0000001f07047819 */ /* 0x001fe200000006ff */
[----:B------:R-:W-:-:S03]  /*1aad0*/  IMAD R10, R6, 0x3000, RZ ;  /* 0x00003000060a7824 */ /* 0x000fc600078e02ff */
[----:B------:R-:W0:Y:S02]  /*1aae0*/  SYNCS.PHASECHK.TRANS64.TRYWAIT P2, [R13+URZ+0x19c60], R4 ;  /* 0x019c60040d0075a7 */ /* 0x000e24000804017f */
[----:B0-----:R-:W-:Y:S05]  /*1aaf0*/  @!P2 BRA `(.L_x_2090) ;  /* 0x000000280050a947 */ /* 0x001fea0003800000 */
.L_x_2181:
[----:B------:R-:W1:Y:S01]  /*1ab00*/  S2R R18, SR_CgaCtaId ;  /* 0x0000000000127919 */ /* 0x000e620000008800 */
[----:B------:R-:W-:Y:S01]  /*1ab10*/  MOV R15, 0x400 ;  /* 0x00000400000f7802 */ /* 0x000fe20000000f00 */
[----:B------:R-:W-:Y:S05]  /*1ab20*/  WARPSYNC.ALL ;  /* 0x0000000000007948 */ /* 0x000fea0003800000 */
[C---:B------:R-:W-:Y:S02]  /*1ab30*/  LOP3.LUT R3, R10.reuse, R29, RZ, 0xfc, !PT ;  /* 0x0000001d0a037212 */ /* 0x040fe400078efcff */
[----:B------:R-:W-:Y:S02]  /*1ab40*/  LOP3.LUT R14, R10, R27, RZ, 0xfc, !PT ;  /* 0x0000001b0a0e7212 */ /* 0x000fe400078efcff */
[----:B-1----:R-:W-:-:S05]  /*1ab50*/  LEA R15, R18, R15, 0x18 ;  /* 0x0000000f120f7211 */ /* 0x002fca00078ec0ff */
[C---:B------:R-:W-:Y:S02]  /*1ab60*/  IMAD.IADD R3, R15.reuse, 0x1, R3 ;  /* 0x000000010f037824 */ /* 0x040fe400078e0203 */
[----:B------:R-:W-:-:S03]  /*1ab70*/  IMAD.IADD R14, R15, 0x1, R14 ;  /* 0x000000010f0e7824 */ /* 0x000fc600078e020e */
        /* <DEDUP_REMOVED lines=45> */
.L_x_2091:
        /* <DEDUP_REMOVED lines=10> */
.L_x_2068:
        /* <DEDUP_REMOVED lines=16> */
.L_x_2094:
[----:B------:R-:W-:Y:S05]  /*1aff0*/  BSYNC B0 ;  /* 0x0000000000007941 */ /* 0x000fea0003800000 */
.L_x_2093:
[----:B------:R-:W-:Y:S05]  /*1b000*/  @!P2 BRA `(.L_x_2095) ;  /* 0x000000000004a947 */ /* 0x000fea0003800000 */
[----:B------:R-:W-:Y:S01]  /*1b010*/  BPT.TRAP 0x1 ;  /* 0x000000040000795c */ /* 0x000fe20000300000 */
.L_x_2095:
        /* <DEDUP_REMOVED lines=11> */
.L_x_2182:
[----:B------:R-:W-:Y:S05]  /*1b0d0*/  BSYNC B0 ;  /* 0x0000000000007941 */ /* 0x000fea0003800000 */
.L_x_2096:
[----:B------:R-:W-:Y:S05]  /*1b0e0*/  @!P2 BRA `(.L_x_2098) ;  /* 0x000000000004a947 */ /* 0x000fea0003800000 */
[----:B------:R-:W-:Y:S01]  /*1b0f0*/  BPT.TRAP 0x1 ;  /* 0x000000040000795c */ /* 0x000fe20000300000 */
.L_x_2098:
[----:B0-----:R-:W-:-:S04]  /*1b100*/  SHF.L.U32 R0, R24, 0x1f, RZ ;  /* 0x0000001f18007819 */ /* 0x001fc800000006ff */
[----:B------:R-:W0:Y:S02]  /*1b110*/  SYNCS.PHASECHK.TRANS64.TRYWAIT P0, [R3+URZ+0x19c60], R0 ;  /* 0x019c6000030075a7 */ /* 0x000e24000800017f */
[----:B0-----:R-:W-:Y:S05]  /*1b120*/  @!P0 BRA `(.L_x_2099) ;  /* 0x0000002000ec8947 */ /* 0x001fea0003800000 */
.L_x_2183:
[----:B------:R-:W1:Y:S01]  /*1b130*/  S2R R9, SR_CgaCtaId ;  /* 0x0000000000097919 */ /* 0x000e620000008800 */
[----:B------:R-:W-:Y:S01]  /*1b140*/  IMAD R2, R22, 0x3000, RZ ;  /* 0x0000300016027824 */ /* 0x000fe200078e02ff */
[----:B------:R-:W-:Y:S01]  /*1b150*/  MOV R8, 0x400 ;  /* 0x0000040000087802 */ /* 0x000fe20000000f00 */
[----:B------:R-:W-:Y:S05]  /*1b160*/  WARPSYNC.ALL ;  /* 0x0000000000007948 */ /* 0x000fea0003800000 */
[C---:B0-----:R-:W-:Y:S02]  /*1b170*/  LOP3.LUT R0, R2.reuse, R29, RZ, 0xfc, !PT ;  /* 0x0000001d02007212 */ /* 0x041fe400078efcff */
[----:B------:R-:W-:-:S02]  /*1b180*/  LOP3.LUT R2, R2, R27, RZ, 0xfc, !PT ;  /* 0x0000001b02027212 */ /* 0x000fc400078efcff */
[----:B-1----:R-:W-:-:S04]  /*1b190*/  LEA R8, R9, R8, 0x18 ;  /* 0x0000000809087211 */ /* 0x002fc800078ec0ff */
[C---:B------:R-:W-:Y:S01]  /*1b1a0*/  IADD3 R2, R8.reuse, R2, RZ ;  /* 0x0000000208027210 */ /* 0x040fe20007ffe0ff */
[----:B------:R-:W-:-:S05]  /*1b1b0*/  IMAD.IADD R0, R8, 0x1, R0 ;  /* 0x0000000108007824 */ /* 0x000fca00078e0200 */
        /* <DEDUP_REMOVED lines=45> */
.L_x_2100:
        /* <DEDUP_REMOVED lines=10> */
.L_x_2049:
[----:B------:R-:W-:Y:S05]  /*1b530*/  BSYNC B6 ;  /* 0x0000000000067941 */ /* 0x000fea0003800000 */
.L_x_2047:
[----:B-1----:R-:W2:Y:S02]  /*1b540*/  LDL R0, [R1+0x2c] ;  /* 0x00002c0001007983 */ /* 0x002ea40000100800 */
[----:B--2---:R-:W-:-:S13]  /*1b550*/  ISETP.NE.AND P0, PT, R0, RZ, PT ;  /* 0x000000ff0000720c */ /* 0x004fda0003f05270 */
[----:B------:R-:W-:Y:S05]  /*1b560*/  @!P0 BRA `(.L_x_2101) ;  /* 0x0000000000208947 */ /* 0x000fea0003800000 */
[----:B------:R-:W-:Y:S05]  /*1b570*/  WARPSYNC.ALL ;  /* 0x0000000000007948 */ /* 0x000fea0003800000 */
[----:B------:R-:W1:Y:S08]  /*1b580*/  S2UR UR5, SR_CgaCtaId ;  /* 0x00000000000579c3 */ /* 0x000e700000008800 */
[----:B------:R-:W-:Y:S06]  /*1b590*/  BAR.SYNC.DEFER_BLOCKING 0x5, 0x200 ;  /* 0x0148000000007b1d */ /* 0x000fec0000010000 */
[----:B------:R-:W-:-:S02]  /*1b5a0*/  UMOV UR4, 0x400 ;  /* 0x0000040000047882 */ /* 0x000fc40000000000 */
[----:B-1----:R-:W-:-:S09]  /*1b5b0*/  ULEA UR4, UR5, UR4, 0x18 ;  /* 0x0000000405047291 */ /* 0x002fd2000f8ec03f */
[----:B------:R-:W1:Y:S01]  /*1b5c0*/  LDS.128 R16, [UR4+0x19cd0] ;  /* 0x019cd004ff107984 */ /* 0x000e620008000c00 */
[----:B------:R-:W-:Y:S06]  /*1b5d0*/  BAR.ARV 0x4, 0x200 ;  /* 0x0108000000007b1d */ /* 0x000fec0000002000 */
[----:B------:R-:W-:Y:S05]  /*1b5e0*/  BRA `(.L_x_2102) ;  /* 0x0000000800cc7947 */ /* 0x000fea0003800000 */
.L_x_2101:
        /* <DEDUP_REMOVED lines=36> */
.L_x_2193:
[----:B------:R-:W-:Y:S02]  /*1b830*/  ULDC UR4, c[0x0][0xc10] ;  /* 0x0003040000047ab9 */ /* 0x000fe40000000800 */
[----:B------:R-:W-:-:S04]  /*1b840*/  IMAD.U32 R4, RZ, RZ, UR4 ;  /* 0x00000004ff047e24 */ /* 0x000fc8000f8e00ff */
[----:B-1----:R-:W-:-:S04]  /*1b850*/  IMAD R14, R14, R4, RZ ;  /* 0x000000040e0e7224 */ /* 0x002fc800078e02ff */
[----:B------:R-:W-:-:S05]  /*1b860*/  IMAD.IADD R5, R5, 0x1, R14 ;  /* 0x0000000105057824 */ /* 0x000fca00078e020e */
[----:B------:R-:W-:-:S13]  /*1b870*/  ISETP.GT.AND P6, PT, R5, R0, PT ;  /* 0x000000000500720c */ /* 0x000fda0003fc4270 */
[----:B------:R-:W-:Y:S05]  /*1b880*/  @P6 BRA `(.L_x_2104) ;  /* 0x00000000009c6947 */ /* 0x000fea0003800000 */
.L_x_2109:
[----:B------:R-:W1:Y:S01]  /*1b890*/  LDC R2, c[0x0][0xc14] ;  /* 0x00030500ff027b82 */ /* 0x000e620000000800 */
[----:B------:R-:W-:-:S04]  /*1b8a0*/  IADD3 R19, R19, 0x1f, RZ ;  /* 0x0000001f13137810 */ /* 0x000fc80007ffe0ff */
        /* <DEDUP_REMOVED lines=12> */
.L_x_2107:
[----:B------:R-:W-:Y:S05]  /*1b970*/  BSYNC B0 ;  /* 0x0000000000007941 */ /* 0x000fea0003800000 */
.L_x_2106:
        /* <DEDUP_REMOVED lines=18> */
.L_x_2201:
[----:B------:R-:W-:Y:S02]  /*1baa0*/  ULDC UR4, c[0x0][0xc10] ;  /* 0x0003040000047ab9 */ /* 0x000fe40000000800 */
[----:B------:R-:W-:-:S04]  /*1bab0*/  IMAD.U32 R4, RZ, RZ, UR4 ;  /* 0x00000004ff047e24 */ /* 0x000fc8000f8e00ff */
[----:B-1----:R-:W-:-:S04]  /*1bac0*/  IMAD R14, R14, R4, RZ ;  /* 0x000000040e0e7224 */ /* 0x002fc800078e02ff */
[----:B------:R-:W-:-:S05]  /*1bad0*/  IMAD.IADD R5, R14, 0x1, R5 ;  /* 0x000000010e057824 */ /* 0x000fca00078e0205 */
[----:B------:R-:W-:-:S13]  /*1bae0*/  ISETP.GT.AND P6, PT, R5, R0, PT ;  /* 0x000000000500720c */ /* 0x000fda0003fc4270 */
[----:B------:R-:W-:Y:S05]  /*1baf0*/  @!P6 BRA `(.L_x_2109) ;  /* 0xfffffffc0064e947 */ /* 0x000fea000383ffff */
.L_x_2104:
        /* <DEDUP_REMOVED lines=8> */
.L_x_2205:
[----:B------:R-:W-:Y:S01]  /*1bb80*/  ISETP.NE.AND P0, PT, R2, RZ, PT ;  /* 0x000000ff0200720c */ /* 0x000fe20003f05270 */
[----:B------:R-:W-:-:S12]  /*1bb90*/  IMAD.MOV.U32 R14, RZ, RZ, RZ ;  /* 0x000000ffff0e7224 */ /* 0x000fd800078e00ff */
[----:B------:R-:W-:Y:S05]  /*1bba0*/  @!P0 BRA `(.L_x_2111) ;  /* 0x0000000000108947 */ /* 0x000fea0003800000 */
[----:B------:R-:W-:Y:S01]  /*1bbb0*/  UMOV UR4, 0xffffffff ;  /* 0xffffffff00047882 */ /* 0x000fe20000000000 */
[----:B------:R-:W-:Y:S02]  /*1bbc0*/  VIADD R12, R6, 0xffffffff ;  /* 0xffffffff060c7836 */ /* 0x000fe40000000000 */
[----:B------:R-:W-:Y:S05]  /*1bbd0*/  BRA.DIV UR4, `(.L_x_2112) ;  /* 0x00000022047c7947 */ /* 0x000fea000b800000 */
[----:B------:R3:W4:Y:S02]  /*1bbe0*/  SHFL.IDX PT, R14, R3, R12, 0x1f ;  /* 0x00001f0c030e7589 */ /* 0x00072400000e0000 */
.L_x_2111:
[----:B0--3--:R-:W0:Y:S01]  /*1bbf0*/  LDC.64 R2, c[0x0][0xc68] ;  /* 0x00031a00ff027b82 */ /* 0x009e220000000a00 */
[----:B------:R-:W-:-:S05]  /*1bc00*/  IADD3 R19, R6, R19, RZ ;  /* 0x0000001306137210 */ /* 0x000fca0007ffe0ff */
        /* <DEDUP_REMOVED lines=40> */
[----:B0-----:R-:W-:Y:S01]  /*1be90*/  IMAD.MOV.U32 R2, RZ, RZ, RZ ;  /* 0x000000ffff027224 */ /* 0x001fe200078e00ff */
[----:B-1----:R-:W-:-:S05]  /*1bea0*/  IADD3 R5, RZ, -R3, RZ ;  /* 0x80000003ff057210 */ /* 0x002fca0007ffe0ff */
        /* <DEDUP_REMOVED lines=22> */
.L_x_2105:
[----:B------:R-:W-:Y:S01]  /*1c010*/  UMOV UR4, URZ ;  /* 0x0000003f00047c82 */ /* 0x000fe20008000000 */
[----:B------:R-:W-:Y:S01]  /*1c020*/  UMOV UR5, URZ ;  /* 0x0000003f00057c82 */ /* 0x000fe20008000000 */
[----:B------:R-:W-:Y:S01]  /*1c030*/  ULDC UR6, c[0x0][0xc14] ;  /* 0x0003050000067ab9 */ /* 0x000fe20000000800 */
[----:B------:R-:W-:Y:S01]  /*1c040*/  IMAD.MOV.U32 R16, RZ, RZ, R0 ;  /* 0x000000ffff107224 */ /* 0x000fe200078e0000 */
[----:B------:R-:W-:Y:S01]  /*1c050*/  MOV R19, UR6 ;  /* 0x0000000600137c02 */ /* 0x000fe20008000f00 */
[----:B------:R-:W-:Y:S02]  /*1c060*/  IMAD.U32 R17, RZ, RZ, UR4 ;  /* 0x00000004ff117e24 */ /* 0x000fe4000f8e00ff */
[----:B------:R-:W-:-:S07]  /*1c070*/  IMAD.U32 R18, RZ, RZ, UR5 ;  /* 0x00000005ff127e24 */ /* 0x000fce000f8e00ff */
.L_x_2113:
        /* <DEDUP_REMOVED lines=10> */
.L_x_2102:
[----:B------:R-:W-:Y:S02]  /*1c120*/  ULDC UR4, c[0x0][0xc14] ;  /* 0x0003050000047ab9 */ /* 0x000fe40000000800 */
[----:B-1----:R-:W-:-:S13]  /*1c130*/  ISETP.GE.AND P0, PT, R19, UR4, PT ;  /* 0x0000000413007c0c */ /* 0x002fda000bf06270 */
[----:B------:R-:W-:Y:S05]  /*1c140*/  @!P0 BRA `(.L_x_2114) ;  /* 0xffffffa800fc8947 */ /* 0x000fea000383ffff */
[----:B------:R-:W-:Y:S05]  /*1c150*/  BSYNC B7 ;  /* 0x0000000000077941 */ /* 0x000fea0003800000 */
.L_x_2003:
[----:B--2---:R-:W2:Y:S01]  /*1c160*/  LDL.LU R0, [R1+0x1c] ;  /* 0x00001c0001007983 */ /* 0x004ea20000300800 */
[----:B------:R-:W-:Y:S01]  /*1c170*/  BSSY B0, `(.L_x_2115) ;  /* 0x000000b000007945 */ /* 0x000fe20003800000 */
[----:B------:R-:W1:Y:S01]  /*1c180*/  S2R R5, SR_CgaCtaId ;  /* 0x0000000000057919 */ /* 0x000e620000008800 */
[----:B--2---:R-:W-:-:S05]  /*1c190*/  VIADD R0, R0, 0x1 ;  /* 0x0000000100007836 */ /* 0x004fca0000000000 */
[----:B0-----:R-:W-:-:S04]  /*1c1a0*/  LEA.HI R2, R0, R0, RZ, 0x1 ;  /* 0x0000000000027211 */ /* 0x001fc800078f08ff */
[----:B------:R-:W-:Y:S02]  /*1c1b0*/  LOP3.LUT R3, R2, 0xfffffffe, RZ, 0xc0, !PT ;  /* 0xfffffffe02037812 */ /* 0x000fe400078ec0ff */
[----:B------:R-:W-:-:S03]  /*1c1c0*/  MOV R2, 0x400 ;  /* 0x0000040000027802 */ /* 0x000fc60000000f00 */
[----:B------:R-:W-:Y:S01]  /*1c1d0*/  IMAD.IADD R0, R0, 0x1, -R3 ;  /* 0x0000000100007824 */ /* 0x000fe200078e0a03 */
[----:B-1----:R-:W-:-:S04]  /*1c1e0*/  LEA R9, R5, R2, 0x18 ;  /* 0x0000000205097211 */ /* 0x002fc800078ec0ff */
[----:B------:R-:W-:-:S04]  /*1c1f0*/  SHF.L.U32 R0, R0, 0x1f, RZ ;  /* 0x0000001f00007819 */ /* 0x000fc800000006ff */
[----:B------:R-:W0:Y:S02]  /*1c200*/  SYNCS.PHASECHK.TRANS64.TRYWAIT P0, [R9+URZ+0x19c20], R0 ;  /* 0x019c2000090075a7 */ /* 0x000e24000800017f */
[----:B0-----:R-:W-:Y:S05]  /*1c210*/  @!P0 BRA `(.L_x_2116) ;  /* 0x0000001c00108947 */ /* 0x001fea0003800000 */
.L_x_2208:
[----:B------:R-:W-:Y:S05]  /*1c220*/  BSYNC B0 ;  /* 0x0000000000007941 */ /* 0x000fea0003800000 */
.L_x_2115:
[----:B------:R-:W-:-:S03]  /*1c230*/  UMOV UR4, 0xffffffff ;  /* 0xffffffff00047882 */ /* 0x000fc60000000000 */
[----:B------:R-:W-:Y:S05]  /*1c240*/  BRA.DIV UR4, `(.L_x_2117) ;  /* 0x0000001e04187947 */ /* 0x000fea000b800000 */
[----:B0-----:R-:W0:Y:S02]  /*1c250*/  S2R R0, SR_TID.X ;  /* 0x0000000000007919 */ /* 0x001e240000002100 */
[----:B0-----:R-:W-:-:S04]  /*1c260*/  SHF.R.U32.HI R0, RZ, 0x5, R0 ;  /* 0x00000005ff007819 */ /* 0x001fc80000011600 */
[----:B------:R-:W-:-:S05]  /*1c270*/  LOP3.LUT R0, R0, 0x3, RZ, 0xc0, !PT ;  /* 0x0000000300007812 */ /* 0x000fca00078ec0ff */
[----:B------:R0:W1:Y:S02]  /*1c280*/  SHFL.IDX PT, R14, R0, RZ, 0x1f ;  /* 0x00001fff000e7589 */ /* 0x00006400000e0000 */
.L_x_2211:
[----:B-1----:R-:W-:-:S13]  /*1c290*/  ISETP.NE.AND P0, PT, R14, RZ, PT ;  /* 0x000000ff0e00720c */ /* 0x002fda0003f05270 */
[----:B------:R-:W-:Y:S05]  /*1c2a0*/  @P0 BRA `(.L_x_1858) ;  /* 0x0000000000a40947 */ /* 0x000fea0003800000 */
[----:B------:R-:W-:-:S03]  /*1c2b0*/  UMOV UR4, 0xffffffff ;  /* 0xffffffff00047882 */ /* 0x000fc60000000000 */
[----:B------:R-:W-:Y:S05]  /*1c2c0*/  BRA.DIV UR4, `(.L_x_2118) ;  /* 0x0000001e042c7947 */ /* 0x000fea000b800000 */
[----:B------:R-:W-:-:S13]  /*1c2d0*/  ELECT P6, URZ, PT ;  /* 0x00000000003f782f */ /* 0x000fda00038c0000 */
.L_x_2214:
[----:B------:R-:W-:Y:S05]  /*1c2e0*/  @!P6 BRA `(.L_x_1858) ;  /* 0x000000000094e947 */ /* 0x000fea0003800000 */
[----:B0-----:R-:W2:Y:S02]  /*1c2f0*/  LDL.LU R0, [R1+0x18] ;  /* 0x0000180001007983 */ /* 0x001ea40000300800 */
[----:B--2---:R-:W-:-:S04]  /*1c300*/  LOP3.LUT R0, R0, 0x2, RZ, 0xfc, !PT ;  /* 0x0000000200007812 */ /* 0x004fc800078efcff */
[----:B------:R-:W-:-:S13]  /*1c310*/  ISETP.NE.AND P0, PT, R0, 0x3, PT ;  /* 0x000000030000780c */ /* 0x000fda0003f05270 */
[----:B------:R-:W-:Y:S05]  /*1c320*/  @!P0 BRA `(.L_x_2119) ;  /* 0x0000000000048947 */ /* 0x000fea0003800000 */
[----:B------:R-:W-:Y:S01]  /*1c330*/  BPT.TRAP 0x1 ;  /* 0x000000040000795c */ /* 0x000fe20000300000 */
.L_x_2119:
        /* <DEDUP_REMOVED lines=12> */
.L_x_2215:
[----:B------:R-:W1:Y:S02]  /*1c400*/  SYNCS.PHASECHK.TRANS64.TRYWAIT P1, [R3+URZ], R0 ;  /* 0x00000000030075a7 */ /* 0x000e64000802017f */
[----:B-1----:R-:W-:Y:S05]  /*1c410*/  @!P1 BRA `(.L_x_2121) ;  /* 0x0000001c000c9947 */ /* 0x002fea0003800000 */
.L_x_2216:
[----:B------:R-:W-:Y:S05]  /*1c420*/  @!P0 BRA `(.L_x_2122) ;  /* 0x0000000000048947 */ /* 0x000fea0003800000 */
[----:B------:R-:W-:Y:S01]  /*1c430*/  BPT.TRAP 0x1 ;  /* 0x000000040000795c */ /* 0x000fe20000300000 */
.L_x_2122:
[----:B-1----:R-:W-:-:S04]  /*1c440*/  IMAD R3, R22, 0x8, R9 ;  /* 0x0000000816037824 */ /* 0x002fc800078e0209 */
[----:B------:R-:W1:Y:S02]  /*1c450*/  SYNCS.PHASECHK.TRANS64.TRYWAIT P1, [R3+URZ+0x19c60], R2 ;  /* 0x019c6002030075a7 */ /* 0x000e64000802017f */
[----:B-1----:R-:W-:Y:S05]  /*1c460*/  @!P1 BRA `(.L_x_2123) ;  /* 0x0000001c000c9947 */ /* 0x002fea0003800000 */
.L_x_2217:
[----:B------:R-:W-:Y:S05]  /*1c470*/  @!P0 BRA `(.L_x_2124) ;  /* 0x0000000000048947 */ /* 0x000fea0003800000 */
[----:B------:R-:W-:Y:S01]  /*1c480*/  BPT.TRAP 0x1 ;  /* 0x000000040000795c */ /* 0x000fe20000300000 */
.L_x_2124:
[----:B------:R-:W-:-:S04]  /*1c490*/  IMAD R5, R4, 0x8, R9 ;  /* 0x0000000804057824 */ /* 0x000fc800078e0209 */
[----:B------:R-:W2:Y:S02]  /*1c4a0*/  SYNCS.PHASECHK.TRANS64.TRYWAIT P1, [R5+URZ+0x19c60], R0 ;  /* 0x019c6000050075a7 */ /* 0x000ea4000802017f */
[----:B--2---:R-:W-:Y:S05]  /*1c4b0*/  @!P1 BRA `(.L_x_2125) ;  /* 0x0000001c000c9947 */ /* 0x004fea0003800000 */
.L_x_2218:
[----:B------:R-:W-:Y:S05]  /*1c4c0*/  @!P0 BRA `(.L_x_2126) ;  /* 0x0000000000048947 */ /* 0x000fea0003800000 */
[----:B------:R-:W-:Y:S01]  /*1c4d0*/  BPT.TRAP 0x1 ;  /* 0x000000040000795c */ /* 0x000fe20000300000 */
.L_x_2126:
[----:B------:R-:W3:Y:S02]  /*1c4e0*/  SYNCS.PHASECHK.TRANS64.TRYWAIT P0, [R3+URZ+0x19c80], R2 ;  /* 0x019c8002030075a7 */ /* 0x000ee4000800017f */
[----:B---3--:R-:W-:Y:S05]  /*1c4f0*/  @!P0 BRA `(.L_x_2127) ;  /* 0x0000001c00108947 */ /* 0x008fea0003800000 */
.L_x_2128:
[----:B----4-:R4:W0:Y:S02]  /*1c500*/  SYNCS.PHASECHK.TRANS64.TRYWAIT P0, [R5+URZ+0x19c80], R0 ;  /* 0x019c8000050075a7 */ /* 0x010824000800017f */
[----:B0-----:R-:W-:Y:S05]  /*1c510*/  @!P0 NANOSLEEP.SYNCS 0x989680 ;  /* 0x009896800000895d */ /* 0x001fea0003900000 */
[----:B------:R-:W0:Y:S02]  /*1c520*/  @!P0 SYNCS.PHASECHK.TRANS64 P0, [R5+URZ+0x19c80], R0 ;  /* 0x019c8000050085a7 */ /* 0x000e24000800007f */
[----:B0-----:R-:W-:Y:S05]  /*1c530*/  @!P0 BRA `(.L_x_2128) ;  /* 0xfffffffc00f08947 */ /* 0x001fea000383ffff */
.L_x_1858:
[----:B------:R-:W-:Y:S05]  /*1c540*/  BSYNC B8 ;  /* 0x0000000000087941 */ /* 0x000fea0003800000 */
.L_x_1855:
[----:B------:R-:W-:Y:S05]  /*1c550*/  EXIT ;  /* 0x000000000000794d */ /* 0x000fea0003800000 */
.L_x_1874:
[----:B0-----:R0:W1:Y:S02]  /*1c560*/  SYNCS.PHASECHK.TRANS64.TRYWAIT P5, [R86+URZ+0x19c90], R89 ;  /* 0x019c9059560075a7 */ /* 0x00106400080a017f */
[----:B-1----:R-:W-:Y:S05]  /*1c570*/  @!P5 NANOSLEEP.SYNCS 0x989680 ;  /* 0x009896800000d95d */ /* 0x002fea0003900000 */
[----:B------:R-:W1:Y:S02]  /*1c580*/  @!P5 SYNCS.PHASECHK.TRANS64 P5, [R86+URZ+0x19c90], R89 ;  /* 0x019c90595600d5a7 */ /* 0x000e6400080a007f */
[----:B-1----:R-:W-:Y:S05]  /*1c590*/  @!P5 BRA `(.L_x_1874) ;  /* 0xfffffffc00f0d947 */ /* 0x002fea000383ffff */
[----:B------:R-:W-:Y:S05]  /*1c5a0*/  BRA `(.L_x_2129) ;  /* 0xfffffe6000b47947 */ /* 0x000fea000383ffff */
.L_x_1890:
[----:B-1----:R1:W2:Y:S02]  /*1c5b0*/  SYNCS.PHASECHK.TRANS64.TRYWAIT P5, [R86+URZ+0x19c90], R89 ;  /* 0x019c9059560075a7 */ /* 0x0022a400080a017f */
[----:B--2---:R-:W-:Y:S05]  /*1c5c0*/  @!P5 NANOSLEEP.SYNCS 0x989680 ;  /* 0x009896800000d95d */ /* 0x004fea0003900000 */
[----:B------:R-:W2:Y:S02]  /*1c5d0*/  @!P5 SYNCS.PHASECHK.TRANS64 P5, [R86+URZ+0x19c90], R89 ;  /* 0x019c90595600d5a7 */ /* 0x000ea400080a007f */
[----:B--2---:R-:W-:Y:S05]  /*1c5e0*/  @!P5 BRA `(.L_x_1890) ;  /* 0xfffffffc00f0d947 */ /* 0x004fea000383ffff */
[----:B------:R-:W-:Y:S05]  /*1c5f0*/  BRA `(.L_x_2130) ;  /* 0xfffffe7800f47947 */ /* 0x000fea000383ffff */
.L_x_1899:
[----:B0-----:R0:W1:Y:S02]  /*1c600*/  SYNCS.PHASECHK.TRANS64.TRYWAIT P5, [R86+URZ+0x19c90], R89 ;  /* 0x019c9059560075a7 */ /* 0x00106400080a017f */
[----:B-1----:R-:W-:Y:S05]  /*1c610*/  @!P5 NANOSLEEP.SYNCS 0x989680 ;  /* 0x009896800000d95d */ /* 0x002fea0003900000 */
[----:B------:R-:W1:Y:S02]  /*1c620*/  @!P5 SYNCS.PHASECHK.TRANS64 P5, [R86+URZ+0x19c90], R89 ;  /* 0x019c90595600d5a7 */ /* 0x000e6400080a007f */
[----:B-1----:R-:W-:Y:S05]  /*1c630*/  @!P5 BRA `(.L_x_1899) ;  /* 0xfffffffc00f0d947 */ /* 0x002fea000383ffff */
[----:B------:R-:W-:Y:S05]  /*1c640*/  BRA `(.L_x_2131) ;  /* 0xfffffe9800ec7947 */ /* 0x000fea000383ffff */
.L_x_1903:
[----:B--2---:R2:W3:Y:S02]  /*1c650*/  SYNCS.PHASECHK.TRANS64.TRYWAIT P5, [R86+URZ+0x19cb0], R89 ;  /* 0x019cb059560075a7 */ /* 0x0044e400080a017f */
[----:B---3--:R-:W-:Y:S05]  /*1c660*/  @!P5 NANOSLEEP.SYNCS 0x989680 ;  /* 0x009896800000d95d */ /* 0x008fea0003900000 */
[----:B------:R-:W3:Y:S02]  /*1c670*/  @!P5 SYNCS.PHASECHK.TRANS64 P5, [R86+URZ+0x19cb0], R89 ;  /* 0x019cb0595600d5a7 */ /* 0x000ee400080a007f */
[----:B---3--:R-:W-:Y:S05]  /*1c680*/  @!P5 BRA `(.L_x_1903) ;  /* 0xfffffffc00f0d947 */ /* 0x008fea000383ffff */
[----:B------:R-:W-:Y:S05]  /*1c690*/  BRA `(.L_x_2132) ;  /* 0xfffffe9c005c7947 */ /* 0x000fea000383ffff */
.L_x_1923:
[----:B------:R-:W-:Y:S01]  /*1c6a0*/  BSSY B1, `(.L_x_2133) ;  /* 0x0000007000017945 */ /* 0x000fe20003800000 */
[----:B------:R-:W-:Y:S02]  /*1c6b0*/  IMAD.MOV.U32 R12, RZ, RZ, RZ ;  /* 0x000000ffff0c7224 */ /* 0x000fe400078e00ff */
[----:B------:R-:W-:Y:S02]  /*1c6c0*/  IMAD.MOV.U32 R11, RZ, RZ, 0x1e1f ;  /* 0x00001e1fff0b7424 */ /* 0x000fe400078e00ff */
[----:B------:R-:W-:-:S07]  /*1c6d0*/  IMAD.MOV.U32 R15, RZ, RZ, -0x1 ;  /* 0xffffffffff0f7424 */ /* 0x000fce00078e00ff */
[----:B-----5:R-:W-:Y:S05]  /*1c6e0*/  WARPSYNC.COLLECTIVE R15, `(.L_x_2134) ;  /* 0x000000000f087348 */ /* 0x020fea0003c00000 */
[----:B------:R0:W1:Y:S02]  /*1c6f0*/  SHFL.IDX P6, R14, R13, R12, R11 ;  /* 0x0000000c0d0e7389 */ /* 0x00006400000c000b */
[----:B01---5:R-:W-:Y:S01]  /*1c700*/  ENDCOLLECTIVE ;  /* 0x000000000000791b */ /* 0x023fe20003800000 */
.L_x_2134:
[----:B------:R-:W-:Y:S05]  /*1c710*/  BSYNC B1 ;  /* 0x0000000000017941 */ /* 0x000fea0003800000 */
.L_x_2133:
[----:B------:R-:W-:Y:S05]  /*1c720*/  BRA `(.L_x_2135) ;  /* 0xfffffeb0005c7947 */ /* 0x000fea000383ffff */
.L_x_1924:
[----:B------:R-:W-:Y:S01]  /*1c730*/  BSSY B1, `(.L_x_2136) ;  /* 0x0000008000017945 */ /* 0x000fe20003800000 */
[----:B------:R-:W-:Y:S01]  /*1c740*/  IMAD.MOV.U32 R13, RZ, RZ, R4 ;  /* 0x000000ffff0d7224 */ /* 0x000fe200078e0004 */
[----:B------:R-:W-:Y:S01]  /*1c750*/  MOV R12, RZ ;  /* 0x000000ff000c7202 */ /* 0x000fe20000000f00 */
[----:B------:R-:W-:Y:S02]  /*1c760*/  IMAD.MOV.U32 R11, RZ, RZ, 0x1e1f ;  /* 0x00001e1fff0b7424 */ /* 0x000fe400078e00ff */
[----:B------:R-:W-:-:S07]  /*1c770*/  IMAD.MOV.U32 R15, RZ, RZ, -0x1 ;  /* 0xffffffffff0f7424 */ /* 0x000fce00078e00ff */
[----:B-----5:R-:W-:Y:S05]  /*1c780*/  WARPSYNC.COLLECTIVE R15, `(.L_x_2137) ;  /* 0x000000000f087348 */ /* 0x020fea0003c00000 */
[----:B------:R0:W1:Y:S02]  /*1c790*/  SHFL.IDX P6, R14, R13, R12, R11 ;  /* 0x0000000c0d0e7389 */ /* 0x00006400000c000b */
[----:B01---5:R-:W-:Y:S01]  /*1c7a0*/  ENDCOLLECTIVE ;  /* 0x000000000000791b */ /* 0x023fe20003800000 */
.L_x_2137:
[----:B------:R-:W-:Y:S05]  /*1c7b0*/  BSYNC B1 ;  /* 0x0000000000017941 */ /* 0x000fea0003800000 */
.L_x_2136:
[----:B------:R-:W-:Y:S05]  /*1c7c0*/  BRA `(.L_x_2138) ;  /* 0xfffffeb0003c7947 */ /* 0x000fea000383ffff */
.L_x_1925:
        /* <DEDUP_REMOVED lines=8> */
.L_x_2140:
[----:B------:R-:W-:Y:S05]  /*1c850*/  BSYNC B1 ;  /* 0x0000000000017941 */ /* 0x000fea0003800000 */
.L_x_2139:
[----:B------:R-:W-:Y:S05]  /*1c860*/  BRA `(.L_x_2141) ;  /* 0xfffffeb0001c7947 */ /* 0x000fea000383ffff */
.L_x_1926:
        /* <DEDUP_REMOVED lines=8> */
.L_x_2143:
[----:B------:R-:W-:Y:S05]  /*1c8f0*/  BSYNC B1 ;  /* 0x0000000000017941 */ /* 0x000fea0003800000 */
.L_x_2142:
[----:B------:R-:W-:Y:S05]  /*1c900*/  BRA `(.L_x_2144) ;  /* 0xfffffeac00fc7947 */ /* 0x000fea000383ffff */
.L_x_1928:
[----:B0-----:R0:W1:Y:S02]  /*1c910*/  SYNCS.PHASECHK.TRANS64.TRYWAIT P1, [R16+URZ+0x19c00], R5 ;  /* 0x019c0005100075a7 */ /* 0x001064000802017f */
[----:B-1----:R-:W-:Y:S05]  /*1c920*/  @!P1 NANOSLEEP.SYNCS 0x989680 ;  /* 0x009896800000995d */ /* 0x002fea0003900000 */
[----:B------:R-:W1:Y:S02]  /*1c930*/  @!P1 SYNCS.PHASECHK.TRANS64 P1, [R16+URZ+0x19c00], R5 ;  /* 0x019c0005100095a7 */ /* 0x000e64000802007f */
[----:B-1----:R-:W-:Y:S05]  /*1c940*/  @!P1 BRA `(.L_x_1928) ;  /* 0xfffffffc00f09947 */ /* 0x002fea000383ffff */
[----:B------:R-:W-:Y:S05]  /*1c950*/  BRA `(.L_x_2145) ;  /* 0xfffffeac00f47947 */ /* 0x000fea000383ffff */
.L_x_1936:
[----:B------:R-:W-:Y:S01]  /*1c960*/  BSSY B1, `(.L_x_2146) ;  /* 0x0000007000017945 */ /* 0x000fe20003800000 */
[----:B------:R-:W-:Y:S01]  /*1c970*/  IMAD.MOV.U32 R12, RZ, RZ, RZ ;  /* 0x000000ffff0c7224 */ /* 0x000fe200078e00ff */
[----:B------:R-:W-:Y:S01]  /*1c980*/  MOV R15, 0xffffffff ;  /* 0xffffffff000f7802 */ /* 0x000fe20000000f00 */
[----:B------:R-:W-:-:S07]  /*1c990*/  IMAD.MOV.U32 R11, RZ, RZ, 0x1e1f ;  /* 0x00001e1fff0b7424 */ /* 0x000fce00078e00ff */
[----:B-----5:R-:W-:Y:S05]  /*1c9a0*/  WARPSYNC.COLLECTIVE R15, `(.L_x_2147) ;  /* 0x000000000f087348 */ /* 0x020fea0003c00000 */
[----:B------:R0:W1:Y:S02]  /*1c9b0*/  SHFL.IDX P6, R14, R13, R12, R11 ;  /* 0x0000000c0d0e7389 */ /* 0x00006400000c000b */
[----:B01---5:R-:W-:Y:S01]  /*1c9c0*/  ENDCOLLECTIVE ;  /* 0x000000000000791b */ /* 0x023fe20003800000 */
.L_x_2147:
[----:B------:R-:W-:Y:S05]  /*1c9d0*/  BSYNC B1 ;  /* 0x0000000000017941 */ /* 0x000fea0003800000 */
.L_x_2146:
[----:B------:R-:W-:Y:S05]  /*1c9e0*/  BRA `(.L_x_2148) ;  /* 0xfffffecc00087947 */ /* 0x000fea000383ffff */
.L_x_1937:
        /* <DEDUP_REMOVED lines=8> */
.L_x_2150:
[----:B------:R-:W-:Y:S05]  /*1ca70*/  BSYNC B1 ;  /* 0x0000000000017941 */ /* 0x000fea0003800000 */
.L_x_2149:
[----:B------:R-:W-:Y:S05]  /*1ca80*/  BRA `(.L_x_2151) ;  /* 0xfffffec800e87947 */ /* 0x000fea000383ffff */
.L_x_1938:
        /* <DEDUP_REMOVED lines=8> */
.L_x_2153:
[----:B------:R-:W-:Y:S05]  /*1cb10*/  BSYNC B1 ;  /* 0x0000000000017941 */ /* 0x000fea0003800000 */
.L_x_2152:
[----:B------:R-:W-:Y:S05]  /*1cb20*/  BRA `(.L_x_2154) ;  /* 0xfffffec800c87947 */ /* 0x000fea000383ffff */
.L_x_1939:
        /* <DEDUP_REMOVED lines=8> */
.L_x_2156:
[----:B------:R-:W-:Y:S05]  /*1cbb0*/  BSYNC B1 ;  /* 0x0000000000017941 */ /* 0x000fea0003800000 */
.L_x_2155:
[----:B------:R-:W-:Y:S05]  /*1cbc0*/  BRA `(.L_x_2157) ;  /* 0xfffffec800a87947 */ /* 0x000fea000383ffff */
.L_x_1941:
[----:B0-----:R0:W1:Y:S02]  /*1cbd0*/  SYNCS.PHASECHK.TRANS64.TRYWAIT P1, [R16+URZ+0x19c00], R9 ;  /* 0x019c0009100075a7 */ /* 0x001064000802017f */
[----:B-1----:R-:W-:Y:S05]  /*1cbe0*/  @!P1 NANOSLEEP.SYNCS 0x989680 ;  /* 0x009896800000995d */ /* 0x002fea0003900000 */
[----:B------:R-:W1:Y:S02]  /*1cbf0*/  @!P1 SYNCS.PHASECHK.TRANS64 P1, [R16+URZ+0x19c00], R9 ;  /* 0x019c0009100095a7 */ /* 0x000e64000802007f */
[----:B-1----:R-:W-:Y:S05]  /*1cc00*/  @!P1 BRA `(.L_x_1941) ;  /* 0xfffffffc00f09947 */ /* 0x002fea000383ffff */
[----:B------:R-:W-:Y:S05]  /*1cc10*/  BRA `(.L_x_2158) ;  /* 0xfffffec800a07947 */ /* 0x000fea000383ffff */
.L_x_1947:
[----:B-1----:R1:W2:Y:S02]  /*1cc20*/  SYNCS.PHASECHK.TRANS64.TRYWAIT P0, [R0+URZ+0x19c30], R7 ;  /* 0x019c3007000075a7 */ /* 0x0022a4000800017f */
[----:B--2---:R-:W-:Y:S05]  /*1cc30*/  @!P0 NANOSLEEP.SYNCS 0x989680 ;  /* 0x009896800000895d */ /* 0x004fea0003900000 */
[----:B------:R-:W2:Y:S02]  /*1cc40*/  @!P0 SYNCS.PHASECHK.TRANS64 P0, [R0+URZ+0x19c30], R7 ;  /* 0x019c3007000085a7 */ /* 0x000ea4000800007f */
[----:B--2---:R-:W-:Y:S05]  /*1cc50*/  @!P0 BRA `(.L_x_1947) ;  /* 0xfffffffc00f08947 */ /* 0x004fea000383ffff */
[----:B------:R-:W-:Y:S05]  /*1cc60*/  BRA `(.L_x_1946) ;  /* 0xfffffeec00147947 */ /* 0x000fea000383ffff */
.L_x_1954:
[----:B-1----:R1:W2:Y:S02]  /*1cc70*/  SYNCS.PHASECHK.TRANS64.TRYWAIT P0, [R14+URZ+0x19c30], R13 ;  /* 0x019c300d0e0075a7 */ /* 0x0022a4000800017f */
[----:B--2---:R-:W-:Y:S05]  /*1cc80*/  @!P0 NANOSLEEP.SYNCS 0x989680 ;  /* 0x009896800000895d */ /* 0x004fea0003900000 */
[----:B------:R-:W2:Y:S02]  /*1cc90*/  @!P0 SYNCS.PHASECHK.TRANS64 P0, [R14+URZ+0x19c30], R13 ;  /* 0x019c300d0e0085a7 */ /* 0x000ea4000800007f */
[----:B--2---:R-:W-:Y:S05]  /*1cca0*/  @!P0 BRA `(.L_x_1954) ;  /* 0xfffffffc00f08947 */ /* 0x004fea000383ffff */
[----:B------:R-:W-:Y:S05]  /*1ccb0*/  BRA `(.L_x_1953) ;  /* 0xffffff1800287947 */ /* 0x000fea000383ffff */
.L_x_1959:
[----:B-1----:R1:W2:Y:S02]  /*1ccc0*/  SYNCS.PHASECHK.TRANS64.TRYWAIT P0, [R152+URZ+0x19c50], R9 ;  /* 0x019c5009980075a7 */ /* 0x0022a4000800017f */
[----:B--2---:R-:W-:Y:S05]  /*1ccd0*/  @!P0 NANOSLEEP.SYNCS 0x989680 ;  /* 0x009896800000895d */ /* 0x004fea0003900000 */
[----:B------:R-:W2:Y:S02]  /*1cce0*/  @!P0 SYNCS.PHASECHK.TRANS64 P0, [R152+URZ+0x19c50], R9 ;  /* 0x019c5009980085a7 */ /* 0x000ea4000800007f */
[----:B--2---:R-:W-:Y:S05]  /*1ccf0*/  @!P0 BRA `(.L_x_1959) ;  /* 0xfffffffc00f08947 */ /* 0x004fea000383ffff */
[----:B------:R-:W-:Y:S05]  /*1cd00*/  BRA `(.L_x_1958) ;  /* 0xffffff1800a87947 */ /* 0x000fea000383ffff */
.L_x_1968:
[----:B--2---:R2:W3:Y:S02]  /*1cd10*/  SYNCS.PHASECHK.TRANS64.TRYWAIT P0, [R12+URZ+0x19c30], R13 ;  /* 0x019c300d0c0075a7 */ /* 0x0044e4000800017f */
[----:B---3--:R-:W-:Y:S05]  /*1cd20*/  @!P0 NANOSLEEP.SYNCS 0x989680 ;  /* 0x009896800000895d */ /* 0x008fea0003900000 */
[----:B------:R-:W3:Y:S02]  /*1cd30*/  @!P0 SYNCS.PHASECHK.TRANS64 P0, [R12+URZ+0x19c30], R13 ;  /* 0x019c300d0c0085a7 */ /* 0x000ee4000800007f */
[----:B---3--:R-:W-:Y:S05]  /*1cd40*/  @!P0 BRA `(.L_x_1968) ;  /* 0xfffffffc00f08947 */ /* 0x008fea000383ffff */
[----:B------:R-:W-:Y:S05]  /*1cd50*/  BRA `(.L_x_1967) ;  /* 0xffffff44009c7947 */ /* 0x000fea000383ffff */
.L_x_1973:
[----:B--2---:R2:W3:Y:S02]  /*1cd60*/  SYNCS.PHASECHK.TRANS64.TRYWAIT P0, [R20+URZ+0x19c50], R9 ;  /* 0x019c5009140075a7 */ /* 0x0044e4000800017f */
[----:B---3--:R-:W-:Y:S05]  /*1cd70*/  @!P0 NANOSLEEP.SYNCS 0x989680 ;  /* 0x009896800000895d */ /* 0x008fea0003900000 */
[----:B------:R-:W3:Y:S02]  /*1cd80*/  @!P0 SYNCS.PHASECHK.TRANS64 P0, [R20+URZ+0x19c50], R9 ;  /* 0x019c5009140085a7 */ /* 0x000ee4000800007f */
[----:B---3--:R-:W-:Y:S05]  /*1cd90*/  @!P0 BRA `(.L_x_1973) ;  /* 0xfffffffc00f08947 */ /* 0x008fea000383ffff */
[----:B------:R-:W-:Y:S05]  /*1cda0*/  BRA `(.L_x_1972) ;  /* 0xffffff48001c7947 */ /* 0x000fea000383ffff */
.L_x_1980:
[----:B---3--:R3:W4:Y:S02]  /*1cdb0*/  SYNCS.PHASECHK.TRANS64.TRYWAIT P0, [R10+URZ+0x19c50], R5 ;  /* 0x019c50050a0075a7 */ /* 0x008724000800017f */
[----:B----4-:R-:W-:Y:S05]  /*1cdc0*/  @!P0 NANOSLEEP.SYNCS 0x989680 ;  /* 0x009896800000895d */ /* 0x010fea0003900000 */
[----:B------:R-:W4:Y:S02]  /*1cdd0*/  @!P0 SYNCS.PHASECHK.TRANS64 P0, [R10+URZ+0x19c50], R5 ;  /* 0x019c50050a0085a7 */ /* 0x000f24000800007f */
[----:B----4-:R-:W-:Y:S05]  /*1cde0*/  @!P0 BRA `(.L_x_1980) ;  /* 0xfffffffc00f08947 */ /* 0x010fea000383ffff */
[----:B------:R-:W-:Y:S05]  /*1cdf0*/  BRA `(.L_x_1979) ;  /* 0xffffff6800987947 */ /* 0x000fea000383ffff */
.L_x_2009:
[----:B------:R-:W0:Y:S01]  /*1ce00*/  S2R R7, SR_TID.X ;  /* 0x0000000000077919 */ /* 0x000e220000002100 */
[----:B------:R-:W-:Y:S01]  /*1ce10*/  BSSY B1, `(.L_x_2159) ;  /* 0x000000a000017945 */ /* 0x000fe20003800000 */
[----:B------:R-:W-:Y:S02]  /*1ce20*/  IMAD.MOV.U32 R12, RZ, RZ, RZ ;  /* 0x000000ffff0c7224 */ /* 0x000fe400078e00ff */
[----:B------:R-:W-:Y:S02]  /*1ce30*/  IMAD.MOV.U32 R11, RZ, RZ, 0x1f ;  /* 0x0000001fff0b7424 */ /* 0x000fe400078e00ff */
[----:B------:R-:W-:Y:S01]  /*1ce40*/  IMAD.MOV.U32 R15, RZ, RZ, -0x1 ;  /* 0xffffffffff0f7424 */ /* 0x000fe200078e00ff */
[----:B0-----:R-:W-:-:S04]  /*1ce50*/  SHF.R.U32.HI R7, RZ, 0x5, R7 ;  /* 0x00000005ff077819 */ /* 0x001fc80000011607 */
[----:B------:R-:W-:-:S04]  /*1ce60*/  LOP3.LUT R7, R7, 0x3, RZ, 0xc0, !PT ;  /* 0x0000000307077812 */ /* 0x000fc800078ec0ff */
[----:B------:R-:W-:-:S07]  /*1ce70*/  MOV R13, R7 ;  /* 0x00000007000d7202 */ /* 0x000fce0000000f00 */
[----:B------:R-:W-:Y:S05]  /*1ce80*/  WARPSYNC.COLLECTIVE R15, `(.L_x_2160) ;  /* 0x000000000f087348 */ /* 0x000fea0003c00000 */
[----:B------:R0:W1:Y:S02]  /*1ce90*/  SHFL.IDX P6, R14, R13, R12, R11 ;  /* 0x0000000c0d0e7389 */ /* 0x00006400000c000b */
[----:B01----:R-:W-:Y:S01]  /*1cea0*/  ENDCOLLECTIVE ;  /* 0x000000000000791b */ /* 0x003fe20003800000 */
.L_x_2160:
[----:B------:R-:W-:Y:S05]  /*1ceb0*/  BSYNC B1 ;  /* 0x0000000000017941 */ /* 0x000fea0003800000 */
.L_x_2159:
[----:B------:R-:W-:Y:S05]  /*1cec0*/  BRA `(.L_x_2161) ;  /* 0xffffffa4007c7947 */ /* 0x000fea000383ffff */
.L_x_2011:
[----:B------:R-:W-:Y:S01]  /*1ced0*/  BSSY B1, `(.L_x_2162) ;  /* 0x0000006000017945 */ /* 0x000fe20003800000 */
[----:B------:R-:W-:-:S07]  /*1cee0*/  IMAD.MOV.U32 R15, RZ, RZ, -0x1 ;  /* 0xffffffffff0f7424 */ /* 0x000fce00078e00ff */
[----:B0-----:R-:W-:Y:S05]  /*1cef0*/  WARPSYNC.COLLECTIVE R15, `(.L_x_2163) ;  /* 0x000000000f0c7348 */ /* 0x001fea0003c00000 */
[----:B------:R-:W-:Y:S02]  /*1cf00*/  ELECT P6, UR62, PT ;  /* 0x00000000003e782f */ /* 0x000fe400038c0000 */
[----:B------:R-:W-:Y:S01]  /*1cf10*/  MOV R14, UR62 ;  /* 0x0000003e000e7c02 */ /* 0x000fe20008000f00 */
[----:B0-----:R-:W-:Y:S10]  /*1cf20*/  ENDCOLLECTIVE ;  /* 0x000000000000791b */ /* 0x001ff40003800000 */
.L_x_2163:
[----:B------:R-:W-:Y:S05]  /*1cf30*/  BSYNC B1 ;  /* 0x0000000000017941 */ /* 0x000fea0003800000 */
.L_x_2162:
[----:B------:R-:W-:Y:S05]  /*1cf40*/  BRA `(.L_x_2010) ;  /* 0xffffffa400747947 */ /* 0x000fea000383ffff */
.L_x_2013:
[----:B0-----:R0:W1:Y:S02]  /*1cf50*/  SYNCS.PHASECHK.TRANS64.TRYWAIT P0, [R11+URZ+0x19c20], R6 ;  /* 0x019c20060b0075a7 */ /* 0x001064000800017f */
[----:B-1----:R-:W-:Y:S05]  /*1cf60*/  @!P0 NANOSLEEP.SYNCS 0x989680 ;  /* 0x009896800000895d */ /* 0x002fea0003900000 */
[----:B------:R-:W1:Y:S02]  /*1cf70*/  @!P0 SYNCS.PHASECHK.TRANS64 P0, [R11+URZ+0x19c20], R6 ;  /* 0x019c20060b0085a7 */ /* 0x000e64000800007f */
[----:B-1----:R-:W-:Y:S05]  /*1cf80*/  @!P0 BRA `(.L_x_2013) ;  /* 0xfffffffc00f08947 */ /* 0x002fea000383ffff */
[----:B------:R-:W-:Y:S05]  /*1cf90*/  BRA `(.L_x_2164) ;  /* 0xffffffa400907947 */ /* 0x000fea000383ffff */
.L_x_2017:
[----:B-1----:R1:W2:Y:S02]  /*1cfa0*/  SYNCS.PHASECHK.TRANS64.TRYWAIT P0, [R10+URZ+0x19ca0], R9 ;  /* 0x019ca0090a0075a7 */ /* 0x0022a4000800017f */
[----:B--2---:R-:W-:Y:S05]  /*1cfb0*/  @!P0 NANOSLEEP.SYNCS 0x989680 ;  /* 0x009896800000895d */ /* 0x004fea0003900000 */
[----:B------:R-:W2:Y:S02]  /*1cfc0*/  @!P0 SYNCS.PHASECHK.TRANS64 P0, [R10+URZ+0x19ca0], R9 ;  /* 0x019ca0090a0085a7 */ /* 0x000ea4000800007f */
[----:B--2---:R-:W-:Y:S05]  /*1cfd0*/  @!P0 BRA `(.L_x_2017) ;  /* 0xfffffffc00f08947 */ /* 0x004fea000383ffff */
[----:B------:R-:W-:Y:S05]  /*1cfe0*/  BRA `(.L_x_2165) ;  /* 0xffffffa400a87947 */ /* 0x000fea000383ffff */
.L_x_2024:
[----:B0-----:R0:W2:Y:S02]  /*1cff0*/  SYNCS.PHASECHK.TRANS64.TRYWAIT P0, [R10+URZ+0x19cc0], R9 ;  /* 0x019cc0090a0075a7 */ /* 0x0010a4000800017f */
[----:B--2---:R-:W-:Y:S05]  /*1d000*/  @!P0 NANOSLEEP.SYNCS 0x989680 ;  /* 0x009896800000895d */ /* 0x004fea0003900000 */
[----:B------:R-:W2:Y:S02]  /*1d010*/  @!P0 SYNCS.PHASECHK.TRANS64 P0, [R10+URZ+0x19cc0], R9 ;  /* 0x019cc0090a0085a7 */ /* 0x000ea4000800007f */
[----:B--2---:R-:W-:Y:S05]  /*1d020*/  @!P0 BRA `(.L_x_2024) ;  /* 0xfffffffc00f08947 */ /* 0x004fea000383ffff */
[----:B------:R-:W-:Y:S05]  /*1d030*/  BRA `(.L_x_2166) ;  /* 0xffffffa800a47947 */ /* 0x000fea000383ffff */
.L_x_2033:
[----:B-1----:R1:W2:Y:S02]  /*1d040*/  SYNCS.PHASECHK.TRANS64.TRYWAIT P1, [R9+URZ+0x19ca0], R8 ;  /* 0x019ca008090075a7 */ /* 0x0022a4000802017f */
[----:B--2---:R-:W-:Y:S05]  /*1d050*/  @!P1 NANOSLEEP.SYNCS 0x989680 ;  /* 0x009896800000995d */ /* 0x004fea0003900000 */
[----:B------:R-:W2:Y:S02]  /*1d060*/  @!P1 SYNCS.PHASECHK.TRANS64 P1, [R9+URZ+0x19ca0], R8 ;  /* 0x019ca008090095a7 */ /* 0x000ea4000802007f */
[----:B--2---:R-:W-:Y:S05]  /*1d070*/  @!P1 BRA `(.L_x_2033) ;  /* 0xfffffffc00f09947 */ /* 0x004fea000383ffff */
[----:B------:R-:W-:Y:S05]  /*1d080*/  BRA `(.L_x_2167) ;  /* 0xffffffac00d87947 */ /* 0x000fea000383ffff */
.L_x_2040:
[----:B0-----:R0:W2:Y:S02]  /*1d090*/  SYNCS.PHASECHK.TRANS64.TRYWAIT P1, [R9+URZ+0x19cc0], R8 ;  /* 0x019cc008090075a7 */ /* 0x0010a4000802017f */
[----:B--2---:R-:W-:Y:S05]  /*1d0a0*/  @!P1 NANOSLEEP.SYNCS 0x989680 ;  /* 0x009896800000995d */ /* 0x004fea0003900000 */
[----:B------:R-:W2:Y:S02]  /*1d0b0*/  @!P1 SYNCS.PHASECHK.TRANS64 P1, [R9+URZ+0x19cc0], R8 ;  /* 0x019cc008090095a7 */ /* 0x000ea4000802007f */
[----:B--2---:R-:W-:Y:S05]  /*1d0c0*/  @!P1 BRA `(.L_x_2040) ;  /* 0xfffffffc00f09947 */ /* 0x004fea000383ffff */
[----:B------:R-:W-:Y:S05]  /*1d0d0*/  BRA `(.L_x_2168) ;  /* 0xffffffb000d07947 */ /* 0x000fea000383ffff */
.L_x_2057:
        /* <DEDUP_REMOVED lines=11> */
.L_x_2170:
[----:B------:R-:W-:Y:S05]  /*1d190*/  BSYNC B0 ;  /* 0x0000000000007941 */ /* 0x000fea0003800000 */
.L_x_2169:
[----:B------:R-:W-:Y:S05]  /*1d1a0*/  BRA `(.L_x_2171) ;  /* 0xffffffc000a87947 */ /* 0x000fea000383ffff */
.L_x_2059:
[----:B------:R-:W-:Y:S01]  /*1d1b0*/  BSSY B0, `(.L_x_2172) ;  /* 0x0000006000007945 */ /* 0x000fe20003800000 */
[----:B------:R-:W-:-:S07]  /*1d1c0*/  IMAD.MOV.U32 R15, RZ, RZ, -0x1 ;  /* 0xffffffffff0f7424 */ /* 0x000fce00078e00ff */
[----:B0-----:R-:W-:Y:S05]  /*1d1d0*/  WARPSYNC.COLLECTIVE R15, `(.L_x_2173) ;  /* 0x000000000f0c7348 */ /* 0x001fea0003c00000 */
[----:B------:R-:W-:Y:S02]  /*1d1e0*/  ELECT P6, UR62, PT ;  /* 0x00000000003e782f */ /* 0x000fe400038c0000 */
[----:B------:R-:W-:Y:S01]  /*1d1f0*/  MOV R14, UR62 ;  /* 0x0000003e000e7c02 */ /* 0x000fe20008000f00 */
[----:B0-----:R-:W-:Y:S10]  /*1d200*/  ENDCOLLECTIVE ;  /* 0x000000000000791b */ /* 0x001ff40003800000 */
.L_x_2173:
[----:B------:R-:W-:Y:S05]  /*1d210*/  BSYNC B0 ;  /* 0x0000000000007941 */ /* 0x000fea0003800000 */
.L_x_2172:
[----:B------:R-:W-:Y:S05]  /*1d220*/  BRA `(.L_x_2174) ;  /* 0xffffffc000a07947 */ /* 0x000fea000383ffff */
.L_x_2062:
[----:B0-----:R0:W1:Y:S02]  /*1d230*/  SYNCS.PHASECHK.TRANS64.TRYWAIT P2, [R5+URZ+0x19c80], R4 ;  /* 0x019c8004050075a7 */ /* 0x001064000804017f */
[----:B-1----:R-:W-:Y:S05]  /*1d240*/  @!P2 NANOSLEEP.SYNCS 0x989680 ;  /* 0x009896800000a95d */ /* 0x002fea0003900000 */
[----:B------:R-:W1:Y:S02]  /*1d250*/  @!P2 SYNCS.PHASECHK.TRANS64 P2, [R5+URZ+0x19c80], R4 ;  /* 0x019c80040500a5a7 */ /* 0x000e64000804007f */
[----:B-1----:R-:W-:Y:S05]  /*1d260*/  @!P2 BRA `(.L_x_2062) ;  /* 0xfffffffc00f0a947 */ /* 0x002fea000383ffff */
[----:B------:R-:W-:Y:S05]  /*1d270*/  BRA `(.L_x_2175) ;  /* 0xffffffc400107947 */ /* 0x000fea000383ffff */
.L_x_2064:
[----:B-1----:R1:W2:Y:S02]  /*1d280*/  SYNCS.PHASECHK.TRANS64.TRYWAIT P2, [R5+URZ+0x19c40], R4 ;  /* 0x019c4004050075a7 */ /* 0x0022a4000804017f */
[----:B--2---:R-:W-:Y:S05]  /*1d290*/  @!P2 NANOSLEEP.SYNCS 0x989680 ;  /* 0x009896800000a95d */ /* 0x004fea0003900000 */
[----:B------:R-:W2:Y:S02]  /*1d2a0*/  @!P2 SYNCS.PHASECHK.TRANS64 P2, [R5+URZ+0x19c40], R4 ;  /* 0x019c40040500a5a7 */ /* 0x000ea4000804007f */
[----:B--2---:R-:W-:Y:S05]  /*1d2b0*/  @!P2 BRA `(.L_x_2064) ;  /* 0xfffffffc00f0a947 */ /* 0x004fea000383ffff */
[----:B------:R-:W-:Y:S05]  /*1d2c0*/  BRA `(.L_x_2176) ;  /* 0xffffffc400947947 */ /* 0x000fea000383ffff */
.L_x_2067:
        /* <DEDUP_REMOVED lines=8> */
.L_x_2073:
[----:B0-----:R0:W1:Y:S02]  /*1d350*/  SYNCS.PHASECHK.TRANS64.TRYWAIT P0, [R3+URZ+0x19c80], R4 ;  /* 0x019c8004030075a7 */ /* 0x001064000800017f */
[----:B-1----:R-:W-:Y:S05]  /*1d360*/  @!P0 NANOSLEEP.SYNCS 0x989680 ;  /* 0x009896800000895d */ /* 0x002fea0003900000 */
[----:B------:R-:W1:Y:S02]  /*1d370*/  @!P0 SYNCS.PHASECHK.TRANS64 P0, [R3+URZ+0x19c80], R4 ;  /* 0x019c8004030085a7 */ /* 0x000e64000800007f */
[----:B-1----:R-:W-:Y:S05]  /*1d380*/  @!P0 BRA `(.L_x_2073) ;  /* 0xfffffffc00f08947 */ /* 0x002fea000383ffff */
[----:B------:R-:W-:Y:S05]  /*1d390*/  BRA `(.L_x_2178) ;  /* 0xffffffcc00707947 */ /* 0x000fea000383ffff */
.L_x_2080:
[----:B-1----:R1:W2:Y:S02]  /*1d3a0*/  SYNCS.PHASECHK.TRANS64.TRYWAIT P0, [R3+URZ+0x19c40], R4 ;  /* 0x019c4004030075a7 */ /* 0x0022a4000800017f */
[----:B--2---:R-:W-:Y:S05]  /*1d3b0*/  @!P0 NANOSLEEP.SYNCS 0x989680 ;  /* 0x009896800000895d */ /* 0x004fea0003900000 */
[----:B------:R-:W2:Y:S02]  /*1d3c0*/  @!P0 SYNCS.PHASECHK.TRANS64 P0, [R3+URZ+0x19c40], R4 ;  /* 0x019c4004030085a7 */ /* 0x000ea4000800007f */
[----:B--2---:R-:W-:Y:S05]  /*1d3d0*/  @!P0 BRA `(.L_x_2080) ;  /* 0xfffffffc00f08947 */ /* 0x004fea000383ffff */
[----:B------:R-:W-:Y:S05]  /*1d3e0*/  BRA `(.L_x_2179) ;  /* 0xffffffd000747947 */ /* 0x000fea000383ffff */
.L_x_2088:
[----:B0-----:R0:W1:Y:S02]  /*1d3f0*/  SYNCS.PHASECHK.TRANS64.TRYWAIT P2, [R13+URZ+0x19c70], R4 ;  /* 0x019c70040d0075a7 */ /* 0x001064000804017f */
[----:B-1----:R-:W-:Y:S05]  /*1d400*/  @!P2 NANOSLEEP.SYNCS 0x989680 ;  /* 0x009896800000a95d */ /* 0x002fea0003900000 */
[----:B------:R-:W1:Y:S02]  /*1d410*/  @!P2 SYNCS.PHASECHK.TRANS64 P2, [R13+URZ+0x19c70], R4 ;  /* 0x019c70040d00a5a7 */ /* 0x000e64000804007f */
[----:B-1----:R-:W-:Y:S05]  /*1d420*/  @!P2 BRA `(.L_x_2088) ;  /* 0xfffffffc00f0a947 */ /* 0x002fea000383ffff */
[----:B------:R-:W-:Y:S05]  /*1d430*/  BRA `(.L_x_2180) ;  /* 0xffffffd400947947 */ /* 0x000fea000383ffff */
.L_x_2090:
[----:B0-----:R0:W1:Y:S02]  /*1d440*/  SYNCS.PHASECHK.TRANS64.TRYWAIT P2, [R13+URZ+0x19c60], R4 ;  /* 0x019c60040d0075a7 */ /* 0x001064000804017f */
[----:B-1----:R-:W-:Y:S05]  /*1d450*/  @!P2 NANOSLEEP.SYNCS 0x989680 ;  /* 0x009896800000a95d */ /* 0x002fea0003900000 */
[----:B------:R-:W1:Y:S02]  /*1d460*/  @!P2 SYNCS.PHASECHK.TRANS64 P2, [R13+URZ+0x19c60], R4 ;  /* 0x019c60040d00a5a7 */ /* 0x000e64000804007f */
[----:B-1----:R-:W-:Y:S05]  /*1d470*/  @!P2 BRA `(.L_x_2090) ;  /* 0xfffffffc00f0a947 */ /* 0x002fea000383ffff */
[----:B------:R-:W-:Y:S05]  /*1d480*/  BRA `(.L_x_2181) ;  /* 0xffffffd4009c7947 */ /* 0x000fea000383ffff */
.L_x_2097:
[----:B0-----:R0:W1:Y:S02]  /*1d490*/  SYNCS.PHASECHK.TRANS64.TRYWAIT P0, [R3+URZ+0x19c70], R0 ;  /* 0x019c7000030075a7 */ /* 0x001064000800017f */
[----:B-1----:R-:W-:Y:S05]  /*1d4a0*/  @!P0 NANOSLEEP.SYNCS 0x989680 ;  /* 0x009896800000895d */ /* 0x002fea0003900000 */
[----:B------:R-:W1:Y:S02]  /*1d4b0*/  @!P0 SYNCS.PHASECHK.TRANS64 P0, [R3+URZ+0x19c70], R0 ;  /* 0x019c7000030085a7 */ /* 0x000e64000800007f */
[----:B-1----:R-:W-:Y:S05]  /*1d4c0*/  @!P0 BRA `(.L_x_2097) ;  /* 0xfffffffc00f08947 */ /* 0x002fea000383ffff */
[----:B------:R-:W-:Y:S05]  /*1d4d0*/  BRA `(.L_x_2182) ;  /* 0xffffffd800fc7947 */ /* 0x000fea000383ffff */
.L_x_2099:
[----:B0-----:R0:W1:Y:S02]  /*1d4e0*/  SYNCS.PHASECHK.TRANS64.TRYWAIT P0, [R3+URZ+0x19c60], R0 ;  /* 0x019c6000030075a7 */ /* 0x001064000800017f */
[----:B-1----:R-:W-:Y:S05]  /*1d4f0*/  @!P0 NANOSLEEP.SYNCS 0x989680 ;  /* 0x009896800000895d */ /* 0x002fea0003900000 */
[----:B------:R-:W1:Y:S02]  /*1d500*/  @!P0 SYNCS.PHASECHK.TRANS64 P0, [R3+URZ+0x19c60], R0 ;  /* 0x019c6000030085a7 */ /* 0x000e64000800007f */
[----:B-1----:R-:W-:Y:S05]  /*1d510*/  @!P0 BRA `(.L_x_2099) ;  /* 0xfffffffc00f08947 */ /* 0x002fea000383ffff */
[----:B------:R-:W-:Y:S05]  /*1d520*/  BRA `(.L_x_2183) ;  /* 0xffffffdc00007947 */ /* 0x000fea000383ffff */
.L_x_2103:
[----:B------:R-:W-:Y:S01]  /*1d530*/  BSSY B0, `(.L_x_2184) ;  /* 0x0000008000007945 */ /* 0x000fe20003800000 */
[----:B------:R-:W-:Y:S01]  /*1d540*/  IMAD.MOV.U32 R13, RZ, RZ, R16 ;  /* 0x000000ffff0d7224 */ /* 0x000fe200078e0010 */
[----:B------:R-:W-:Y:S01]  /*1d550*/  MOV R15, 0xffffffff ;  /* 0xffffffff000f7802 */ /* 0x000fe20000000f00 */
[----:B------:R-:W-:Y:S02]  /*1d560*/  IMAD.MOV.U32 R12, RZ, RZ, RZ ;  /* 0x000000ffff0c7224 */ /* 0x000fe400078e00ff */
[----:B------:R-:W-:-:S07]  /*1d570*/  IMAD.MOV.U32 R11, RZ, RZ, 0x1f ;  /* 0x0000001fff0b7424 */ /* 0x000fce00078e00ff */
[----:B------:R-:W-:Y:S05]  /*1d580*/  WARPSYNC.COLLECTIVE R15, `(.L_x_2185) ;  /* 0x000000000f087348 */ /* 0x000fea0003c00000 */
[----:B------:R0:W1:Y:S02]  /*1d590*/  SHFL.IDX P6, R14, R13, R12, R11 ;  /* 0x0000000c0d0e7389 */ /* 0x00006400000c000b */
[----:B01----:R-:W-:Y:S01]  /*1d5a0*/  ENDCOLLECTIVE ;  /* 0x000000000000791b */ /* 0x003fe20003800000 */
.L_x_2185:
[----:B------:R-:W-:Y:S05]  /*1d5b0*/  BSYNC B0 ;  /* 0x0000000000007941 */ /* 0x000fea0003800000 */
.L_x_2184:
        /* <DEDUP_REMOVED lines=9> */
.L_x_2186:
        /* <DEDUP_REMOVED lines=18> */
.L_x_2187:
[----:B------:R-:W-:Y:S01]  /*1d770*/  IMAD.MOV.U32 R12, RZ, RZ, 0x2 ;  /* 0x00000002ff0c7424 */ /* 0x000fe200078e00ff */
[----:B------:R-:W-:-:S05]  /*1d780*/  SEL R4, R14, RZ, P1 ;  /* 0x000000ff0e047207 */ /* 0x000fca0000800000 */
[----:B------:R-:W-:-:S05]  /*1d790*/  IMAD.IADD R4, R17, 0x1, R4 ;  /* 0x0000000111047824 */ /* 0x000fca00078e0204 */
[----:B------:R-:W-:-:S07]  /*1d7a0*/  MOV R13, R4 ;  /* 0x00000004000d7202 */ /* 0x000fce0000000f00 */
[----:B------:R-:W-:Y:S05]  /*1d7b0*/  WARPSYNC.COLLECTIVE R15, `(.L_x_2188) ;  /* 0x000000000f087348 */ /* 0x000fea0003c00000 */
[----:B------:R0:W1:Y:S02]  /*1d7c0*/  SHFL.UP P6, R14, R13, R12, R11 ;  /* 0x0400000c0d0e7389 */ /* 0x00006400000c000b */
[----:B01----:R-:W-:Y:S01]  /*1d7d0*/  ENDCOLLECTIVE ;  /* 0x000000000000791b */ /* 0x003fe20003800000 */
.L_x_2188:
[----:B------:R-:W-:Y:S01]  /*1d7e0*/  IMAD.MOV.U32 R12, RZ, RZ, 0x4 ;  /* 0x00000004ff0c7424 */ /* 0x000fe200078e00ff */
[----:B------:R-:W-:-:S05]  /*1d7f0*/  SEL R3, R14, RZ, P2 ;  /* 0x000000ff0e037207 */ /* 0x000fca0001000000 */
[----:B------:R-:W-:-:S04]  /*1d800*/  IMAD.IADD R6, R4, 0x1, R3 ;  /* 0x0000000104067824 */ /* 0x000fc800078e0203 */
[----:B------:R-:W-:-:S07]  /*1d810*/  IMAD.MOV.U32 R13, RZ, RZ, R6 ;  /* 0x000000ffff0d7224 */ /* 0x000fce00078e0006 */
[----:B------:R-:W-:Y:S05]  /*1d820*/  WARPSYNC.COLLECTIVE R15, `(.L_x_2189) ;  /* 0x000000000f087348 */ /* 0x000fea0003c00000 */
[----:B------:R0:W1:Y:S02]  /*1d830*/  SHFL.UP P6, R14, R13, R12, R11 ;  /* 0x0400000c0d0e7389 */ /* 0x00006400000c000b */
[----:B01----:R-:W-:Y:S01]  /*1d840*/  ENDCOLLECTIVE ;  /* 0x000000000000791b */ /* 0x003fe20003800000 */
.L_x_2189:
[----:B------:R-:W-:Y:S01]  /*1d850*/  IMAD.MOV.U32 R12, RZ, RZ, 0x8 ;  /* 0x00000008ff0c7424 */ /* 0x000fe200078e00ff */
[----:B------:R-:W-:-:S05]  /*1d860*/  SEL R3, R14, RZ, P3 ;  /* 0x000000ff0e037207 */ /* 0x000fca0001800000 */
[----:B------:R-:W-:-:S04]  /*1d870*/  IMAD.IADD R2, R6, 0x1, R3 ;  /* 0x0000000106027824 */ /* 0x000fc800078e0203 */
[----:B------:R-:W-:-:S07]  /*1d880*/  IMAD.MOV.U32 R13, RZ, RZ, R2 ;  /* 0x000000ffff0d7224 */ /* 0x000fce00078e0002 */
[----:B------:R-:W-:Y:S05]  /*1d890*/  WARPSYNC.COLLECTIVE R15, `(.L_x_2190) ;  /* 0x000000000f087348 */ /* 0x000fea0003c00000 */
[----:B------:R0:W1:Y:S02]  /*1d8a0*/  SHFL.UP P6, R14, R13, R12, R11 ;  /* 0x0400000c0d0e7389 */ /* 0x00006400000c000b */
[----:B01----:R-:W-:Y:S01]  /*1d8b0*/  ENDCOLLECTIVE ;  /* 0x000000000000791b */ /* 0x003fe20003800000 */
.L_x_2190:
[----:B------:R-:W-:Y:S01]  /*1d8c0*/  IMAD.MOV.U32 R12, RZ, RZ, 0x10 ;  /* 0x00000010ff0c7424 */ /* 0x000fe200078e00ff */
[----:B------:R-:W-:-:S05]  /*1d8d0*/  SEL R3, R14, RZ, P4 ;  /* 0x000000ff0e037207 */ /* 0x000fca0002000000 */
[----:B------:R-:W-:-:S04]  /*1d8e0*/  IMAD.IADD R3, R2, 0x1, R3 ;  /* 0x0000000102037824 */ /* 0x000fc800078e0203 */
[----:B------:R-:W-:-:S07]  /*1d8f0*/  IMAD.MOV.U32 R13, RZ, RZ, R3 ;  /* 0x000000ffff0d7224 */ /* 0x000fce00078e0003 */
[----:B------:R-:W-:Y:S05]  /*1d900*/  WARPSYNC.COLLECTIVE R15, `(.L_x_2191) ;  /* 0x000000000f087348 */ /* 0x000fea0003c00000 */
[----:B------:R0:W1:Y:S02]  /*1d910*/  SHFL.UP P6, R14, R13, R12, R11 ;  /* 0x0400000c0d0e7389 */ /* 0x00006400000c000b */
[----:B01----:R-:W-:Y:S01]  /*1d920*/  ENDCOLLECTIVE ;  /* 0x000000000000791b */ /* 0x003fe20003800000 */
.L_x_2191:
[----:B------:R-:W-:Y:S01]  /*1d930*/  MOV R12, 0x1f ;  /* 0x0000001f000c7802 */ /* 0x000fe20000000f00 */
[----:B------:R-:W-:Y:S01]  /*1d940*/  IMAD.MOV.U32 R11, RZ, RZ, 0x1f ;  /* 0x0000001fff0b7424 */ /* 0x000fe200078e00ff */
[----:B------:R-:W-:-:S05]  /*1d950*/  SEL R14, R14, RZ, P5 ;  /* 0x000000ff0e0e7207 */ /* 0x000fca0002800000 */
[----:B------:R-:W-:-:S04]  /*1d960*/  IMAD.IADD R3, R3, 0x1, R14 ;  /* 0x0000000103037824 */ /* 0x000fc800078e020e */
[----:B------:R-:W-:-:S07]  /*1d970*/  IMAD.MOV.U32 R13, RZ, RZ, R3 ;  /* 0x000000ffff0d7224 */ /* 0x000fce00078e0003 */
[----:B------:R-:W-:Y:S05]  /*1d980*/  WARPSYNC.COLLECTIVE R15, `(.L_x_2192) ;  /* 0x000000000f087348 */ /* 0x000fea0003c00000 */
[----:B------:R0:W1:Y:S02]  /*1d990*/  SHFL.IDX P6, R14, R13, R12, R11 ;  /* 0x0000000c0d0e7389 */ /* 0x00006400000c000b */
[----:B01----:R-:W-:Y:S01]  /*1d9a0*/  ENDCOLLECTIVE ;  /* 0x000000000000791b */ /* 0x003fe20003800000 */
.L_x_2192:
[----:B------:R-:W-:Y:S05]  /*1d9b0*/  BRA `(.L_x_2193) ;  /* 0xffffffdc009c7947 */ /* 0x000fea000383ffff */
.L_x_2108:
        /* <DEDUP_REMOVED lines=8> */
.L_x_2195:
[----:B------:R-:W-:Y:S05]  /*1da40*/  BSYNC B0 ;  /* 0x0000000000007941 */ /* 0x000fea0003800000 */
.L_x_2194:
        /* <DEDUP_REMOVED lines=8> */
.L_x_2196:
[----:B------:R-:W-:Y:S01]  /*1dad0*/  IMAD.MOV.U32 R12, RZ, RZ, 0x4 ;  /* 0x00000004ff0c7424 */ /* 0x000fe200078e00ff */
[----:B------:R-:W-:-:S05]  /*1dae0*/  SEL R2, R14, RZ, P2 ;  /* 0x000000ff0e027207 */ /* 0x000fca0001000000 */
[----:B------:R-:W-:-:S04]  /*1daf0*/  IMAD.IADD R2, R13, 0x1, R2 ;  /* 0x000000010d027824 */ /* 0x000fc800078e0202 */
[----:B------:R-:W-:-:S07]  /*1db00*/  IMAD.MOV.U32 R13, RZ, RZ, R2 ;  /* 0x000000ffff0d7224 */ /* 0x000fce00078e0002 */
[----:B------:R-:W-:Y:S05]  /*1db10*/  WARPSYNC.COLLECTIVE R15, `(.L_x_2197) ;  /* 0x000000000f087348 */ /* 0x000fea0003c00000 */
[----:B------:R0:W1:Y:S02]  /*1db20*/  SHFL.UP P6, R14, R13, R12, R11 ;  /* 0x0400000c0d0e7389 */ /* 0x00006400000c000b */
[----:B01----:R-:W-:Y:S01]  /*1db30*/  ENDCOLLECTIVE ;  /* 0x000000000000791b */ /* 0x003fe20003800000 */
.L_x_2197:
[----:B------:R-:W-:Y:S01]  /*1db40*/  IMAD.MOV.U32 R12, RZ, RZ, 0x8 ;  /* 0x00000008ff0c7424 */ /* 0x000fe200078e00ff */
[----:B------:R-:W-:-:S04]  /*1db50*/  SEL R3, R14, RZ, P3 ;  /* 0x000000ff0e037207 */ /* 0x000fc80001800000 */
[----:B------:R-:W-:-:S05]  /*1db60*/  IADD3 R3, R2, R3, RZ ;  /* 0x0000000302037210 */ /* 0x000fca0007ffe0ff */
[----:B------:R-:W-:-:S07]  /*1db70*/  IMAD.MOV.U32 R13, RZ, RZ, R3 ;  /* 0x000000ffff0d7224 */ /* 0x000fce00078e0003 */
[----:B------:R-:W-:Y:S05]  /*1db80*/  WARPSYNC.COLLECTIVE R15, `(.L_x_2198) ;  /* 0x000000000f087348 */ /* 0x000fea0003c00000 */
[----:B------:R0:W1:Y:S02]  /*1db90*/  SHFL.UP P6, R14, R13, R12, R11 ;  /* 0x0400000c0d0e7389 */ /* 0x00006400000c000b */
[----:B01----:R-:W-:Y:S01]  /*1dba0*/  ENDCOLLECTIVE ;  /* 0x000000000000791b */ /* 0x003fe20003800000 */
.L_x_2198:
[----:B------:R-:W-:Y:S01]  /*1dbb0*/  IMAD.MOV.U32 R12, RZ, RZ, 0x10 ;  /* 0x00000010ff0c7424 */ /* 0x000fe200078e00ff */
[----:B------:R-:W-:-:S05]  /*1dbc0*/  SEL R4, R14, RZ, P4 ;  /* 0x000000ff0e047207 */ /* 0x000fca0002000000 */
[----:B------:R-:W-:-:S04]  /*1dbd0*/  IMAD.IADD R4, R3, 0x1, R4 ;  /* 0x0000000103047824 */ /* 0x000fc800078e0204 */
[----:B------:R-:W-:-:S07]  /*1dbe0*/  IMAD.MOV.U32 R13, RZ, RZ, R4 ;  /* 0x000000ffff0d7224 */ /* 0x000fce00078e0004 */
[----:B------:R-:W-:Y:S05]  /*1dbf0*/  WARPSYNC.COLLECTIVE R15, `(.L_x_2199) ;  /* 0x000000000f087348 */ /* 0x000fea0003c00000 */
[----:B------:R0:W1:Y:S02]  /*1dc00*/  SHFL.UP P6, R14, R13, R12, R11 ;  /* 0x0400000c0d0e7389 */ /* 0x00006400000c000b */
[----:B01----:R-:W-:Y:S01]  /*1dc10*/  ENDCOLLECTIVE ;  /* 0x000000000000791b */ /* 0x003fe20003800000 */
.L_x_2199:
        /* <DEDUP_REMOVED lines=8> */
.L_x_2200:
[----:B------:R-:W-:Y:S05]  /*1dca0*/  BRA `(.L_x_2201) ;  /* 0xffffffdc007c7947 */ /* 0x000fea000383ffff */
.L_x_2110:
[----:B------:R-:W-:Y:S01]  /*1dcb0*/  BSSY B0, `(.L_x_2202) ;  /* 0x0000006000007945 */ /* 0x000fe20003800000 */
[----:B------:R-:W-:Y:S01]  /*1dcc0*/  PLOP3.LUT P6, PT, P6, PT, PT, 0x8, 0x0 ;  /* 0x000000000000781c */ /* 0x000fe200037ce170 */
[----:B------:R-:W-:-:S12]  /*1dcd0*/  IMAD.MOV.U32 R15, RZ, RZ, -0x1 ;  /* 0xffffffffff0f7424 */ /* 0x000fd800078e00ff */
[----:B0-----:R-:W-:Y:S05]  /*1dce0*/  WARPSYNC.COLLECTIVE R15, `(.L_x_2203) ;  /* 0x000000000f087348 */ /* 0x001fea0003c00000 */
[----:B------:R-:W-:Y:S01]  /*1dcf0*/  VOTE.ANY R14, PT, P6 ;  /* 0x00000000000e7806 */ /* 0x000fe200030e0100 */
[----:B0-----:R-:W-:Y:S06]  /*1dd00*/  ENDCOLLECTIVE ;  /* 0x000000000000791b */ /* 0x001fec0003800000 */
.L_x_2203:
[----:B------:R-:W-:Y:S05]  /*1dd10*/  BSYNC B0 ;  /* 0x0000000000007941 */ /* 0x000fea0003800000 */
.L_x_2202:
[----:B------:R-:W-:Y:S02]  /*1dd20*/  IMAD.MOV.U32 R2, RZ, RZ, R14 ;  /* 0x000000ffff027224 */ /* 0x000fe400078e000e */
[----:B------:R-:W-:Y:S02]  /*1dd30*/  IMAD.MOV.U32 R13, RZ, RZ, R17 ;  /* 0x000000ffff0d7224 */ /* 0x000fe400078e0011 */
[----:B------:R-:W0:Y:S01]  /*1dd40*/  POPC R6, R2 ;  /* 0x0000000200067309 */ /* 0x000e220000000000 */
[----:B------:R-:W-:Y:S02]  /*1dd50*/  IMAD.MOV.U32 R11, RZ, RZ, 0x1f ;  /* 0x0000001fff0b7424 */ /* 0x000fe400078e00ff */
[----:B------:R-:W-:Y:S01]  /*1dd60*/  IMAD.MOV.U32 R15, RZ, RZ, -0x1 ;  /* 0xffffffffff0f7424 */ /* 0x000fe200078e00ff */
[----:B0-----:R-:W-:-:S07]  /*1dd70*/  MOV R12, R6 ;  /* 0x00000006000c7202 */ /* 0x001fce0000000f00 */
[----:B------:R-:W-:Y:S05]  /*1dd80*/  WARPSYNC.COLLECTIVE R15, `(.L_x_2204) ;  /* 0x000000000f087348 */ /* 0x000fea0003c00000 */
[----:B------:R0:W1:Y:S02]  /*1dd90*/  SHFL.IDX P6, R14, R13, R12, R11 ;  /* 0x0000000c0d0e7389 */ /* 0x00006400000c000b */
[----:B01----:R-:W-:Y:S01]  /*1dda0*/  ENDCOLLECTIVE ;  /* 0x000000000000791b */ /* 0x003fe20003800000 */
.L_x_2204:
[----:B------:R-:W-:Y:S01]  /*1ddb0*/  IMAD.MOV.U32 R17, RZ, RZ, R14 ;  /* 0x000000ffff117224 */ /* 0x000fe200078e000e */
[----:B------:R-:W-:Y:S06]  /*1ddc0*/  BRA `(.L_x_2205) ;  /* 0xffffffdc006c7947 */ /* 0x000fec000383ffff */
.L_x_2112:
[----:B------:R-:W-:Y:S01]  /*1ddd0*/  BSSY B0, `(.L_x_2206) ;  /* 0x0000007000007945 */ /* 0x000fe20003800000 */
[----:B------:R-:W-:Y:S02]  /*1dde0*/  IMAD.MOV.U32 R13, RZ, RZ, R3 ;  /* 0x000000ffff0d7224 */ /* 0x000fe400078e0003 */
[----:B------:R-:W-:Y:S02]  /*1ddf0*/  IMAD.MOV.U32 R11, RZ, RZ, 0x1f ;  /* 0x0000001fff0b7424 */ /* 0x000fe400078e00ff */
[----:B------:R-:W-:-:S07]  /*1de00*/  IMAD.MOV.U32 R15, RZ, RZ, -0x1 ;  /* 0xffffffffff0f7424 */ /* 0x000fce00078e00ff */
[----:B012---:R-:W-:Y:S05]  /*1de10*/  WARPSYNC.COLLECTIVE R15, `(.L_x_2207) ;  /* 0x000000000f087348 */ /* 0x007fea0003c00000 */
[----:B------:R3:W4:Y:S02]  /*1de20*/  SHFL.IDX P6, R14, R13, R12, R11 ;  /* 0x0000000c0d0e7389 */ /* 0x00072400000c000b */
[----:B01234-:R-:W-:Y:S01]  /*1de30*/  ENDCOLLECTIVE ;  /* 0x000000000000791b */ /* 0x01ffe20003800000 */
.L_x_2207:
[----:B------:R-:W-:Y:S05]  /*1de40*/  BSYNC B0 ;  /* 0x0000000000007941 */ /* 0x000fea0003800000 */
.L_x_2206:
[----:B------:R-:W-:Y:S05]  /*1de50*/  BRA `(.L_x_2111) ;  /* 0xffffffdc00647947 */ /* 0x000fea000383ffff */
.L_x_2116:
[----:B0-----:R0:W1:Y:S02]  /*1de60*/  SYNCS.PHASECHK.TRANS64.TRYWAIT P0, [R9+URZ+0x19c20], R0 ;  /* 0x019c2000090075a7 */ /* 0x001064000800017f */
[----:B-1----:R-:W-:Y:S05]  /*1de70*/  @!P0 NANOSLEEP.SYNCS 0x989680 ;  /* 0x009896800000895d */ /* 0x002fea0003900000 */
[----:B------:R-:W1:Y:S02]  /*1de80*/  @!P0 SYNCS.PHASECHK.TRANS64 P0, [R9+URZ+0x19c20], R0 ;  /* 0x019c2000090085a7 */ /* 0x000e64000800007f */
[----:B-1----:R-:W-:Y:S05]  /*1de90*/  @!P0 BRA `(.L_x_2116) ;  /* 0xfffffffc00f08947 */ /* 0x002fea000383ffff */
[----:B------:R-:W-:Y:S05]  /*1dea0*/  BRA `(.L_x_2208) ;  /* 0xffffffe000dc7947 */ /* 0x000fea000383ffff */
.L_x_2117:
        /* <DEDUP_REMOVED lines=11> */
.L_x_2210:
[----:B------:R-:W-:Y:S05]  /*1df60*/  BSYNC B0 ;  /* 0x0000000000007941 */ /* 0x000fea0003800000 */
.L_x_2209:
[----:B------:R-:W-:Y:S05]  /*1df70*/  BRA `(.L_x_2211) ;  /* 0xffffffe000c47947 */ /* 0x000fea000383ffff */
.L_x_2118:
[----:B------:R-:W-:Y:S01]  /*1df80*/  BSSY B0, `(.L_x_2212) ;  /* 0x0000006000007945 */ /* 0x000fe20003800000 */
[----:B------:R-:W-:-:S07]  /*1df90*/  IMAD.MOV.U32 R15, RZ, RZ, -0x1 ;  /* 0xffffffffff0f7424 */ /* 0x000fce00078e00ff */
[----:B0-----:R-:W-:Y:S05]  /*1dfa0*/  WARPSYNC.COLLECTIVE R15, `(.L_x_2213) ;  /* 0x000000000f0c7348 */ /* 0x001fea0003c00000 */
[----:B------:R-:W-:Y:S02]  /*1dfb0*/  ELECT P6, UR62, PT ;  /* 0x00000000003e782f */ /* 0x000fe400038c0000 */
[----:B------:R-:W-:Y:S01]  /*1dfc0*/  MOV R14, UR62 ;  /* 0x0000003e000e7c02 */ /* 0x000fe20008000f00 */
[----:B0-----:R-:W-:Y:S10]  /*1dfd0*/  ENDCOLLECTIVE ;  /* 0x000000000000791b */ /* 0x001ff40003800000 */
.L_x_2213:
[----:B------:R-:W-:Y:S05]  /*1dfe0*/  BSYNC B0 ;  /* 0x0000000000007941 */ /* 0x000fea0003800000 */
.L_x_2212:
[----:B------:R-:W-:Y:S05]  /*1dff0*/  BRA `(.L_x_2214) ;  /* 0xffffffe000b87947 */ /* 0x000fea000383ffff */
.L_x_2120:
[----:B0-----:R0:W1:Y:S02]  /*1e000*/  SYNCS.PHASECHK.TRANS64.TRYWAIT P1, [R7+URZ], R2 ;  /* 0x00000002070075a7 */ /* 0x001064000802017f */
[----:B-1----:R-:W-:Y:S05]  /*1e010*/  @!P1 NANOSLEEP.SYNCS 0x989680 ;  /* 0x009896800000995d */ /* 0x002fea0003900000 */
[----:B------:R-:W1:Y:S02]  /*1e020*/  @!P1 SYNCS.PHASECHK.TRANS64 P1, [R7+URZ], R2 ;  /* 0x00000002070095a7 */ /* 0x000e64000802007f */
[----:B-1----:R-:W-:Y:S05]  /*1e030*/  @!P1 BRA `(.L_x_2120) ;  /* 0xfffffffc00f09947 */ /* 0x002fea000383ffff */
[----:B------:R-:W-:Y:S05]  /*1e040*/  BRA `(.L_x_2215) ;  /* 0xffffffe000ec7947 */ /* 0x000fea000383ffff */
.L_x_2121:
[----:B-1----:R1:W2:Y:S02]  /*1e050*/  SYNCS.PHASECHK.TRANS64.TRYWAIT P1, [R3+URZ], R0 ;  /* 0x00000000030075a7 */ /* 0x0022a4000802017f */
[----:B--2---:R-:W-:Y:S05]  /*1e060*/  @!P1 NANOSLEEP.SYNCS 0x989680 ;  /* 0x009896800000995d */ /* 0x004fea0003900000 */
[----:B------:R-:W2:Y:S02]  /*1e070*/  @!P1 SYNCS.PHASECHK.TRANS64 P1, [R3+URZ], R0 ;  /* 0x00000000030095a7 */ /* 0x000ea4000802007f */
[----:B--2---:R-:W-:Y:S05]  /*1e080*/  @!P1 BRA `(.L_x_2121) ;  /* 0xfffffffc00f09947 */ /* 0x004fea000383ffff */
[----:B------:R-:W-:Y:S05]  /*1e090*/  BRA `(.L_x_2216) ;  /* 0xffffffe000e07947 */ /* 0x000fea000383ffff */
.L_x_2123:
[----:B-1----:R1:W2:Y:S02]  /*1e0a0*/  SYNCS.PHASECHK.TRANS64.TRYWAIT P1, [R3+URZ+0x19c60], R2 ;  /* 0x019c6002030075a7 */ /* 0x0022a4000802017f */
[----:B--2---:R-:W-:Y:S05]  /*1e0b0*/  @!P1 NANOSLEEP.SYNCS 0x989680 ;  /* 0x009896800000995d */ /* 0x004fea0003900000 */
[----:B------:R-:W2:Y:S02]  /*1e0c0*/  @!P1 SYNCS.PHASECHK.TRANS64 P1, [R3+URZ+0x19c60], R2 ;  /* 0x019c6002030095a7 */ /* 0x000ea4000802007f */
[----:B--2---:R-:W-:Y:S05]  /*1e0d0*/  @!P1 BRA `(.L_x_2123) ;  /* 0xfffffffc00f09947 */ /* 0x004fea000383ffff */
[----:B------:R-:W-:Y:S05]  /*1e0e0*/  BRA `(.L_x_2217) ;  /* 0xffffffe000e07947 */ /* 0x000fea000383ffff */
.L_x_2125:
[----:B--2---:R2:W3:Y:S02]  /*1e0f0*/  SYNCS.PHASECHK.TRANS64.TRYWAIT P1, [R5+URZ+0x19c60], R0 ;  /* 0x019c6000050075a7 */ /* 0x0044e4000802017f */
[----:B---3--:R-:W-:Y:S05]  /*1e100*/  @!P1 NANOSLEEP.SYNCS 0x989680 ;  /* 0x009896800000995d */ /* 0x008fea0003900000 */
[----:B------:R-:W3:Y:S02]  /*1e110*/  @!P1 SYNCS.PHASECHK.TRANS64 P1, [R5+URZ+0x19c60], R0 ;  /* 0x019c6000050095a7 */ /* 0x000ee4000802007f */
[----:B---3--:R-:W-:Y:S05]  /*1e120*/  @!P1 BRA `(.L_x_2125) ;  /* 0xfffffffc00f09947 */ /* 0x008fea000383ffff */
[----:B------:R-:W-:Y:S05]  /*1e130*/  BRA `(.L_x_2218) ;  /* 0xffffffe000e07947 */ /* 0x000fea000383ffff */
.L_x_2127:
[----:B---3--:R3:W4:Y:S02]  /*1e140*/  SYNCS.PHASECHK.TRANS64.TRYWAIT P0, [R3+URZ+0x19c80], R2 ;  /* 0x019c8002030075a7 */ /* 0x008724000800017f */
[----:B----4-:R-:W-:Y:S05]  /*1e150*/  @!P0 NANOSLEEP.SYNCS 0x989680 ;  /* 0x009896800000895d */ /* 0x010fea0003900000 */
[----:B------:R-:W4:Y:S02]  /*1e160*/  @!P0 SYNCS.PHASECHK.TRANS64 P0, [R3+URZ+0x19c80], R2 ;  /* 0x019c8002030085a7 */ /* 0x000f24000800007f */
[----:B----4-:R-:W-:Y:S05]  /*1e170*/  @!P0 BRA `(.L_x_2127) ;  /* 0xfffffffc00f08947 */ /* 0x010fea000383ffff */
[----:B------:R-:W-:Y:S05]  /*1e180*/  BRA `(.L_x_2128) ;  /* 0xffffffe000dc7947 */ /* 0x000fea000383ffff */
.L_x_2219:
        /* <DEDUP_REMOVED lines=15> */
.L_x_2228:


//--------------------- .nv.global.init           --------------------------
	.section	.nv.global.init,"aw",@progbits
	.align	4
.nv.global.init:
	.type		_ZZN5flash28permute_output_fp8_VcolmajorIN4cute6TensorINS1_11ArrayEngineIN7cutlass10bfloat16_tELm48EEENS1_6LayoutINS1_5tupleIJNS8_IJNS1_1CILi2EEESA_NS9_ILi12EEEEEENS9_ILi1EEESD_EEENS8_IJNS8_IJSD_SA_NS9_ILi4EEEEEENS9_ILi0EEESH_EEEEEEEEEvRT_E9upper_map,@object
	.size		_ZZN5flash28permute_output_fp8_VcolmajorIN4cute6TensorINS1_11ArrayEngineIN7cutlass10bfloat16_tELm48EEENS1_6LayoutINS1_5tupleIJNS8_IJNS1_1CILi2EEESA_NS9_ILi12EEEEEENS9_ILi1EEESD_EEENS8_IJNS8_IJSD_SA_NS9_ILi4EEEEEENS9_ILi0EEESH_EEEEEEEEEvRT_E9upper_map,($str$23 - _ZZN5flash28permute_output_fp8_VcolmajorIN4cute6TensorINS1_11ArrayEngineIN7cutlass10bfloat16_tELm48EEENS1_6LayoutINS1_5tupleIJNS8_IJNS1_1CILi2EEESA_NS9_ILi12EEEEEENS9_ILi1EEESD_EEENS8_IJNS8_IJSD_SA_NS9_ILi4EEEEEENS9_ILi0EEESH_EEEEEEEEEvRT_E9upper_map)
_ZZN5flash28permute_output_fp8_VcolmajorIN4cute6TensorINS1_11ArrayEngineIN7cutlass10bfloat16_tELm48EEENS1_6LayoutINS1_5tupleIJNS8_IJNS1_1CILi2EEESA_NS9_ILi12EEEEEENS9_ILi1EEESD_EEENS8_IJNS8_IJSD_SA_NS9_ILi4EEEEEENS9_ILi0EEESH_EEEEEEEEEvRT_E9upper_map:
        /*0000*/ 	.byte	0x00, 0x00, 0x00, 0x00, 0x02, 0x00, 0x00, 0x00, 0x03, 0x00, 0x00, 0x00, 0x01, 0x00, 0x00, 0x00
	.type		$str$23,@object
	.size		$str$23,($str$24 - $str$23)
$str$23:
        /*0010*/ 	.byte	0x28, 0x61, 0x64, 0x64, 0x72, 0x65, 0x73, 0x73, 0x20, 0x26, 0x20, 0x6d, 0x61, 0x73, 0x6b, 0x29
        /*0020*/ 	.byte	0x20, 0x3d, 0x3d, 0x20, 0x30, 0x00
	.type		$str$24,@object
	.size		$str$24,(__unnamed_5 - $str$24)
$str$24:
        /*0026*/ 	.byte	0x2f, 0x74, 0x6d, 0x70, 0x2f, 0x6f, 0x73, 0x73, 0x5f, 0x6b, 0x65, 0x72, 0x6e, 0x65, 0x6c, 0x73
        /*0036*/ 	.byte	0x5f, 0x73, 0x72, 0x63, 0x2f, 0x66, 0x6c, 0x61, 0x73, 0x68, 0x5f, 0x61, 0x74, 0x74, 0x65, 0x6e
        /*0046*/ 	.byte	0x74, 0x69, 0x6f, 0x6e, 0x2f, 0x63, 0x73, 0x72, 0x63, 0x2f, 0x63, 0x75, 0x74, 0x6c, 0x61, 0x73
        /*0056*/ 	.byte	0x73, 0x2f, 0x69, 0x6e, 0x63, 0x6c, 0x75, 0x64, 0x65, 0x2f, 0x63, 0x75, 0x74, 0x65, 0x2f, 0x70
        /*0066*/ 	.byte	0x6f, 0x69, 0x6e, 0x74, 0x65, 0x72, 0x5f, 0x66, 0x6c, 0x61, 0x67, 0x67, 0x65, 0x64, 0x2e, 0x68
        /*0076*/ 	.byte	0x70, 0x70, 0x00
	.type		__unnamed_5,@object
	.size		__unnamed_5,(__unnamed_6 - __unnamed_5)
__unnamed_5:
        /* <DEDUP_REMOVED lines=24> */
        /*01f9*/ 	.byte	0x3e, 0x3e, 0x20, 0x26, 0x5d, 0x00
	.type		__unnamed_6,@object
	.size		__unnamed_6,(__unnamed_3 - __unnamed_6)
__unnamed_6:
        /* <DEDUP_REMOVED lines=25> */
	.type		__unnamed_3,@object
	.size		__unnamed_3,(__unnamed_4 - __unnamed_3)
__unnamed_3:
        /* <DEDUP_REMOVED lines=29> */
        /*0555*/ 	.byte	0x5d, 0x00
	.type		__unnamed_4,@object
	.size		__unnamed_4,(__unnamed_2 - __unnamed_4)
__unnamed_4:
        /* <DEDUP_REMOVED lines=30> */
	.type		__unnamed_2,@object
	.size		__unnamed_2,(__unnamed_1 - __unnamed_2)
__unnamed_2:
        /* <DEDUP_REMOVED lines=30> */
	.type		__unnamed_1,@object
	.size		__unnamed_1,(.L_0 - __unnamed_1)
__unnamed_1:
        /* <DEDUP_REMOVED lines=30> */
.L_0:


//--------------------- .nv.shared._ZN7cutlass13device_kernelIN5flash11enable_sm90INS1_16FlashAttnFwdSm90INS1_25CollectiveMainloopFwdSm90ILi2EN4cute5tupleIJNS5_1CILi1EEES8_S8_EEENS6_IJNS7_ILi192EEENS7_ILi128EEENS7_ILi96EEEEEELi96ENS_12float_e4m3_tEfNS_4arch4Sm90ELb0ELb0ELb1ELb0ELb0ELb0ELb0ELb1ELb1ELb0ELb0ELb0EEENS1_21CollectiveEpilogueFwdINS6_IJSA_SC_SB_EEES9_NS_10bfloat16_tESG_Li384ELb0ELb0ELb0ELb1EEENS1_29StaticPersistentTileSchedulerILb0EEEEEEEEEvNT_6ParamsE --------------------------
	.section	.nv.shared._ZN7cutlass13device_kernelIN5flash11enable_sm90INS1_16FlashAttnFwdSm90INS1_25CollectiveMainloopFwdSm90ILi2EN4cute5tupleIJNS5_1CILi1EEES8_S8_EEENS6_IJNS7_ILi192EEENS7_ILi128EEENS7_ILi96EEEEEELi96ENS_12float_e4m3_tEfNS_4arch4Sm90ELb0ELb0ELb1ELb0ELb0ELb0ELb0ELb1ELb1ELb0ELb0ELb0EEENS1_21CollectiveEpilogueFwdINS6_IJSA_SC_SB_EEES9_NS_10bfloat16_tESG_Li384ELb0ELb0ELb0ELb1EEENS1_29StaticPersistentTileSchedulerILb0EEEEEEEEEvNT_6ParamsE,"aw",@nobits
	.sectionflags	@""
	.align	16
	.zero		1024


//--------------------- .nv.shared.reserved.0     --------------------------
	.section	.nv.shared.reserved.0,"aw",@nobits
	.weak		__nv_reservedSMEM_offset_0_alias
	.size		__nv_reservedSMEM_offset_0_alias, 0, 0
	.other		__nv_reservedSMEM_offset_0_alias,@"STO_CUDA_RESERVED_SHARED STV_DEFAULT"
__nv_reservedSMEM_offset_0_alias:
	.zero		0


//--------------------- .nv.global                --------------------------
	.section	.nv.global,"aw",@nobits
.nv.global:
	.type		_ZN73_INTERNAL_cd91c244_37_flash_fwd_hdim96_e4m3_softcap_sm90_cu_744032ad_36584cute1_E,@object
	.size		_ZN73_INTERNAL_cd91c244_37_flash_fwd_hdim96_e4m3_softcap_sm90_cu_744032ad_36584cute1_E,(_ZN73_INTERNAL_cd91c244_37_flash_fwd_hdim96_e4m3_softcap_sm90_cu_744032ad_36584cuda3std3__45__cpo6cbeginE - _ZN73_INTERNAL_cd91c244_37_flash_fwd_hdim96_e4m3_softcap_sm90_cu_744032ad_36584cute1_E)
_ZN73_INTERNAL_cd91c244_37_flash_fwd_hdim96_e4m3_softcap_sm90_cu_744032ad_36584cute1_E:
	.zero		1
	.type		_ZN73_INTERNAL_cd91c244_37_flash_fwd_hdim96_e4m3_softcap_sm90_cu_744032ad_36584cuda3std3__45__cpo6cbeginE,@object
	.size		_ZN73_INTERNAL_cd91c244_37_flash_fwd_hdim96_e4m3_softcap_sm90_cu_744032ad_36584cuda3std3__45__cpo6cbeginE,(_ZN73_INTERNAL_cd91c244_37_flash_fwd_hdim96_e4m3_softcap_sm90_cu_744032ad_36584cuda3std3__48in_placeE - _ZN73_INTERNAL_cd91c244_37_flash_fwd_hdim96_e4m3_softcap_sm90_cu_744032ad_36584cuda3std3__45__cpo6cbeginE)
_ZN73_INTERNAL_cd91c244_37_flash_fwd_hdim96_e4m3_softcap_sm90_cu_744032ad_36584cuda3std3__45__cpo6cbeginE:
	.zero		1
	.type		_ZN73_INTERNAL_cd91c244_37_flash_fwd_hdim96_e4m3_softcap_sm90_cu_744032ad_36584cuda3std3__48in_placeE,@object
	.size		_ZN73_INTERNAL_cd91c244_37_flash_fwd_hdim96_e4m3_softcap_sm90_cu_744032ad_36584cuda3std3__48in_placeE,(_ZN73_INTERNAL_cd91c244_37_flash_fwd_hdim96_e4m3_softcap_sm90_cu_744032ad_36584cuda3std6ranges3__45__cpo9iter_moveE - _ZN73_INTERNAL_cd91c244_37_flash_fwd_hdim96_e4m3_softcap_sm90_cu_744032ad_36584cuda3std3__48in_placeE)
_ZN73_INTERNAL_cd91c244_37_flash_fwd_hdim96_e4m3_softcap_sm90_cu_744032ad_36584cuda3std3__48in_placeE:
	.zero		1
	.type		_ZN73_INTERNAL_cd91c244_37_flash_fwd_hdim96_e4m3_softcap_sm90_cu_744032ad_36584cuda3std6ranges3__45__cpo9iter_moveE,@object
	.size		_ZN73_INTERNAL_cd91c244_37_flash_fwd_hdim96_e4m3_softcap_sm90_cu_744032ad_36584cuda3std6ranges3__45__cpo9iter_moveE,(_ZN73_INTERNAL_cd91c244_37_flash_fwd_hdim96_e4m3_softcap_sm90_cu_744032ad_36584cuda3std3__45__cpo5beginE - _ZN73_INTERNAL_cd91c244_37_flash_fwd_hdim96_e4m3_softcap_sm90_cu_744032ad_36584cuda3std6ranges3__45__cpo9iter_moveE)
_ZN73_INTERNAL_cd91c244_37_flash_fwd_hdim96_e4m3_softcap_sm90_cu_744032ad_36584cuda3std6ranges3__45__cpo9iter_moveE:
	.zero		1
	.type		_ZN73_INTERNAL_cd91c244_37_flash_fwd_hdim96_e4m3_softcap_sm90_cu_744032ad_36584cuda3std3__45__cpo5beginE,@object
	.size		_ZN73_INTERNAL_cd91c244_37_flash_fwd_hdim96_e4m3_softcap_sm90_cu_744032ad_36584cuda3std3__45__cpo5beginE,(_ZN73_INTERNAL_cd91c244_37_flash_fwd_hdim96_e4m3_softcap_sm90_cu_744032ad_36584cuda3std3__475_GLOBAL__N__cd91c244_37_flash_fwd_hdim96_e4m3_softcap_sm90_cu_744032ad_36586ignoreE - _ZN73_INTERNAL_cd91c244_37_flash_fwd_hdim96_e4m3_softcap_sm90_cu_744032ad_36584cuda3std3__45__cpo5beginE)
_ZN73_INTERNAL_cd91c244_37_flash_fwd_hdim96_e4m3_softcap_sm90_cu_744032ad_36584cuda3std3__45__cpo5beginE:
	.zero		1
	.type		_ZN73_INTERNAL_cd91c244_37_flash_fwd_hdim96_e4m3_softcap_sm90_cu_744032ad_36584cuda3std3__475_GLOBAL__N__cd91c244_37_flash_fwd_hdim96_e4m3_softcap_sm90_cu_744032ad_36586ignoreE,@object
	.size		_ZN73_INTERNAL_cd91c244_37_flash_fwd_hdim96_e4m3_softcap_sm90_cu_744032ad_36584cuda3std3__475_GLOBAL__N__cd91c244_37_flash_fwd_hdim96_e4m3_softcap_sm90_cu_744032ad_36586ignoreE,(_ZN73_INTERNAL_cd91c244_37_flash_fwd_hdim96_e4m3_softcap_sm90_cu_744032ad_36584cute7productE - _ZN73_INTERNAL_cd91c244_37_flash_fwd_hdim96_e4m3_softcap_sm90_cu_744032ad_36584cuda3std3__475_GLOBAL__N__cd91c244_37_flash_fwd_hdim96_e4m3_softcap_sm90_cu_744032ad_36586ignoreE)
_ZN73_INTERNAL_cd91c244_37_flash_fwd_hdim96_e4m3_softcap_sm90_cu_744032ad_36584cuda3std3__475_GLOBAL__N__cd91c244_37_flash_fwd_hdim96_e4m3_softcap_sm90_cu_744032ad_36586ignoreE:
	.zero		1
	.type		_ZN73_INTERNAL_cd91c244_37_flash_fwd_hdim96_e4m3_softcap_sm90_cu_744032ad_36584cute7productE,@object
	.size		_ZN73_INTERNAL_cd91c244_37_flash_fwd_hdim96_e4m3_softcap_sm90_cu_744032ad_36584cute7productE,(_ZN73_INTERNAL_cd91c244_37_flash_fwd_hdim96_e4m3_softcap_sm90_cu_744032ad_36584cuda3std3__45__cpo3endE - _ZN73_INTERNAL_cd91c244_37_flash_fwd_hdim96_e4m3_softcap_sm90_cu_744032ad_36584cute7productE)
_ZN73_INTERNAL_cd91c244_37_flash_fwd_hdim96_e4m3_softcap_sm90_cu_744032ad_36584cute7productE:
	.zero		1
	.type		_ZN73_INTERNAL_cd91c244_37_flash_fwd_hdim96_e4m3_softcap_sm90_cu_744032ad_36584cuda3std3__45__cpo3endE,@object
	.size		_ZN73_INTERNAL_cd91c244_37_flash_fwd_hdim96_e4m3_softcap_sm90_cu_744032ad_36584cuda3std3__45__cpo3endE,(_ZN73_INTERNAL_cd91c244_37_flash_fwd_hdim96_e4m3_softcap_sm90_cu_744032ad_36584cuda3std3__419piecewise_constructE - _ZN73_INTERNAL_cd91c244_37_flash_fwd_hdim96_e4m3_softcap_sm90_cu_744032ad_36584cuda3std3__45__cpo3endE)
_ZN73_INTERNAL_cd91c244_37_flash_fwd_hdim96_e4m3_softcap_sm90_cu_744032ad_36584cuda3std3__45__cpo3endE:
	.zero		1
	.type		_ZN73_INTERNAL_cd91c244_37_flash_fwd_hdim96_e4m3_softcap_sm90_cu_744032ad_36584cuda3std3__419piecewise_constructE,@object
	.size		_ZN73_INTERNAL_cd91c244_37_flash_fwd_hdim96_e4m3_softcap_sm90_cu_744032ad_36584cuda3std3__419piecewise_constructE,(_ZN73_INTERNAL_cd91c244_37_flash_fwd_hdim96_e4m3_softcap_sm90_cu_744032ad_36584cuda3std3__45__cpo4cendE - _ZN73_INTERNAL_cd91c244_37_flash_fwd_hdim96_e4m3_softcap_sm90_cu_744032ad_36584cuda3std3__419piecewise_constructE)
_ZN73_INTERNAL_cd91c244_37_flash_fwd_hdim96_e4m3_softcap_sm90_cu_744032ad_36584cuda3std3__419piecewise_constructE:
	.zero		1
	.type		_ZN73_INTERNAL_cd91c244_37_flash_fwd_hdim96_e4m3_softcap_sm90_cu_744032ad_36584cuda3std3__45__cpo4cendE,@object
	.size		_ZN73_INTERNAL_cd91c244_37_flash_fwd_hdim96_e4m3_softcap_sm90_cu_744032ad_36584cuda3std3__45__cpo4cendE,(_ZN73_INTERNAL_cd91c244_37_flash_fwd_hdim96_e4m3_softcap_sm90_cu_744032ad_36584cuda3std6ranges3__45__cpo4swapE - _ZN73_INTERNAL_cd91c244_37_flash_fwd_hdim96_e4m3_softcap_sm90_cu_744032ad_36584cuda3std3__45__cpo4cendE)
_ZN73_INTERNAL_cd91c244_37_flash_fwd_hdim96_e4m3_softcap_sm90_cu_744032ad_36584cuda3std3__45__cpo4cendE:
	.zero		1
	.type		_ZN73_INTERNAL_cd91c244_37_flash_fwd_hdim96_e4m3_softcap_sm90_cu_744032ad_36584cuda3std6ranges3__45__cpo4swapE,@object
	.size		_ZN73_INTERNAL_cd91c244_37_flash_fwd_hdim96_e4m3_softcap_sm90_cu_744032ad_36584cuda3std6ranges3__45__cpo4swapE,(.L_14 - _ZN73_INTERNAL_cd91c244_37_flash_fwd_hdim96_e4m3_softcap_sm90_cu_744032ad_36584cuda3std6ranges3__45__cpo4swapE)
_ZN73_INTERNAL_cd91c244_37_flash_fwd_hdim96_e4m3_softcap_sm90_cu_744032ad_36584cuda3std6ranges3__45__cpo4swapE:
	.zero		1
.L_14:


//--------------------- .nv.shared._ZN7cutlass13device_kernelIN5flash11enable_sm90INS1_16FlashAttnFwdSm90INS1_25CollectiveMainloopFwdSm90ILi2EN4cute5tupleIJNS5_1CILi1EEES8_S8_EEENS6_IJNS7_ILi192EEENS7_ILi128EEENS7_ILi96EEEEEELi96ENS_12float_e4m3_tEfNS_4arch4Sm90ELb0ELb0ELb1ELb1ELb0ELb0ELb0ELb1ELb1ELb0ELb0ELb0EEENS1_21CollectiveEpilogueFwdINS6_IJSA_SC_SB_EEES9_NS_10bfloat16_tESG_Li384ELb1ELb0ELb0ELb1EEENS1_36VarlenDynamicPersistentTileSchedulerILi192ELi128ELi384ELi128ELb0ELb0ELb1ELb0ELb1ELb1EEEEEEEEEvNT_6ParamsE --------------------------
	.section	.nv.shared._ZN7cutlass13device_kernelIN5flash11enable_sm90INS1_16FlashAttnFwdSm90INS1_25CollectiveMainloopFwdSm90ILi2EN4cute5tupleIJNS5_1CILi1EEES8_S8_EEENS6_IJNS7_ILi192EEENS7_ILi128EEENS7_ILi96EEEEEELi96ENS_12float_e4m3_tEfNS_4arch4Sm90ELb0ELb0ELb1ELb1ELb0ELb0ELb0ELb1ELb1ELb0ELb0ELb0EEENS1_21CollectiveEpilogueFwdINS6_IJSA_SC_SB_EEES9_NS_10bfloat16_tESG_Li384ELb1ELb0ELb0ELb1EEENS1_36VarlenDynamicPersistentTileSchedulerILi192ELi128ELi384ELi128ELb0ELb0ELb1ELb0ELb1ELb1EEEEEEEEEvNT_6ParamsE,"aw",@nobits
	.sectionflags	@""
	.align	16
	.zero		1024


//--------------------- .nv.shared._ZN7cutlass13device_kernelIN5flash11enable_sm90INS1_16FlashAttnFwdSm90INS1_25CollectiveMainloopFwdSm90ILi2EN4cute5tupleIJNS5_1CILi1EEES8_S8_EEENS6_IJNS7_ILi192EEENS7_ILi128EEENS7_ILi96EEEEEELi96ENS_12float_e4m3_tEfNS_4arch4Sm90ELb0ELb0ELb1ELb1ELb0ELb1ELb0ELb1ELb1ELb0ELb0ELb0EEENS1_21CollectiveEpilogueFwdINS6_IJSA_SC_SB_EEES9_NS_10bfloat16_tESG_Li384ELb1ELb0ELb0ELb1EEENS1_36VarlenDynamicPersistentTileSchedulerILi192ELi128ELi384ELi128ELb0ELb0ELb1ELb0ELb1ELb1EEEEEEEEEvNT_6ParamsE --------------------------
	.section	.nv.shared._ZN7cutlass13device_kernelIN5flash11enable_sm90INS1_16FlashAttnFwdSm90INS1_25CollectiveMainloopFwdSm90ILi2EN4cute5tupleIJNS5_1CILi1EEES8_S8_EEENS6_IJNS7_ILi192EEENS7_ILi128EEENS7_ILi96EEEEEELi96ENS_12float_e4m3_tEfNS_4arch4Sm90ELb0ELb0ELb1ELb1ELb0ELb1ELb0ELb1ELb1ELb0ELb0ELb0EEENS1_21CollectiveEpilogueFwdINS6_IJSA_SC_SB_EEES9_NS_10bfloat16_tESG_Li384ELb1ELb0ELb0ELb1EEENS1_36VarlenDynamicPersistentTileSchedulerILi192ELi128ELi384ELi128ELb0ELb0ELb1ELb0ELb1ELb1EEEEEEEEEvNT_6ParamsE,"aw",@nobits
	.sectionflags	@""
	.align	16
	.zero		1024


//--------------------- .nv.shared._ZN7cutlass13device_kernelIN5flash11enable_sm90INS1_16FlashAttnFwdSm90INS1_25CollectiveMainloopFwdSm90ILi2EN4cute5tupleIJNS5_1CILi1EEES8_S8_EEENS6_IJNS7_ILi192EEENS7_ILi128EEENS7_ILi96EEEEEELi96ENS_12float_e4m3_tEfNS_4arch4Sm90ELb0ELb1ELb1ELb0ELb0ELb0ELb0ELb1ELb1ELb0ELb0ELb0EEENS1_21CollectiveEpilogueFwdINS6_IJSA_SC_SB_EEES9_NS_10bfloat16_tESG_Li384ELb0ELb0ELb0ELb1EEENS1_30DynamicPersistentTileSchedulerILi384ELi128ELb0ELb0ELb1EEEEEEEEEvNT_6ParamsE --------------------------
	.section	.nv.shared._ZN7cutlass13device_kernelIN5flash11enable_sm90INS1_16FlashAttnFwdSm90INS1_25CollectiveMainloopFwdSm90ILi2EN4cute5tupleIJNS5_1CILi1EEES8_S8_EEENS6_IJNS7_ILi192EEENS7_ILi128EEENS7_ILi96EEEEEELi96ENS_12float_e4m3_tEfNS_4arch4Sm90ELb0ELb1ELb1ELb0ELb0ELb0ELb0ELb1ELb1ELb0ELb0ELb0EEENS1_21CollectiveEpilogueFwdINS6_IJSA_SC_SB_EEES9_NS_10bfloat16_tESG_Li384ELb0ELb0ELb0ELb1EEENS1_30DynamicPersistentTileSchedulerILi384ELi128ELb0ELb0ELb1EEEEEEEEEvNT_6ParamsE,"aw",@nobits
	.sectionflags	@""
	.align	16
	.zero		1024


//--------------------- .nv.shared._ZN7cutlass13device_kernelIN5flash11enable_sm90INS1_16FlashAttnFwdSm90INS1_25CollectiveMainloopFwdSm90ILi2EN4cute5tupleIJNS5_1CILi1EEES8_S8_EEENS6_IJNS7_ILi192EEENS7_ILi128EEENS7_ILi96EEEEEELi96ENS_12float_e4m3_tEfNS_4arch4Sm90ELb0ELb1ELb1ELb1ELb0ELb0ELb0ELb1ELb1ELb0ELb0ELb0EEENS1_21CollectiveEpilogueFwdINS6_IJSA_SC_SB_EEES9_NS_10bfloat16_tESG_Li384ELb1ELb0ELb0ELb1EEENS1_36VarlenDynamicPersistentTileSchedulerILi192ELi128ELi384ELi128ELb0ELb0ELb1ELb1ELb0ELb1EEEEEEEEEvNT_6ParamsE --------------------------
	.section	.nv.shared._ZN7cutlass13device_kernelIN5flash11enable_sm90INS1_16FlashAttnFwdSm90INS1_25CollectiveMainloopFwdSm90ILi2EN4cute5tupleIJNS5_1CILi1EEES8_S8_EEENS6_IJNS7_ILi192EEENS7_ILi128EEENS7_ILi96EEEEEELi96ENS_12float_e4m3_tEfNS_4arch4Sm90ELb0ELb1ELb1ELb1ELb0ELb0ELb0ELb1ELb1ELb0ELb0ELb0EEENS1_21CollectiveEpilogueFwdINS6_IJSA_SC_SB_EEES9_NS_10bfloat16_tESG_Li384ELb1ELb0ELb0ELb1EEENS1_36VarlenDynamicPersistentTileSchedulerILi192ELi128ELi384ELi128ELb0ELb0ELb1ELb1ELb0ELb1EEEEEEEEEvNT_6ParamsE,"aw",@nobits
	.sectionflags	@""
	.align	16
	.zero		1024


//--------------------- .nv.shared._ZN7cutlass13device_kernelIN5flash11enable_sm90INS1_16FlashAttnFwdSm90INS1_25CollectiveMainloopFwdSm90ILi2EN4cute5tupleIJNS5_1CILi1EEES8_S8_EEENS6_IJNS7_ILi192EEENS7_ILi128EEENS7_ILi96EEEEEELi96ENS_12float_e4m3_tEfNS_4arch4Sm90ELb0ELb1ELb1ELb1ELb0ELb1ELb0ELb1ELb1ELb0ELb0ELb0EEENS1_21CollectiveEpilogueFwdINS6_IJSA_SC_SB_EEES9_NS_10bfloat16_tESG_Li384ELb1ELb0ELb0ELb1EEENS1_36VarlenDynamicPersistentTileSchedulerILi192ELi128ELi384ELi128ELb0ELb0ELb1ELb1ELb0ELb1EEEEEEEEEvNT_6ParamsE --------------------------
	.section	.nv.shared._ZN7cutlass13device_kernelIN5flash11enable_sm90INS1_16FlashAttnFwdSm90INS1_25CollectiveMainloopFwdSm90ILi2EN4cute5tupleIJNS5_1CILi1EEES8_S8_EEENS6_IJNS7_ILi192EEENS7_ILi128EEENS7_ILi96EEEEEELi96ENS_12float_e4m3_tEfNS_4arch4Sm90ELb0ELb1ELb1ELb1ELb0ELb1ELb0ELb1ELb1ELb0ELb0ELb0EEENS1_21CollectiveEpilogueFwdINS6_IJSA_SC_SB_EEES9_NS_10bfloat16_tESG_Li384ELb1ELb0ELb0ELb1EEENS1_36VarlenDynamicPersistentTileSchedulerILi192ELi128ELi384ELi128ELb0ELb0ELb1ELb1ELb0ELb1EEEEEEEEEvNT_6ParamsE,"aw",@nobits
	.sectionflags	@""
	.align	16
	.zero		1024


//--------------------- .nv.shared._ZN7cutlass13device_kernelIN5flash11enable_sm90INS1_16FlashAttnFwdSm90INS1_25CollectiveMainloopFwdSm90ILi2EN4cute5tupleIJNS5_1CILi1EEES8_S8_EEENS6_IJNS7_ILi192EEENS7_ILi128EEENS7_ILi96EEEEEELi96ENS_12float_e4m3_tEfNS_4arch4Sm90ELb1ELb0ELb1ELb0ELb0ELb0ELb0ELb1ELb1ELb0ELb0ELb0EEENS1_21CollectiveEpilogueFwdINS6_IJSA_SC_SB_EEES9_NS_10bfloat16_tESG_Li384ELb0ELb0ELb0ELb1EEENS1_30DynamicPersistentTileSchedulerILi384ELi128ELb0ELb0ELb1EEEEEEEEEvNT_6ParamsE --------------------------
	.section	.nv.shared._ZN7cutlass13device_kernelIN5flash11enable_sm90INS1_16FlashAttnFwdSm90INS1_25CollectiveMainloopFwdSm90ILi2EN4cute5tupleIJNS5_1CILi1EEES8_S8_EEENS6_IJNS7_ILi192EEENS7_ILi128EEENS7_ILi96EEEEEELi96ENS_12float_e4m3_tEfNS_4arch4Sm90ELb1ELb0ELb1ELb0ELb0ELb0ELb0ELb1ELb1ELb0ELb0ELb0EEENS1_21CollectiveEpilogueFwdINS6_IJSA_SC_SB_EEES9_NS_10bfloat16_tESG_Li384ELb0ELb0ELb0ELb1EEENS1_30DynamicPersistentTileSchedulerILi384ELi128ELb0ELb0ELb1EEEEEEEEEvNT_6ParamsE,"aw",@nobits
	.sectionflags	@""
	.align	16
	.zero		1024


//--------------------- .nv.shared._ZN7cutlass13device_kernelIN5flash11enable_sm90INS1_16FlashAttnFwdSm90INS1_25CollectiveMainloopFwdSm90ILi2EN4cute5tupleIJNS5_1CILi1EEES8_S8_EEENS6_IJNS7_ILi192EEENS7_ILi128EEENS7_ILi96EEEEEELi96ENS_12float_e4m3_tEfNS_4arch4Sm90ELb1ELb0ELb1ELb1ELb0ELb0ELb0ELb1ELb1ELb0ELb0ELb0EEENS1_21CollectiveEpilogueFwdINS6_IJSA_SC_SB_EEES9_NS_10bfloat16_tESG_Li384ELb1ELb0ELb0ELb1EEENS1_36VarlenDynamicPersistentTileSchedulerILi192ELi128ELi384ELi128ELb0ELb0ELb1ELb1ELb1ELb1EEEEEEEEEvNT_6ParamsE --------------------------
	.section	.nv.shared._ZN7cutlass13device_kernelIN5flash11enable_sm90INS1_16FlashAttnFwdSm90INS1_25CollectiveMainloopFwdSm90ILi2EN4cute5tupleIJNS5_1CILi1EEES8_S8_EEENS6_IJNS7_ILi192EEENS7_ILi128EEENS7_ILi96EEEEEELi96ENS_12float_e4m3_tEfNS_4arch4Sm90ELb1ELb0ELb1ELb1ELb0ELb0ELb0ELb1ELb1ELb0ELb0ELb0EEENS1_21CollectiveEpilogueFwdINS6_IJSA_SC_SB_EEES9_NS_10bfloat16_tESG_Li384ELb1ELb0ELb0ELb1EEENS1_36VarlenDynamicPersistentTileSchedulerILi192ELi128ELi384ELi128ELb0ELb0ELb1ELb1ELb1ELb1EEEEEEEEEvNT_6ParamsE,"aw",@nobits
	.sectionflags	@""
	.align	16
	.zero		1024


//--------------------- .nv.shared._ZN7cutlass13device_kernelIN5flash11enable_sm90INS1_16FlashAttnFwdSm90INS1_25CollectiveMainloopFwdSm90ILi2EN4cute5tupleIJNS5_1CILi1EEES8_S8_EEENS6_IJNS7_ILi192EEENS7_ILi128EEENS7_ILi96EEEEEELi96ENS_12float_e4m3_tEfNS_4arch4Sm90ELb1ELb0ELb1ELb1ELb0ELb1ELb0ELb1ELb1ELb0ELb0ELb0EEENS1_21CollectiveEpilogueFwdINS6_IJSA_SC_SB_EEES9_NS_10bfloat16_tESG_Li384ELb1ELb0ELb0ELb1EEENS1_36VarlenDynamicPersistentTileSchedulerILi192ELi128ELi384ELi128ELb0ELb0ELb1ELb1ELb1ELb1EEEEEEEEEvNT_6ParamsE --------------------------
	.section	.nv.shared._ZN7cutlass13device_kernelIN5flash11enable_sm90INS1_16FlashAttnFwdSm90INS1_25CollectiveMainloopFwdSm90ILi2EN4cute5tupleIJNS5_1CILi1EEES8_S8_EEENS6_IJNS7_ILi192EEENS7_ILi128EEENS7_ILi96EEEEEELi96ENS_12float_e4m3_tEfNS_4arch4Sm90ELb1ELb0ELb1ELb1ELb0ELb1ELb0ELb1ELb1ELb0ELb0ELb0EEENS1_21CollectiveEpilogueFwdINS6_IJSA_SC_SB_EEES9_NS_10bfloat16_tESG_Li384ELb1ELb0ELb0ELb1EEENS1_36VarlenDynamicPersistentTileSchedulerILi192ELi128ELi384ELi128ELb0ELb0ELb1ELb1ELb1ELb1EEEEEEEEEvNT_6ParamsE,"aw",@nobits
	.sectionflags	@""
	.align	16
	.zero		1024


//--------------------- .nv.constant0._ZN7cutlass13device_kernelIN5flash11enable_sm90INS1_16FlashAttnFwdSm90INS1_25CollectiveMainloopFwdSm90ILi2EN4cute5tupleIJNS5_1CILi1EEES8_S8_EEENS6_IJNS7_ILi192EEENS7_ILi128EEENS7_ILi96EEEEEELi96ENS_12float_e4m3_tEfNS_4arch4Sm90ELb0ELb0ELb1ELb0ELb0ELb0ELb0ELb1ELb1ELb0ELb0ELb0EEENS1_21CollectiveEpilogueFwdINS6_IJSA_SC_SB_EEES9_NS_10bfloat16_tESG_Li384ELb0ELb0ELb0ELb1EEENS1_29StaticPersistentTileSchedulerILb0EEEEEEEEEvNT_6ParamsE --------------------------
	.section	.nv.constant0._ZN7cutlass13device_kernelIN5flash11enable_sm90INS1_16FlashAttnFwdSm90INS1_25CollectiveMainloopFwdSm90ILi2EN4cute5tupleIJNS5_1CILi1EEES8_S8_EEENS6_IJNS7_ILi192EEENS7_ILi128EEENS7_ILi96EEEEEELi96ENS_12float_e4m3_tEfNS_4arch4Sm90ELb0ELb0ELb1ELb0ELb0ELb0ELb0ELb1ELb1ELb0ELb0ELb0EEENS1_21CollectiveEpilogueFwdINS6_IJSA_SC_SB_EEES9_NS_10bfloat16_tESG_Li384ELb0ELb0ELb0ELb1EEENS1_29StaticPersistentTileSchedulerILb0EEEEEEEEEvNT_6ParamsE,"a",@progbits
	.sectionflags	@""
	.align	4
.nv.constant0._ZN7cutlass13device_kernelIN5flash11enable_sm90INS1_16FlashAttnFwdSm90INS1_25CollectiveMainloopFwdSm90ILi2EN4cute5tupleIJNS5_1CILi1EEES8_S8_EEENS6_IJNS7_ILi192EEENS7_ILi128EEENS7_ILi96EEEEEELi96ENS_12float_e4m3_tEfNS_4arch4Sm90ELb0ELb0ELb1ELb0ELb0ELb0ELb0ELb1ELb1ELb0ELb0ELb0EEENS1_21CollectiveEpilogueFwdINS6_IJSA_SC_SB_EEES9_NS_10bfloat16_tESG_Li384ELb0ELb0ELb0ELb1EEENS1_29StaticPersistentTileSchedulerILb0EEEEEEEEEvNT_6ParamsE:
	.zero		3584


//--------------------- .nv.constant0._ZN7cutlass13device_kernelIN5flash11enable_sm90INS1_16FlashAttnFwdSm90INS1_25CollectiveMainloopFwdSm90ILi2EN4cute5tupleIJNS5_1CILi1EEES8_S8_EEENS6_IJNS7_ILi192EEENS7_ILi128EEENS7_ILi96EEEEEELi96ENS_12float_e4m3_tEfNS_4arch4Sm90ELb0ELb0ELb1ELb1ELb0ELb0ELb0ELb1ELb1ELb0ELb0ELb0EEENS1_21CollectiveEpilogueFwdINS6_IJSA_SC_SB_EEES9_NS_10bfloat16_tESG_Li384ELb1ELb0ELb0ELb1EEENS1_36VarlenDynamicPersistentTileSchedulerILi192ELi128ELi384ELi128ELb0ELb0ELb1ELb0ELb1ELb1EEEEEEEEEvNT_6ParamsE --------------------------
	.section	.nv.constant0._ZN7cutlass13device_kernelIN5flash11enable_sm90INS1_16FlashAttnFwdSm90INS1_25CollectiveMainloopFwdSm90ILi2EN4cute5tupleIJNS5_1CILi1EEES8_S8_EEENS6_IJNS7_ILi192EEENS7_ILi128EEENS7_ILi96EEEEEELi96ENS_12float_e4m3_tEfNS_4arch4Sm90ELb0ELb0ELb1ELb1ELb0ELb0ELb0ELb1ELb1ELb0ELb0ELb0EEENS1_21CollectiveEpilogueFwdINS6_IJSA_SC_SB_EEES9_NS_10bfloat16_tESG_Li384ELb1ELb0ELb0ELb1EEENS1_36VarlenDynamicPersistentTileSchedulerILi192ELi128ELi384ELi128ELb0ELb0ELb1ELb0ELb1ELb1EEEEEEEEEvNT_6ParamsE,"a",@progbits
	.sectionflags	@""
	.align	4
.nv.constant0._ZN7cutlass13device_kernelIN5flash11enable_sm90INS1_16FlashAttnFwdSm90INS1_25CollectiveMainloopFwdSm90ILi2EN4cute5tupleIJNS5_1CILi1EEES8_S8_EEENS6_IJNS7_ILi192EEENS7_ILi128EEENS7_ILi96EEEEEELi96ENS_12float_e4m3_tEfNS_4arch4Sm90ELb0ELb0ELb1ELb1ELb0ELb0ELb0ELb1ELb1ELb0ELb0ELb0EEENS1_21CollectiveEpilogueFwdINS6_IJSA_SC_SB_EEES9_NS_10bfloat16_tESG_Li384ELb1ELb0ELb0ELb1EEENS1_36VarlenDynamicPersistentTileSchedulerILi192ELi128ELi384ELi128ELb0ELb0ELb1ELb0ELb1ELb1EEEEEEEEEvNT_6ParamsE:
	.zero		3200


//--------------------- .nv.constant0._ZN7cutlass13device_kernelIN5flash11enable_sm90INS1_16FlashAttnFwdSm90INS1_25CollectiveMainloopFwdSm90ILi2EN4cute5tupleIJNS5_1CILi1EEES8_S8_EEENS6_IJNS7_ILi192EEENS7_ILi128EEENS7_ILi96EEEEEELi96ENS_12float_e4m3_tEfNS_4arch4Sm90ELb0ELb0ELb1ELb1ELb0ELb1ELb0ELb1ELb1ELb0ELb0ELb0EEENS1_21CollectiveEpilogueFwdINS6_IJSA_SC_SB_EEES9_NS_10bfloat16_tESG_Li384ELb1ELb0ELb0ELb1EEENS1_36VarlenDynamicPersistentTileSchedulerILi192ELi128ELi384ELi128ELb0ELb0ELb1ELb0ELb1ELb1EEEEEEEEEvNT_6ParamsE --------------------------
	.section	.nv.constant0._ZN7cutlass13device_kernelIN5flash11enable_sm90INS1_16FlashAttnFwdSm90INS1_25CollectiveMainloopFwdSm90ILi2EN4cute5tupleIJNS5_1CILi1EEES8_S8_EEENS6_IJNS7_ILi192EEENS7_ILi128EEENS7_ILi96EEEEEELi96ENS_12float_e4m3_tEfNS_4arch4Sm90ELb0ELb0ELb1ELb1ELb0ELb1ELb0ELb1ELb1ELb0ELb0ELb0EEENS1_21CollectiveEpilogueFwdINS6_IJSA_SC_SB_EEES9_NS_10bfloat16_tESG_Li384ELb1ELb0ELb0ELb1EEENS1_36VarlenDynamicPersistentTileSchedulerILi192ELi128ELi384ELi128ELb0ELb0ELb1ELb0ELb1ELb1EEEEEEEEEvNT_6ParamsE,"a",@progbits
	.sectionflags	@""
	.align	4
.nv.constant0._ZN7cutlass13device_kernelIN5flash11enable_sm90INS1_16FlashAttnFwdSm90INS1_25CollectiveMainloopFwdSm90ILi2EN4cute5tupleIJNS5_1CILi1EEES8_S8_EEENS6_IJNS7_ILi192EEENS7_ILi128EEENS7_ILi96EEEEEELi96ENS_12float_e4m3_tEfNS_4arch4Sm90ELb0ELb0ELb1ELb1ELb0ELb1ELb0ELb1ELb1ELb0ELb0ELb0EEENS1_21CollectiveEpilogueFwdINS6_IJSA_SC_SB_EEES9_NS_10bfloat16_tESG_Li384ELb1ELb0ELb0ELb1EEENS1_36VarlenDynamicPersistentTileSchedulerILi192ELi128ELi384ELi128ELb0ELb0ELb1ELb0ELb1ELb1EEEEEEEEEvNT_6ParamsE:
	.zero		3200


//--------------------- .nv.constant0._ZN7cutlass13device_kernelIN5flash11enable_sm90INS1_16FlashAttnFwdSm90INS1_25CollectiveMainloopFwdSm90ILi2EN4cute5tupleIJNS5_1CILi1EEES8_S8_EEENS6_IJNS7_ILi192EEENS7_ILi128EEENS7_ILi96EEEEEELi96ENS_12float_e4m3_tEfNS_4arch4Sm90ELb0ELb1ELb1ELb0ELb0ELb0ELb0ELb1ELb1ELb0ELb0ELb0EEENS1_21CollectiveEpilogueFwdINS6_IJSA_SC_SB_EEES9_NS_10bfloat16_tESG_Li384ELb0ELb0ELb0ELb1EEENS1_30DynamicPersistentTileSchedulerILi384ELi128ELb0ELb0ELb1EEEEEEEEEvNT_6ParamsE --------------------------
	.section	.nv.constant0._ZN7cutlass13device_kernelIN5flash11enable_sm90INS1_16FlashAttnFwdSm90INS1_25CollectiveMainloopFwdSm90ILi2EN4cute5tupleIJNS5_1CILi1EEES8_S8_EEENS6_IJNS7_ILi192EEENS7_ILi128EEENS7_ILi96EEEEEELi96ENS_12float_e4m3_tEfNS_4arch4Sm90ELb0ELb1ELb1ELb0ELb0ELb0ELb0ELb1ELb1ELb0ELb0ELb0EEENS1_21CollectiveEpilogueFwdINS6_IJSA_SC_SB_EEES9_NS_10bfloat16_tESG_Li384ELb0ELb0ELb0ELb1EEENS1_30DynamicPersistentTileSchedulerILi384ELi128ELb0ELb0ELb1EEEEEEEEEvNT_6ParamsE,"a",@progbits
	.sectionflags	@""
	.align	4
.nv.constant0._ZN7cutlass13device_kernelIN5flash11enable_sm90INS1_16FlashAttnFwdSm90INS1_25CollectiveMainloopFwdSm90ILi2EN4cute5tupleIJNS5_1CILi1EEES8_S8_EEENS6_IJNS7_ILi192EEENS7_ILi128EEENS7_ILi96EEEEEELi96ENS_12float_e4m3_tEfNS_4arch4Sm90ELb0ELb1ELb1ELb0ELb0ELb0ELb0ELb1ELb1ELb0ELb0ELb0EEENS1_21CollectiveEpilogueFwdINS6_IJSA_SC_SB_EEES9_NS_10bfloat16_tESG_Li384ELb0ELb0ELb0ELb1EEENS1_30DynamicPersistentTileSchedulerILi384ELi128ELb0ELb0ELb1EEEEEEEEEvNT_6ParamsE:
	.zero		3584


//--------------------- .nv.constant0._ZN7cutlass13device_kernelIN5flash11enable_sm90INS1_16FlashAttnFwdSm90INS1_25CollectiveMainloopFwdSm90ILi2EN4cute5tupleIJNS5_1CILi1EEES8_S8_EEENS6_IJNS7_ILi192EEENS7_ILi128EEENS7_ILi96EEEEEELi96ENS_12float_e4m3_tEfNS_4arch4Sm90ELb0ELb1ELb1ELb1ELb0ELb0ELb0ELb1ELb1ELb0ELb0ELb0EEENS1_21CollectiveEpilogueFwdINS6_IJSA_SC_SB_EEES9_NS_10bfloat16_tESG_Li384ELb1ELb0ELb0ELb1EEENS1_36VarlenDynamicPersistentTileSchedulerILi192ELi128ELi384ELi128ELb0ELb0ELb1ELb1ELb0ELb1EEEEEEEEEvNT_6ParamsE --------------------------
	.section	.nv.constant0._ZN7cutlass13device_kernelIN5flash11enable_sm90INS1_16FlashAttnFwdSm90INS1_25CollectiveMainloopFwdSm90ILi2EN4cute5tupleIJNS5_1CILi1EEES8_S8_EEENS6_IJNS7_ILi192EEENS7_ILi128EEENS7_ILi96EEEEEELi96ENS_12float_e4m3_tEfNS_4arch4Sm90ELb0ELb1ELb1ELb1ELb0ELb0ELb0ELb1ELb1ELb0ELb0ELb0EEENS1_21CollectiveEpilogueFwdINS6_IJSA_SC_SB_EEES9_NS_10bfloat16_tESG_Li384ELb1ELb0ELb0ELb1EEENS1_36VarlenDynamicPersistentTileSchedulerILi192ELi128ELi384ELi128ELb0ELb0ELb1ELb1ELb0ELb1EEEEEEEEEvNT_6ParamsE,"a",@progbits
	.sectionflags	@""
	.align	4
.nv.constant0._ZN7cutlass13device_kernelIN5flash11enable_sm90INS1_16FlashAttnFwdSm90INS1_25CollectiveMainloopFwdSm90ILi2EN4cute5tupleIJNS5_1CILi1EEES8_S8_EEENS6_IJNS7_ILi192EEENS7_ILi128EEENS7_ILi96EEEEEELi96ENS_12float_e4m3_tEfNS_4arch4Sm90ELb0ELb1ELb1ELb1ELb0ELb0ELb0ELb1ELb1ELb0ELb0ELb0EEENS1_21CollectiveEpilogueFwdINS6_IJSA_SC_SB_EEES9_NS_10bfloat16_tESG_Li384ELb1ELb0ELb0ELb1EEENS1_36VarlenDynamicPersistentTileSchedulerILi192ELi128ELi384ELi128ELb0ELb0ELb1ELb1ELb0ELb1EEEEEEEEEvNT_6ParamsE:
	.zero		3200


//--------------------- .nv.constant0._ZN7cutlass13device_kernelIN5flash11enable_sm90INS1_16FlashAttnFwdSm90INS1_25CollectiveMainloopFwdSm90ILi2EN4cute5tupleIJNS5_1CILi1EEES8_S8_EEENS6_IJNS7_ILi192EEENS7_ILi128EEENS7_ILi96EEEEEELi96ENS_12float_e4m3_tEfNS_4arch4Sm90ELb0ELb1ELb1ELb1ELb0ELb1ELb0ELb1ELb1ELb0ELb0ELb0EEENS1_21CollectiveEpilogueFwdINS6_IJSA_SC_SB_EEES9_NS_10bfloat16_tESG_Li384ELb1ELb0ELb0ELb1EEENS1_36VarlenDynamicPersistentTileSchedulerILi192ELi128ELi384ELi128ELb0ELb0ELb1ELb1ELb0ELb1EEEEEEEEEvNT_6ParamsE --------------------------
	.section	.nv.constant0._ZN7cutlass13device_kernelIN5flash11enable_sm90INS1_16FlashAttnFwdSm90INS1_25CollectiveMainloopFwdSm90ILi2EN4cute5tupleIJNS5_1CILi1EEES8_S8_EEENS6_IJNS7_ILi192EEENS7_ILi128EEENS7_ILi96EEEEEELi96ENS_12float_e4m3_tEfNS_4arch4Sm90ELb0ELb1ELb1ELb1ELb0ELb1ELb0ELb1ELb1ELb0ELb0ELb0EEENS1_21CollectiveEpilogueFwdINS6_IJSA_SC_SB_EEES9_NS_10bfloat16_tESG_Li384ELb1ELb0ELb0ELb1EEENS1_36VarlenDynamicPersistentTileSchedulerILi192ELi128ELi384ELi128ELb0ELb0ELb1ELb1ELb0ELb1EEEEEEEEEvNT_6ParamsE,"a",@progbits
	.sectionflags	@""
	.align	4
.nv.constant0._ZN7cutlass13device_kernelIN5flash11enable_sm90INS1_16FlashAttnFwdSm90INS1_25CollectiveMainloopFwdSm90ILi2EN4cute5tupleIJNS5_1CILi1EEES8_S8_EEENS6_IJNS7_ILi192EEENS7_ILi128EEENS7_ILi96EEEEEELi96ENS_12float_e4m3_tEfNS_4arch4Sm90ELb0ELb1ELb1ELb1ELb0ELb1ELb0ELb1ELb1ELb0ELb0ELb0EEENS1_21CollectiveEpilogueFwdINS6_IJSA_SC_SB_EEES9_NS_10bfloat16_tESG_Li384ELb1ELb0ELb0ELb1EEENS1_36VarlenDynamicPersistentTileSchedulerILi192ELi128ELi384ELi128ELb0ELb0ELb1ELb1ELb0ELb1EEEEEEEEEvNT_6ParamsE:
	.zero		3200


//--------------------- .nv.constant0._ZN7cutlass13device_kernelIN5flash11enable_sm90INS1_16FlashAttnFwdSm90INS1_25CollectiveMainloopFwdSm90ILi2EN4cute5tupleIJNS5_1CILi1EEES8_S8_EEENS6_IJNS7_ILi192EEENS7_ILi128EEENS7_ILi96EEEEEELi96ENS_12float_e4m3_tEfNS_4arch4Sm90ELb1ELb0ELb1ELb0ELb0ELb0ELb0ELb1ELb1ELb0ELb0ELb0EEENS1_21CollectiveEpilogueFwdINS6_IJSA_SC_SB_EEES9_NS_10bfloat16_tESG_Li384ELb0ELb0ELb0ELb1EEENS1_30DynamicPersistentTileSchedulerILi384ELi128ELb0ELb0ELb1EEEEEEEEEvNT_6ParamsE --------------------------
	.section	.nv.constant0._ZN7cutlass13device_kernelIN5flash11enable_sm90INS1_16FlashAttnFwdSm90INS1_25CollectiveMainloopFwdSm90ILi2EN4cute5tupleIJNS5_1CILi1EEES8_S8_EEENS6_IJNS7_ILi192EEENS7_ILi128EEENS7_ILi96EEEEEELi96ENS_12float_e4m3_tEfNS_4arch4Sm90ELb1ELb0ELb1ELb0ELb0ELb0ELb0ELb1ELb1ELb0ELb0ELb0EEENS1_21CollectiveEpilogueFwdINS6_IJSA_SC_SB_EEES9_NS_10bfloat16_tESG_Li384ELb0ELb0ELb0ELb1EEENS1_30DynamicPersistentTileSchedulerILi384ELi128ELb0ELb0ELb1EEEEEEEEEvNT_6ParamsE,"a",@progbits
	.sectionflags	@""
	.align	4
.nv.constant0._ZN7cutlass13device_kernelIN5flash11enable_sm90INS1_16FlashAttnFwdSm90INS1_25CollectiveMainloopFwdSm90ILi2EN4cute5tupleIJNS5_1CILi1EEES8_S8_EEENS6_IJNS7_ILi192EEENS7_ILi128EEENS7_ILi96EEEEEELi96ENS_12float_e4m3_tEfNS_4arch4Sm90ELb1ELb0ELb1ELb0ELb0ELb0ELb0ELb1ELb1ELb0ELb0ELb0EEENS1_21CollectiveEpilogueFwdINS6_IJSA_SC_SB_EEES9_NS_10bfloat16_tESG_Li384ELb0ELb0ELb0ELb1EEENS1_30DynamicPersistentTileSchedulerILi384ELi128ELb0ELb0ELb1EEEEEEEEEvNT_6ParamsE:
	.zero		3584


//--------------------- .nv.constant0._ZN7cutlass13device_kernelIN5flash11enable_sm90INS1_16FlashAttnFwdSm90INS1_25CollectiveMainloopFwdSm90ILi2EN4cute5tupleIJNS5_1CILi1EEES8_S8_EEENS6_IJNS7_ILi192EEENS7_ILi128EEENS7_ILi96EEEEEELi96ENS_12float_e4m3_tEfNS_4arch4Sm90ELb1ELb0ELb1ELb1ELb0ELb0ELb0ELb1ELb1ELb0ELb0ELb0EEENS1_21CollectiveEpilogueFwdINS6_IJSA_SC_SB_EEES9_NS_10bfloat16_tESG_Li384ELb1ELb0ELb0ELb1EEENS1_36VarlenDynamicPersistentTileSchedulerILi192ELi128ELi384ELi128ELb0ELb0ELb1ELb1ELb1ELb1EEEEEEEEEvNT_6ParamsE --------------------------
	.section	.nv.constant0._ZN7cutlass13device_kernelIN5flash11enable_sm90INS1_16FlashAttnFwdSm90INS1_25CollectiveMainloopFwdSm90ILi2EN4cute5tupleIJNS5_1CILi1EEES8_S8_EEENS6_IJNS7_ILi192EEENS7_ILi128EEENS7_ILi96EEEEEELi96ENS_12float_e4m3_tEfNS_4arch4Sm90ELb1ELb0ELb1ELb1ELb0ELb0ELb0ELb1ELb1ELb0ELb0ELb0EEENS1_21CollectiveEpilogueFwdINS6_IJSA_SC_SB_EEES9_NS_10bfloat16_tESG_Li384ELb1ELb0ELb0ELb1EEENS1_36VarlenDynamicPersistentTileSchedulerILi192ELi128ELi384ELi128ELb0ELb0ELb1ELb1ELb1ELb1EEEEEEEEEvNT_6ParamsE,"a",@progbits
	.sectionflags	@""
	.align	4
.nv.constant0._ZN7cutlass13device_kernelIN5flash11enable_sm90INS1_16FlashAttnFwdSm90INS1_25CollectiveMainloopFwdSm90ILi2EN4cute5tupleIJNS5_1CILi1EEES8_S8_EEENS6_IJNS7_ILi192EEENS7_ILi128EEENS7_ILi96EEEEEELi96ENS_12float_e4m3_tEfNS_4arch4Sm90ELb1ELb0ELb1ELb1ELb0ELb0ELb0ELb1ELb1ELb0ELb0ELb0EEENS1_21CollectiveEpilogueFwdINS6_IJSA_SC_SB_EEES9_NS_10bfloat16_tESG_Li384ELb1ELb0ELb0ELb1EEENS1_36VarlenDynamicPersistentTileSchedulerILi192ELi128ELi384ELi128ELb0ELb0ELb1ELb1ELb1ELb1EEEEEEEEEvNT_6ParamsE:
	.zero		3200


//--------------------- .nv.constant0._ZN7cutlass13device_kernelIN5flash11enable_sm90INS1_16FlashAttnFwdSm90INS1_25CollectiveMainloopFwdSm90ILi2EN4cute5tupleIJNS5_1CILi1EEES8_S8_EEENS6_IJNS7_ILi192EEENS7_ILi128EEENS7_ILi96EEEEEELi96ENS_12float_e4m3_tEfNS_4arch4Sm90ELb1ELb0ELb1ELb1ELb0ELb1ELb0ELb1ELb1ELb0ELb0ELb0EEENS1_21CollectiveEpilogueFwdINS6_IJSA_SC_SB_EEES9_NS_10bfloat16_tESG_Li384ELb1ELb0ELb0ELb1EEENS1_36VarlenDynamicPersistentTileSchedulerILi192ELi128ELi384ELi128ELb0ELb0ELb1ELb1ELb1ELb1EEEEEEEEEvNT_6ParamsE --------------------------
	.section	.nv.constant0._ZN7cutlass13device_kernelIN5flash11enable_sm90INS1_16FlashAttnFwdSm90INS1_25CollectiveMainloopFwdSm90ILi2EN4cute5tupleIJNS5_1CILi1EEES8_S8_EEENS6_IJNS7_ILi192EEENS7_ILi128EEENS7_ILi96EEEEEELi96ENS_12float_e4m3_tEfNS_4arch4Sm90ELb1ELb0ELb1ELb1ELb0ELb1ELb0ELb1ELb1ELb0ELb0ELb0EEENS1_21CollectiveEpilogueFwdINS6_IJSA_SC_SB_EEES9_NS_10bfloat16_tESG_Li384ELb1ELb0ELb0ELb1EEENS1_36VarlenDynamicPersistentTileSchedulerILi192ELi128ELi384ELi128ELb0ELb0ELb1ELb1ELb1ELb1EEEEEEEEEvNT_6ParamsE,"a",@progbits
	.sectionflags	@""
	.align	4
.nv.constant0._ZN7cutlass13device_kernelIN5flash11enable_sm90INS1_16FlashAttnFwdSm90INS1_25CollectiveMainloopFwdSm90ILi2EN4cute5tupleIJNS5_1CILi1EEES8_S8_EEENS6_IJNS7_ILi192EEENS7_ILi128EEENS7_ILi96EEEEEELi96ENS_12float_e4m3_tEfNS_4arch4Sm90ELb1ELb0ELb1ELb1ELb0ELb1ELb0ELb1ELb1ELb0ELb0ELb0EEENS1_21CollectiveEpilogueFwdINS6_IJSA_SC_SB_EEES9_NS_10bfloat16_tESG_Li384ELb1ELb0ELb0ELb1EEENS1_36VarlenDynamicPersistentTileSchedulerILi192ELi128ELi384ELi128ELb0ELb0ELb1ELb1ELb1ELb1EEEEEEEEEvNT_6ParamsE:
	.zero		3200


//--------------------- SYMBOLS --------------------------

	.type		.nv.reservedSmem.offset0,@object
	.size		.nv.reservedSmem.offset0,0x4
	.type		__assertfail,@function
